	.target	sm_90a

	.elftype	@"ET_EXEC"


//--------------------- .note.nv.tkinfo           --------------------------
	.section	.note.nv.tkinfo,"",@"SHT_NOTE"
	.sectionflags	@"SHF_NOTE_NV_TKINFO"
	.tkinfo
        /*0018*/ 	.word	0x00000002
        /*0030*/ 	.string	""
        /*0030*/ 	.string	"ptxas"
        /*0030*/ 	.string	"Cuda compilation tools, release 13.0, V13.0.88"
        /*0030*/ 	.string	"Build cuda_13.0.r13.0/compiler.36424714_0"
        /*0030*/ 	.string	"-arch sm_90a -m 64 "



//--------------------- .note.nv.cuinfo           --------------------------
	.section	.note.nv.cuinfo,"",@"SHT_NOTE"
	.sectionflags	@"SHF_NOTE_NV_CUINFO"
        /*0018*/ 	.short	0x0002
        /*001a*/ 	.short	0x005a
        /*001c*/ 	.short	0x0082
	.zero		2


//--------------------- .nv.info                  --------------------------
	.section	.nv.info,"",@"SHT_CUDA_INFO"
	.align	4


	//----- nvinfo : EIATTR_REGCOUNT
	.align		4
        /*0000*/ 	.byte	0x04, 0x2f
        /*0002*/ 	.short	(.L_15 - .L_14)
	.align		4
.L_14:
        /*0004*/ 	.word	index@(_ZN7cutlass13device_kernelINS_4gemm6kernel13GemmUniversalIN4cute5tupleIJiiiiEEENS1_10collective13CollectiveMmaINS1_34MainloopSm90TmaGmmaWarpSpecializedILi5ENS5_IJNS4_1CILi1EEESB_SB_EEENS1_35KernelTmaWarpSpecializedCooperativeEEENS5_IJNSA_ILi512EEENSA_ILi192EEENSA_ILi32EEEEEENS_10bfloat16_tENS5_IJlSB_lEEESJ_SK_NS4_8TiledMMAINS4_8MMA_AtomIJNS4_4SM904GMMA28MMA_64x192x16_F32BF16BF16_SSILNSO_5MajorE0ELSQ_0ELNSO_7ScaleInE1ELSR_1EEEEEENS4_6LayoutINS5_IJNSA_ILi2EEESB_SB_EEENS5_IJSB_NSA_ILi0EEESX_EEEEENS5_IJNS4_10UnderscoreES10_S10_EEEEENS4_13SM90_TMA_LOADENS4_14ComposedLayoutINS4_7SwizzleILi2ELi4ELi3EEENS4_18smem_ptr_flag_bitsILi16EEENSU_INS5_IJNSA_ILi8EEESH_EEENS5_IJSH_SB_EEEEEEEvNS4_8identityES13_S1D_vS1E_EENS_8epilogue10collective6detail29Sm90TmaWarpSpecializedAdapterINS1H_15DefaultEpilogueISJ_SK_SK_NS1G_6thread17LinearCombinationISJ_Li1EffLNS1L_9ScaleType4KindE0ELNS_15FloatRoundStyleE2ESJ_EENS1_15EpilogueDefaultEEEEEvvEEEEvNT_6ParamsE)
        /*0008*/ 	.word	0x000000a8


	//----- nvinfo : EIATTR_FRAME_SIZE
	.align		4
.L_15:
        /*000c*/ 	.byte	0x04, 0x11
        /*000e*/ 	.short	(.L_17 - .L_16)
	.align		4
.L_16:
        /*0010*/ 	.word	index@(_ZN7cutlass13device_kernelINS_4gemm6kernel13GemmUniversalIN4cute5tupleIJiiiiEEENS1_10collective13CollectiveMmaINS1_34MainloopSm90TmaGmmaWarpSpecializedILi5ENS5_IJNS4_1CILi1EEESB_SB_EEENS1_35KernelTmaWarpSpecializedCooperativeEEENS5_IJNSA_ILi512EEENSA_ILi192EEENSA_ILi32EEEEEENS_10bfloat16_tENS5_IJlSB_lEEESJ_SK_NS4_8TiledMMAINS4_8MMA_AtomIJNS4_4SM904GMMA28MMA_64x192x16_F32BF16BF16_SSILNSO_5MajorE0ELSQ_0ELNSO_7ScaleInE1ELSR_1EEEEEENS4_6LayoutINS5_IJNSA_ILi2EEESB_SB_EEENS5_IJSB_NSA_ILi0EEESX_EEEEENS5_IJNS4_10UnderscoreES10_S10_EEEEENS4_13SM90_TMA_LOADENS4_14ComposedLayoutINS4_7SwizzleILi2ELi4ELi3EEENS4_18smem_ptr_flag_bitsILi16EEENSU_INS5_IJNSA_ILi8EEESH_EEENS5_IJSH_SB_EEEEEEEvNS4_8identityES13_S1D_vS1E_EENS_8epilogue10collective6detail29Sm90TmaWarpSpecializedAdapterINS1H_15DefaultEpilogueISJ_SK_SK_NS1G_6thread17LinearCombinationISJ_Li1EffLNS1L_9ScaleType4KindE0ELNS_15FloatRoundStyleE2ESJ_EENS1_15EpilogueDefaultEEEEEvvEEEEvNT_6ParamsE)
        /*0014*/ 	.word	0x000009e8


	//----- nvinfo : EIATTR_MIN_STACK_SIZE
	.align		4
.L_17:
        /*0018*/ 	.byte	0x04, 0x12
        /*001a*/ 	.short	(.L_19 - .L_18)
	.align		4
.L_18:
        /*001c*/ 	.word	index@(_ZN7cutlass13device_kernelINS_4gemm6kernel13GemmUniversalIN4cute5tupleIJiiiiEEENS1_10collective13CollectiveMmaINS1_34MainloopSm90TmaGmmaWarpSpecializedILi5ENS5_IJNS4_1CILi1EEESB_SB_EEENS1_35KernelTmaWarpSpecializedCooperativeEEENS5_IJNSA_ILi512EEENSA_ILi192EEENSA_ILi32EEEEEENS_10bfloat16_tENS5_IJlSB_lEEESJ_SK_NS4_8TiledMMAINS4_8MMA_AtomIJNS4_4SM904GMMA28MMA_64x192x16_F32BF16BF16_SSILNSO_5MajorE0ELSQ_0ELNSO_7ScaleInE1ELSR_1EEEEEENS4_6LayoutINS5_IJNSA_ILi2EEESB_SB_EEENS5_IJSB_NSA_ILi0EEESX_EEEEENS5_IJNS4_10UnderscoreES10_S10_EEEEENS4_13SM90_TMA_LOADENS4_14ComposedLayoutINS4_7SwizzleILi2ELi4ELi3EEENS4_18smem_ptr_flag_bitsILi16EEENSU_INS5_IJNSA_ILi8EEESH_EEENS5_IJSH_SB_EEEEEEEvNS4_8identityES13_S1D_vS1E_EENS_8epilogue10collective6detail29Sm90TmaWarpSpecializedAdapterINS1H_15DefaultEpilogueISJ_SK_SK_NS1G_6thread17LinearCombinationISJ_Li1EffLNS1L_9ScaleType4KindE0ELNS_15FloatRoundStyleE2ESJ_EENS1_15EpilogueDefaultEEEEEvvEEEEvNT_6ParamsE)
        /*0020*/ 	.word	0x000009e8
.L_19:


//--------------------- .nv.compat                --------------------------
	.section	.nv.compat,"",@"SHT_CUDA_COMPAT_INFO"
	.align	4
        /*0000*/ 	.byte	0x02, 0x09, 0x01, 0x00, 0x02, 0x02, 0x04, 0x00, 0x02, 0x05, 0x05, 0x00, 0x03, 0x07, 0x01, 0x01
        /*0010*/ 	.byte	0x02, 0x03, 0x01, 0x00, 0x02, 0x06, 0x01, 0x00, 0x04, 0x0b, 0x08, 0x00, 0x00, 0x00, 0x00, 0x00
        /*0020*/ 	.byte	0x00, 0x00, 0x00, 0x00


//--------------------- .nv.info._ZN7cutlass13device_kernelINS_4gemm6kernel13GemmUniversalIN4cute5tupleIJiiiiEEENS1_10collective13CollectiveMmaINS1_34MainloopSm90TmaGmmaWarpSpecializedILi5ENS5_IJNS4_1CILi1EEESB_SB_EEENS1_35KernelTmaWarpSpecializedCooperativeEEENS5_IJNSA_ILi512EEENSA_ILi192EEENSA_ILi32EEEEEENS_10bfloat16_tENS5_IJlSB_lEEESJ_SK_NS4_8TiledMMAINS4_8MMA_AtomIJNS4_4SM904GMMA28MMA_64x192x16_F32BF16BF16_SSILNSO_5MajorE0ELSQ_0ELNSO_7ScaleInE1ELSR_1EEEEEENS4_6LayoutINS5_IJNSA_ILi2EEESB_SB_EEENS5_IJSB_NSA_ILi0EEESX_EEEEENS5_IJNS4_10UnderscoreES10_S10_EEEEENS4_13SM90_TMA_LOADENS4_14ComposedLayoutINS4_7SwizzleILi2ELi4ELi3EEENS4_18smem_ptr_flag_bitsILi16EEENSU_INS5_IJNSA_ILi8EEESH_EEENS5_IJSH_SB_EEEEEEEvNS4_8identityES13_S1D_vS1E_EENS_8epilogue10collective6detail29Sm90TmaWarpSpecializedAdapterINS1H_15DefaultEpilogueISJ_SK_SK_NS1G_6thread17LinearCombinationISJ_Li1EffLNS1L_9ScaleType4KindE0ELNS_15FloatRoundStyleE2ESJ_EENS1_15EpilogueDefaultEEEEEvvEEEEvNT_6ParamsE --------------------------
	.section	.nv.info._ZN7cutlass13device_kernelINS_4gemm6kernel13GemmUniversalIN4cute5tupleIJiiiiEEENS1_10collective13CollectiveMmaINS1_34MainloopSm90TmaGmmaWarpSpecializedILi5ENS5_IJNS4_1CILi1EEESB_SB_EEENS1_35KernelTmaWarpSpecializedCooperativeEEENS5_IJNSA_ILi512EEENSA_ILi192EEENSA_ILi32EEEEEENS_10bfloat16_tENS5_IJlSB_lEEESJ_SK_NS4_8TiledMMAINS4_8MMA_AtomIJNS4_4SM904GMMA28MMA_64x192x16_F32BF16BF16_SSILNSO_5MajorE0ELSQ_0ELNSO_7ScaleInE1ELSR_1EEEEEENS4_6LayoutINS5_IJNSA_ILi2EEESB_SB_EEENS5_IJSB_NSA_ILi0EEESX_EEEEENS5_IJNS4_10UnderscoreES10_S10_EEEEENS4_13SM90_TMA_LOADENS4_14ComposedLayoutINS4_7SwizzleILi2ELi4ELi3EEENS4_18smem_ptr_flag_bitsILi16EEENSU_INS5_IJNSA_ILi8EEESH_EEENS5_IJSH_SB_EEEEEEEvNS4_8identityES13_S1D_vS1E_EENS_8epilogue10collective6detail29Sm90TmaWarpSpecializedAdapterINS1H_15DefaultEpilogueISJ_SK_SK_NS1G_6thread17LinearCombinationISJ_Li1EffLNS1L_9ScaleType4KindE0ELNS_15FloatRoundStyleE2ESJ_EENS1_15EpilogueDefaultEEEEEvvEEEEvNT_6ParamsE,"",@"SHT_CUDA_INFO"
	.sectionflags	@""
	.align	4


	//----- nvinfo : EIATTR_CUDA_API_VERSION
	.align		4
        /*0000*/ 	.byte	0x04, 0x37
        /*0002*/ 	.short	(.L_21 - .L_20)
.L_20:
        /*0004*/ 	.word	0x00000082


	//----- nvinfo : EIATTR_KPARAM_INFO
	.align		4
.L_21:
        /*0008*/ 	.byte	0x04, 0x17
        /*000a*/ 	.short	(.L_23 - .L_22)
.L_22:
        /*000c*/ 	.word	0x00000000
        /*0010*/ 	.short	0x0000
        /*0012*/ 	.short	0x0070
        /*0014*/ 	.byte	0x00, 0xf0, 0x01, 0x10


	//----- nvinfo : EIATTR_SPARSE_MMA_MASK
	.align		4
.L_23:
        /*0018*/ 	.byte	0x03, 0x50
        /*001a*/ 	.short	0x0000


	//----- nvinfo : EIATTR_MAXREG_COUNT
	.align		4
        /*001c*/ 	.byte	0x03, 0x1b
        /*001e*/ 	.short	0x00a8


	//----- nvinfo : EIATTR_NUM_BARRIERS
	.align		4
        /*0020*/ 	.byte	0x02, 0x4c
        /*0022*/ 	.byte	0x01
	.zero		1


	//----- nvinfo : EIATTR_EXTERNS
	.align		4
        /*0024*/ 	.byte	0x04, 0x0f
        /*0026*/ 	.short	(.L_25 - .L_24)


	//   ....[0]....
	.align		4
.L_24:
        /*0028*/ 	.word	index@(__assertfail)


	//----- nvinfo : EIATTR_ANNOTATIONS
	.align		4
.L_25:
        /*002c*/ 	.byte	0x04, 0x55
        /*002e*/ 	.short	(.L_27 - .L_26)


	//   ....[0]....
.L_26:
        /*0030*/ 	.word	0x00000001
        /*0034*/ 	.byte	0xc0, 0x06, 0x00, 0x00, 0x01, 0x00, 0x00, 0x00, 0xe0, 0x06, 0x00, 0x00, 0x01, 0x00, 0x00, 0x00
        /* <DEDUP_REMOVED lines=914> */
        /*3964*/ 	.byte	0xd0, 0x36, 0x02, 0x00


	//----- nvinfo : EIATTR_MERCURY_ISA_VERSION
	.align		4
.L_27:
        /*3968*/ 	.byte	0x03, 0x5f
        /*396a*/ 	.short	0x0101


	//----- nvinfo : EIATTR_INT_WARP_WIDE_INSTR_OFFSETS
	.align		4
        /*396c*/ 	.byte	0x04, 0x31
        /*396e*/ 	.short	(.L_29 - .L_28)


	//   ....[0]....
.L_28:
        /*3970*/ 	.word	0x00000520


	//   ....[1]....
        /*3974*/ 	.word	0x00000530


	//   ....[2]....
        /*3978*/ 	.word	0x000005c0


	//----- nvinfo : EIATTR_COOP_GROUP_MASK_REGIDS
	.align		4
.L_29:
        /*397c*/ 	.byte	0x04, 0x29
        /*397e*/ 	.short	(.L_31 - .L_30)


	//   ....[0]....
.L_30:
        /*3980*/ 	.word	0xffffffff


	//   ....[1]....
        /*3984*/ 	.word	0xffffffff


	//   ....[2]....
        /*3988*/ 	.word	0xffffffff


	//   ....[3]....
        /*398c*/ 	.word	0xffffffff


	//   ....[4]....
        /*3990*/ 	.word	0xffffffff


	//----- nvinfo : EIATTR_COOP_GROUP_INSTR_OFFSETS
	.align		4
.L_31:
        /*3994*/ 	.byte	0x04, 0x28
        /*3996*/ 	.short	(.L_33 - .L_32)


	//   ....[0]....
.L_32:
        /*3998*/ 	.word	0x00000070


	//   ....[1]....
        /*399c*/ 	.word	0x00000080


	//   ....[2]....
        /*39a0*/ 	.word	0x000001a0


	//   ....[3]....
        /*39a4*/ 	.word	0x000003d0


	//   ....[4]....
        /*39a8*/ 	.word	0x00001190


	//----- nvinfo : EIATTR_REG_RECONFIG
	.align		4
.L_33:
        /*39ac*/ 	.byte	0x01, 0x54
	.zero		2


	//----- nvinfo : EIATTR_SYSCALL_OFFSETS
	.align		4
        /*39b0*/ 	.byte	0x04, 0x46
        /*39b2*/ 	.short	(.L_35 - .L_34)


	//   ....[0]....
.L_34:
        /*39b4*/ 	.word	0x00001340


	//----- nvinfo : EIATTR_MBARRIER_INSTR_OFFSETS
	.align		4
.L_35:
        /*39b8*/ 	.byte	0x04, 0x39
        /*39ba*/ 	.short	(.L_37 - .L_36)


	//   ....[0]....
.L_36:
        /*39bc*/ 	.word	0x00000320
        /*39c0*/ 	.word	0x000000ff
        /*39c4*/ 	.word	0x00000000
        /*39c8*/ 	.short	0x0100
        /*39ca*/ 	.byte	0x08
	.zero		1


	//   ....[1]....
        /*39cc*/ 	.word	0x00000330
        /*39d0*/ 	.word	0x000000ff
        /*39d4*/ 	.word	0x00000028
        /*39d8*/ 	.short	0x0100
        /*39da*/ 	.byte	0x08
	.zero		1


	//   ....[2]....
        /*39dc*/ 	.word	0x00000340
        /*39e0*/ 	.word	0x000000ff
        /*39e4*/ 	.word	0x00000008
        /*39e8*/ 	.short	0x0100
        /*39ea*/ 	.byte	0x08
	.zero		1


	//   ....[3]....
        /*39ec*/ 	.word	0x00000350
        /*39f0*/ 	.word	0x000000ff
        /*39f4*/ 	.word	0x00000030
        /*39f8*/ 	.short	0x0100
        /*39fa*/ 	.byte	0x08
	.zero		1


	//   ....[4]....
        /*39fc*/ 	.word	0x00000360
        /*3a00*/ 	.word	0x000000ff
        /*3a04*/ 	.word	0x00000010
        /*3a08*/ 	.short	0x0100
        /*3a0a*/ 	.byte	0x08
	.zero		1


	//   ....[5]....
        /*3a0c*/ 	.word	0x00000370
        /*3a10*/ 	.word	0x000000ff
        /*3a14*/ 	.word	0x00000038
        /*3a18*/ 	.short	0x0100
        /*3a1a*/ 	.byte	0x08
	.zero		1


	//   ....[6]....
        /*3a1c*/ 	.word	0x00000380
        /*3a20*/ 	.word	0x000000ff
        /*3a24*/ 	.word	0x00000018
        /*3a28*/ 	.short	0x0100
        /*3a2a*/ 	.byte	0x08
	.zero		1


	//   ....[7]....
        /*3a2c*/ 	.word	0x00000390
        /*3a30*/ 	.word	0x000000ff
        /*3a34*/ 	.word	0x00000040
        /*3a38*/ 	.short	0x0100
        /*3a3a*/ 	.byte	0x08
	.zero		1


	//   ....[8]....
        /*3a3c*/ 	.word	0x000003a0
        /*3a40*/ 	.word	0x000000ff
        /*3a44*/ 	.word	0x00000020
        /*3a48*/ 	.short	0x0100
        /*3a4a*/ 	.byte	0x08
	.zero		1


	//   ....[9]....
        /*3a4c*/ 	.word	0x000003b0
        /*3a50*/ 	.word	0x000000ff
        /*3a54*/ 	.word	0x00000048
        /*3a58*/ 	.short	0x0100
        /*3a5a*/ 	.byte	0x08
	.zero		1


	//   ....[10]....
        /*3a5c*/ 	.word	0x00000640
        /*3a60*/ 	.word	0x000000ff
        /*3a64*/ 	.word	0x00000060
        /*3a68*/ 	.short	0x0100
        /*3a6a*/ 	.byte	0x10
	.zero		1


	//   ....[11]....
        /*3a6c*/ 	.word	0x000006d0
        /*3a70*/ 	.word	0x000000ff
        /*3a74*/ 	.word	0x00000068
        /*3a78*/ 	.short	0x0100
        /*3a7a*/ 	.byte	0x10
	.zero		1


	//   ....[12]....
        /*3a7c*/ 	.word	0x000013e0
        /*3a80*/ 	.word	0x00000003
        /*3a84*/ 	.word	0x00000000
        /*3a88*/ 	.short	0x010a
        /*3a8a*/ 	.byte	0x3f
	.zero		1


	//   ....[13]....
        /*3a8c*/ 	.word	0x00001420
        /*3a90*/ 	.word	0x00000003
        /*3a94*/ 	.word	0x00000000
        /*3a98*/ 	.short	0x010a
        /*3a9a*/ 	.byte	0x3f
	.zero		1


	//   ....[14]....
        /*3a9c*/ 	.word	0x00004020
        /*3aa0*/ 	.word	0x000000ff
        /*3aa4*/ 	.word	0x00000000
        /*3aa8*/ 	.short	0x010a
        /*3aaa*/ 	.byte	0x08
	.zero		1


	//   ....[15]....
        /*3aac*/ 	.word	0x00004060
        /*3ab0*/ 	.word	0x000000ff
        /*3ab4*/ 	.word	0x00000000
        /*3ab8*/ 	.short	0x010a
        /*3aba*/ 	.byte	0x08
	.zero		1


	//   ....[16]....
        /*3abc*/ 	.word	0x00008580
        /*3ac0*/ 	.word	0x000000ff
        /*3ac4*/ 	.word	0x00000000
        /*3ac8*/ 	.short	0x0101
        /*3aca*/ 	.byte	0x08
	.zero		1


	//   ....[17]....
        /*3acc*/ 	.word	0x00008740
        /*3ad0*/ 	.word	0x00000000
        /*3ad4*/ 	.word	0x00000000
        /*3ad8*/ 	.short	0x0101
        /*3ada*/ 	.byte	0x3f
	.zero		1


	//   ....[18]....
        /*3adc*/ 	.word	0x00023270
        /*3ae0*/ 	.word	0x0000000f
        /*3ae4*/ 	.word	0x00000028
        /*3ae8*/ 	.short	0x010a
        /*3aea*/ 	.byte	0x3f
	.zero		1


	//   ....[19]....
        /*3aec*/ 	.word	0x000235d0
        /*3af0*/ 	.word	0x00000002
        /*3af4*/ 	.word	0x00000068
        /*3af8*/ 	.short	0x0101
        /*3afa*/ 	.byte	0x3f
	.zero		1


	//   ....[20]....
        /*3afc*/ 	.word	0x00023de0
        /*3b00*/ 	.word	0x00000004
        /*3b04*/ 	.word	0x00000000
        /*3b08*/ 	.short	0x010a
        /*3b0a*/ 	.byte	0x3f
	.zero		1


	//   ....[21]....
        /*3b0c*/ 	.word	0x00023e70
        /*3b10*/ 	.word	0x00000003
        /*3b14*/ 	.word	0x00000000
        /*3b18*/ 	.short	0x010a
        /*3b1a*/ 	.byte	0x3f
	.zero		1


	//   ....[22]....
        /*3b1c*/ 	.word	0x00023f00
        /*3b20*/ 	.word	0x00000003
        /*3b24*/ 	.word	0x00000000
        /*3b28*/ 	.short	0x010a
        /*3b2a*/ 	.byte	0x3f
	.zero		1


	//   ....[23]....
        /*3b2c*/ 	.word	0x00023f90
        /*3b30*/ 	.word	0x00000003
        /*3b34*/ 	.word	0x00000000
        /*3b38*/ 	.short	0x010a
        /*3b3a*/ 	.byte	0x3f
	.zero		1


	//   ....[24]....
        /*3b3c*/ 	.word	0x00024020
        /*3b40*/ 	.word	0x00000003
        /*3b44*/ 	.word	0x00000000
        /*3b48*/ 	.short	0x010a
        /*3b4a*/ 	.byte	0x3f
	.zero		1


	//   ....[25]....
        /*3b4c*/ 	.word	0x00024080
        /*3b50*/ 	.word	0x00000003
        /*3b54*/ 	.word	0x00000000
        /*3b58*/ 	.short	0x010a
        /*3b5a*/ 	.byte	0x3f
	.zero		1


	//   ....[26]....
        /*3b5c*/ 	.word	0x000240e0
        /*3b60*/ 	.word	0x00000006
        /*3b64*/ 	.word	0x00000000
        /*3b68*/ 	.short	0x010a
        /*3b6a*/ 	.byte	0x3f
	.zero		1


	//   ....[27]....
        /*3b6c*/ 	.word	0x000241b0
        /*3b70*/ 	.word	0x0000000f
        /*3b74*/ 	.word	0x00000028
        /*3b78*/ 	.short	0x010a
        /*3b7a*/ 	.byte	0x3f
	.zero		1


	//   ....[28]....
        /*3b7c*/ 	.word	0x00024280
        /*3b80*/ 	.word	0x00000004
        /*3b84*/ 	.word	0x00000000
        /*3b88*/ 	.short	0x010a
        /*3b8a*/ 	.byte	0x3f
	.zero		1


	//   ....[29]....
        /*3b8c*/ 	.word	0x000242d0
        /*3b90*/ 	.word	0x00000003
        /*3b94*/ 	.word	0x00000000
        /*3b98*/ 	.short	0x010a
        /*3b9a*/ 	.byte	0x3f
	.zero		1


	//   ....[30]....
        /*3b9c*/ 	.word	0x00024320
        /*3ba0*/ 	.word	0x00000003
        /*3ba4*/ 	.word	0x00000000
        /*3ba8*/ 	.short	0x010a
        /*3baa*/ 	.byte	0x3f
	.zero		1


	//   ....[31]....
        /*3bac*/ 	.word	0x00024370
        /*3bb0*/ 	.word	0x00000003
        /*3bb4*/ 	.word	0x00000000
        /*3bb8*/ 	.short	0x010a
        /*3bba*/ 	.byte	0x3f
	.zero		1


	//----- nvinfo : EIATTR_NUM_MBARRIERS
	.align		4
.L_37:
        /*3bbc*/ 	.byte	0x03, 0x38
        /*3bbe*/ 	.short	0x000c


	//----- nvinfo : EIATTR_EXIT_INSTR_OFFSETS
	.align		4
        /*3bc0*/ 	.byte	0x04, 0x1c
        /*3bc2*/ 	.short	(.L_39 - .L_38)


	//   ....[0]....
.L_38:
        /*3bc4*/ 	.word	0x00000740


	//   ....[1]....
        /*3bc8*/ 	.word	0x000010b0


	//   ....[2]....
        /*3bcc*/ 	.word	0x000227f0


	//   ....[3]....
        /*3bd0*/ 	.word	0x00022f00


	//   ....[4]....
        /*3bd4*/ 	.word	0x00024070


	//----- nvinfo : EIATTR_MAX_THREADS
	.align		4
.L_39:
        /*3bd8*/ 	.byte	0x04, 0x05
        /*3bda*/ 	.short	(.L_41 - .L_40)
.L_40:
        /*3bdc*/ 	.word	0x00000180
        /*3be0*/ 	.word	0x00000001
        /*3be4*/ 	.word	0x00000001


	//----- nvinfo : EIATTR_CRS_STACK_SIZE
	.align		4
.L_41:
        /*3be8*/ 	.byte	0x04, 0x1e
        /*3bea*/ 	.short	(.L_43 - .L_42)
.L_42:
        /*3bec*/ 	.word	0x00000000


	//----- nvinfo : EIATTR_CBANK_PARAM_SIZE
	.align		4
.L_43:
        /*3bf0*/ 	.byte	0x03, 0x19
        /*3bf2*/ 	.short	0x0470


	//----- nvinfo : EIATTR_PARAM_CBANK
	.align		4
        /*3bf4*/ 	.byte	0x04, 0x0a
        /*3bf6*/ 	.short	(.L_45 - .L_44)
	.align		4
.L_44:
        /*3bf8*/ 	.word	index@(.nv.constant0._ZN7cutlass13device_kernelINS_4gemm6kernel13GemmUniversalIN4cute5tupleIJiiiiEEENS1_10collective13CollectiveMmaINS1_34MainloopSm90TmaGmmaWarpSpecializedILi5ENS5_IJNS4_1CILi1EEESB_SB_EEENS1_35KernelTmaWarpSpecializedCooperativeEEENS5_IJNSA_ILi512EEENSA_ILi192EEENSA_ILi32EEEEEENS_10bfloat16_tENS5_IJlSB_lEEESJ_SK_NS4_8TiledMMAINS4_8MMA_AtomIJNS4_4SM904GMMA28MMA_64x192x16_F32BF16BF16_SSILNSO_5MajorE0ELSQ_0ELNSO_7ScaleInE1ELSR_1EEEEEENS4_6LayoutINS5_IJNSA_ILi2EEESB_SB_EEENS5_IJSB_NSA_ILi0EEESX_EEEEENS5_IJNS4_10UnderscoreES10_S10_EEEEENS4_13SM90_TMA_LOADENS4_14ComposedLayoutINS4_7SwizzleILi2ELi4ELi3EEENS4_18smem_ptr_flag_bitsILi16EEENSU_INS5_IJNSA_ILi8EEESH_EEENS5_IJSH_SB_EEEEEEEvNS4_8identityES13_S1D_vS1E_EENS_8epilogue10collective6detail29Sm90TmaWarpSpecializedAdapterINS1H_15DefaultEpilogueISJ_SK_SK_NS1G_6thread17LinearCombinationISJ_Li1EffLNS1L_9ScaleType4KindE0ELNS_15FloatRoundStyleE2ESJ_EENS1_15EpilogueDefaultEEEEEvvEEEEvNT_6ParamsE)
        /*3bfc*/ 	.short	0x0210
        /*3bfe*/ 	.short	0x0470


	//----- nvinfo : EIATTR_SW_WAR
	.align		4
.L_45:
        /*3c00*/ 	.byte	0x04, 0x36
        /*3c02*/ 	.short	(.L_47 - .L_46)
.L_46:
        /*3c04*/ 	.word	0x00000008
.L_47:


//--------------------- .nv.callgraph             --------------------------
	.section	.nv.callgraph,"",@"SHT_CUDA_CALLGRAPH"
	.align	4
	.sectionentsize	8
	.align		4
        /*0000*/ 	.word	0x00000000
	.align		4
        /*0004*/ 	.word	0xffffffff
	.align		4
        /*0008*/ 	.word	index@(_ZN7cutlass13device_kernelINS_4gemm6kernel13GemmUniversalIN4cute5tupleIJiiiiEEENS1_10collective13CollectiveMmaINS1_34MainloopSm90TmaGmmaWarpSpecializedILi5ENS5_IJNS4_1CILi1EEESB_SB_EEENS1_35KernelTmaWarpSpecializedCooperativeEEENS5_IJNSA_ILi512EEENSA_ILi192EEENSA_ILi32EEEEEENS_10bfloat16_tENS5_IJlSB_lEEESJ_SK_NS4_8TiledMMAINS4_8MMA_AtomIJNS4_4SM904GMMA28MMA_64x192x16_F32BF16BF16_SSILNSO_5MajorE0ELSQ_0ELNSO_7ScaleInE1ELSR_1EEEEEENS4_6LayoutINS5_IJNSA_ILi2EEESB_SB_EEENS5_IJSB_NSA_ILi0EEESX_EEEEENS5_IJNS4_10UnderscoreES10_S10_EEEEENS4_13SM90_TMA_LOADENS4_14ComposedLayoutINS4_7SwizzleILi2ELi4ELi3EEENS4_18smem_ptr_flag_bitsILi16EEENSU_INS5_IJNSA_ILi8EEESH_EEENS5_IJSH_SB_EEEEEEEvNS4_8identityES13_S1D_vS1E_EENS_8epilogue10collective6detail29Sm90TmaWarpSpecializedAdapterINS1H_15DefaultEpilogueISJ_SK_SK_NS1G_6thread17LinearCombinationISJ_Li1EffLNS1L_9ScaleType4KindE0ELNS_15FloatRoundStyleE2ESJ_EENS1_15EpilogueDefaultEEEEEvvEEEEvNT_6ParamsE)
	.align		4
        /*000c*/ 	.word	index@(__assertfail)
	.align		4
        /*0010*/ 	.word	0x00000000
	.align		4
        /*0014*/ 	.word	0xfffffffe
	.align		4
        /*0018*/ 	.word	0x00000000
	.align		4
        /*001c*/ 	.word	0xfffffffd
	.align		4
        /*0020*/ 	.word	0x00000000
	.align		4
        /*0024*/ 	.word	0xfffffffc


//--------------------- .nv.constant4             --------------------------
	.section	.nv.constant4,"a",@progbits
	.align	8
	.align		8
.nv.constant4:
        /*0000*/ 	.dword	__assertfail
	.align		8
        /*0008*/ 	.dword	__unnamed_1
	.align		8
        /*0010*/ 	.dword	_ZN40_INTERNAL_a5dc4008_4_k_cu_360e44f1_100484cuda3std3__45__cpo5beginE
	.align		8
        /*0018*/ 	.dword	_ZN40_INTERNAL_a5dc4008_4_k_cu_360e44f1_100484cuda3std3__45__cpo3endE
	.align		8
        /*0020*/ 	.dword	_ZN40_INTERNAL_a5dc4008_4_k_cu_360e44f1_100484cuda3std3__45__cpo6cbeginE
	.align		8
        /*0028*/ 	.dword	_ZN40_INTERNAL_a5dc4008_4_k_cu_360e44f1_100484cuda3std3__45__cpo4cendE
	.align		8
        /*0030*/ 	.dword	_ZN40_INTERNAL_a5dc4008_4_k_cu_360e44f1_100484cuda3std3__442_GLOBAL__N__a5dc4008_4_k_cu_360e44f1_100486ignoreE
	.align		8
        /*0038*/ 	.dword	_ZN40_INTERNAL_a5dc4008_4_k_cu_360e44f1_100484cuda3std3__419piecewise_constructE
	.align		8
        /*0040*/ 	.dword	_ZN40_INTERNAL_a5dc4008_4_k_cu_360e44f1_100484cuda3std3__48in_placeE
	.align		8
        /*0048*/ 	.dword	_ZN40_INTERNAL_a5dc4008_4_k_cu_360e44f1_100484cuda3std6ranges3__45__cpo4swapE
	.align		8
        /*0050*/ 	.dword	_ZN40_INTERNAL_a5dc4008_4_k_cu_360e44f1_100484cuda3std6ranges3__45__cpo9iter_moveE
	.align		8
        /*0058*/ 	.dword	_ZN40_INTERNAL_a5dc4008_4_k_cu_360e44f1_100484cute7productE
	.align		8
        /*0060*/ 	.dword	_ZN40_INTERNAL_a5dc4008_4_k_cu_360e44f1_100484cute1_E
	.align		8
        /*0068*/ 	.dword	$str$22
	.align		8
        /*0070*/ 	.dword	$str$23


//--------------------- .text._ZN7cutlass13device_kernelINS_4gemm6kernel13GemmUniversalIN4cute5tupleIJiiiiEEENS1_10collective13CollectiveMmaINS1_34MainloopSm90TmaGmmaWarpSpecializedILi5ENS5_IJNS4_1CILi1EEESB_SB_EEENS1_35KernelTmaWarpSpecializedCooperativeEEENS5_IJNSA_ILi512EEENSA_ILi192EEENSA_ILi32EEEEEENS_10bfloat16_tENS5_IJlSB_lEEESJ_SK_NS4_8TiledMMAINS4_8MMA_AtomIJNS4_4SM904GMMA28MMA_64x192x16_F32BF16BF16_SSILNSO_5MajorE0ELSQ_0ELNSO_7ScaleInE1ELSR_1EEEEEENS4_6LayoutINS5_IJNSA_ILi2EEESB_SB_EEENS5_IJSB_NSA_ILi0EEESX_EEEEENS5_IJNS4_10UnderscoreES10_S10_EEEEENS4_13SM90_TMA_LOADENS4_14ComposedLayoutINS4_7SwizzleILi2ELi4ELi3EEENS4_18smem_ptr_flag_bitsILi16EEENSU_INS5_IJNSA_ILi8EEESH_EEENS5_IJSH_SB_EEEEEEEvNS4_8identityES13_S1D_vS1E_EENS_8epilogue10collective6detail29Sm90TmaWarpSpecializedAdapterINS1H_15DefaultEpilogueISJ_SK_SK_NS1G_6thread17LinearCombinationISJ_Li1EffLNS1L_9ScaleType4KindE0ELNS_15FloatRoundStyleE2ESJ_EENS1_15EpilogueDefaultEEEEEvvEEEEvNT_6ParamsE --------------------------
	.section	.text._ZN7cutlass13device_kernelINS_4gemm6kernel13GemmUniversalIN4cute5tupleIJiiiiEEENS1_10collective13CollectiveMmaINS1_34MainloopSm90TmaGmmaWarpSpecializedILi5ENS5_IJNS4_1CILi1EEESB_SB_EEENS1_35KernelTmaWarpSpecializedCooperativeEEENS5_IJNSA_ILi512EEENSA_ILi192EEENSA_ILi32EEEEEENS_10bfloat16_tENS5_IJlSB_lEEESJ_SK_NS4_8TiledMMAINS4_8MMA_AtomIJNS4_4SM904GMMA28MMA_64x192x16_F32BF16BF16_SSILNSO_5MajorE0ELSQ_0ELNSO_7ScaleInE1ELSR_1EEEEEENS4_6LayoutINS5_IJNSA_ILi2EEESB_SB_EEENS5_IJSB_NSA_ILi0EEESX_EEEEENS5_IJNS4_10UnderscoreES10_S10_EEEEENS4_13SM90_TMA_LOADENS4_14ComposedLayoutINS4_7SwizzleILi2ELi4ELi3EEENS4_18smem_ptr_flag_bitsILi16EEENSU_INS5_IJNSA_ILi8EEESH_EEENS5_IJSH_SB_EEEEEEEvNS4_8identityES13_S1D_vS1E_EENS_8epilogue10collective6detail29Sm90TmaWarpSpecializedAdapterINS1H_15DefaultEpilogueISJ_SK_SK_NS1G_6thread17LinearCombinationISJ_Li1EffLNS1L_9ScaleType4KindE0ELNS_15FloatRoundStyleE2ESJ_EENS1_15EpilogueDefaultEEEEEvvEEEEvNT_6ParamsE,"ax",@progbits
	.align	128
.text._ZN7cutlass13device_kernelINS_4gemm6kernel13GemmUniversalIN4cute5tupleIJiiiiEEENS1_10collective13CollectiveMmaINS1_34MainloopSm90TmaGmmaWarpSpecializedILi5ENS5_IJNS4_1CILi1EEESB_SB_EEENS1_35KernelTmaWarpSpecializedCooperativeEEENS5_IJNSA_ILi512EEENSA_ILi192EEENSA_ILi32EEEEEENS_10bfloat16_tENS5_IJlSB_lEEESJ_SK_NS4_8TiledMMAINS4_8MMA_AtomIJNS4_4SM904GMMA28MMA_64x192x16_F32BF16BF16_SSILNSO_5MajorE0ELSQ_0ELNSO_7ScaleInE1ELSR_1EEEEEENS4_6LayoutINS5_IJNSA_ILi2EEESB_SB_EEENS5_IJSB_NSA_ILi0EEESX_EEEEENS5_IJNS4_10UnderscoreES10_S10_EEEEENS4_13SM90_TMA_LOADENS4_14ComposedLayoutINS4_7SwizzleILi2ELi4ELi3EEENS4_18smem_ptr_flag_bitsILi16EEENSU_INS5_IJNSA_ILi8EEESH_EEENS5_IJSH_SB_EEEEEEEvNS4_8identityES13_S1D_vS1E_EENS_8epilogue10collective6detail29Sm90TmaWarpSpecializedAdapterINS1H_15DefaultEpilogueISJ_SK_SK_NS1G_6thread17LinearCombinationISJ_Li1EffLNS1L_9ScaleType4KindE0ELNS_15FloatRoundStyleE2ESJ_EENS1_15EpilogueDefaultEEEEEvvEEEEvNT_6ParamsE:
        .type           _ZN7cutlass13device_kernelINS_4gemm6kernel13GemmUniversalIN4cute5tupleIJiiiiEEENS1_10collective13CollectiveMmaINS1_34MainloopSm90TmaGmmaWarpSpecializedILi5ENS5_IJNS4_1CILi1EEESB_SB_EEENS1_35KernelTmaWarpSpecializedCooperativeEEENS5_IJNSA_ILi512EEENSA_ILi192EEENSA_ILi32EEEEEENS_10bfloat16_tENS5_IJlSB_lEEESJ_SK_NS4_8TiledMMAINS4_8MMA_AtomIJNS4_4SM904GMMA28MMA_64x192x16_F32BF16BF16_SSILNSO_5MajorE0ELSQ_0ELNSO_7ScaleInE1ELSR_1EEEEEENS4_6LayoutINS5_IJNSA_ILi2EEESB_SB_EEENS5_IJSB_NSA_ILi0EEESX_EEEEENS5_IJNS4_10UnderscoreES10_S10_EEEEENS4_13SM90_TMA_LOADENS4_14ComposedLayoutINS4_7SwizzleILi2ELi4ELi3EEENS4_18smem_ptr_flag_bitsILi16EEENSU_INS5_IJNSA_ILi8EEESH_EEENS5_IJSH_SB_EEEEEEEvNS4_8identityES13_S1D_vS1E_EENS_8epilogue10collective6detail29Sm90TmaWarpSpecializedAdapterINS1H_15DefaultEpilogueISJ_SK_SK_NS1G_6thread17LinearCombinationISJ_Li1EffLNS1L_9ScaleType4KindE0ELNS_15FloatRoundStyleE2ESJ_EENS1_15EpilogueDefaultEEEEEvvEEEEvNT_6ParamsE,@function
        .size           _ZN7cutlass13device_kernelINS_4gemm6kernel13GemmUniversalIN4cute5tupleIJiiiiEEENS1_10collective13CollectiveMmaINS1_34MainloopSm90TmaGmmaWarpSpecializedILi5ENS5_IJNS4_1CILi1EEESB_SB_EEENS1_35KernelTmaWarpSpecializedCooperativeEEENS5_IJNSA_ILi512EEENSA_ILi192EEENSA_ILi32EEEEEENS_10bfloat16_tENS5_IJlSB_lEEESJ_SK_NS4_8TiledMMAINS4_8MMA_AtomIJNS4_4SM904GMMA28MMA_64x192x16_F32BF16BF16_SSILNSO_5MajorE0ELSQ_0ELNSO_7ScaleInE1ELSR_1EEEEEENS4_6LayoutINS5_IJNSA_ILi2EEESB_SB_EEENS5_IJSB_NSA_ILi0EEESX_EEEEENS5_IJNS4_10UnderscoreES10_S10_EEEEENS4_13SM90_TMA_LOADENS4_14ComposedLayoutINS4_7SwizzleILi2ELi4ELi3EEENS4_18smem_ptr_flag_bitsILi16EEENSU_INS5_IJNSA_ILi8EEESH_EEENS5_IJSH_SB_EEEEEEEvNS4_8identityES13_S1D_vS1E_EENS_8epilogue10collective6detail29Sm90TmaWarpSpecializedAdapterINS1H_15DefaultEpilogueISJ_SK_SK_NS1G_6thread17LinearCombinationISJ_Li1EffLNS1L_9ScaleType4KindE0ELNS_15FloatRoundStyleE2ESJ_EENS1_15EpilogueDefaultEEEEEvvEEEEvNT_6ParamsE,(.L_x_830 - _ZN7cutlass13device_kernelINS_4gemm6kernel13GemmUniversalIN4cute5tupleIJiiiiEEENS1_10collective13CollectiveMmaINS1_34MainloopSm90TmaGmmaWarpSpecializedILi5ENS5_IJNS4_1CILi1EEESB_SB_EEENS1_35KernelTmaWarpSpecializedCooperativeEEENS5_IJNSA_ILi512EEENSA_ILi192EEENSA_ILi32EEEEEENS_10bfloat16_tENS5_IJlSB_lEEESJ_SK_NS4_8TiledMMAINS4_8MMA_AtomIJNS4_4SM904GMMA28MMA_64x192x16_F32BF16BF16_SSILNSO_5MajorE0ELSQ_0ELNSO_7ScaleInE1ELSR_1EEEEEENS4_6LayoutINS5_IJNSA_ILi2EEESB_SB_EEENS5_IJSB_NSA_ILi0EEESX_EEEEENS5_IJNS4_10UnderscoreES10_S10_EEEEENS4_13SM90_TMA_LOADENS4_14ComposedLayoutINS4_7SwizzleILi2ELi4ELi3EEENS4_18smem_ptr_flag_bitsILi16EEENSU_INS5_IJNSA_ILi8EEESH_EEENS5_IJSH_SB_EEEEEEEvNS4_8identityES13_S1D_vS1E_EENS_8epilogue10collective6detail29Sm90TmaWarpSpecializedAdapterINS1H_15DefaultEpilogueISJ_SK_SK_NS1G_6thread17LinearCombinationISJ_Li1EffLNS1L_9ScaleType4KindE0ELNS_15FloatRoundStyleE2ESJ_EENS1_15EpilogueDefaultEEEEEvvEEEEvNT_6ParamsE)
        .other          _ZN7cutlass13device_kernelINS_4gemm6kernel13GemmUniversalIN4cute5tupleIJiiiiEEENS1_10collective13CollectiveMmaINS1_34MainloopSm90TmaGmmaWarpSpecializedILi5ENS5_IJNS4_1CILi1EEESB_SB_EEENS1_35KernelTmaWarpSpecializedCooperativeEEENS5_IJNSA_ILi512EEENSA_ILi192EEENSA_ILi32EEEEEENS_10bfloat16_tENS5_IJlSB_lEEESJ_SK_NS4_8TiledMMAINS4_8MMA_AtomIJNS4_4SM904GMMA28MMA_64x192x16_F32BF16BF16_SSILNSO_5MajorE0ELSQ_0ELNSO_7ScaleInE1ELSR_1EEEEEENS4_6LayoutINS5_IJNSA_ILi2EEESB_SB_EEENS5_IJSB_NSA_ILi0EEESX_EEEEENS5_IJNS4_10UnderscoreES10_S10_EEEEENS4_13SM90_TMA_LOADENS4_14ComposedLayoutINS4_7SwizzleILi2ELi4ELi3EEENS4_18smem_ptr_flag_bitsILi16EEENSU_INS5_IJNSA_ILi8EEESH_EEENS5_IJSH_SB_EEEEEEEvNS4_8identityES13_S1D_vS1E_EENS_8epilogue10collective6detail29Sm90TmaWarpSpecializedAdapterINS1H_15DefaultEpilogueISJ_SK_SK_NS1G_6thread17LinearCombinationISJ_Li1EffLNS1L_9ScaleType4KindE0ELNS_15FloatRoundStyleE2ESJ_EENS1_15EpilogueDefaultEEEEEvvEEEEvNT_6ParamsE,@"STO_CUDA_ENTRY STV_DEFAULT"
_ZN7cutlass13device_kernelINS_4gemm6kernel13GemmUniversalIN4cute5tupleIJiiiiEEENS1_10collective13CollectiveMmaINS1_34MainloopSm90TmaGmmaWarpSpecializedILi5ENS5_IJNS4_1CILi1EEESB_SB_EEENS1_35KernelTmaWarpSpecializedCooperativeEEENS5_IJNSA_ILi512EEENSA_ILi192EEENSA_ILi32EEEEEENS_10bfloat16_tENS5_IJlSB_lEEESJ_SK_NS4_8TiledMMAINS4_8MMA_AtomIJNS4_4SM904GMMA28MMA_64x192x16_F32BF16BF16_SSILNSO_5MajorE0ELSQ_0ELNSO_7ScaleInE1ELSR_1EEEEEENS4_6LayoutINS5_IJNSA_ILi2EEESB_SB_EEENS5_IJSB_NSA_ILi0EEESX_EEEEENS5_IJNS4_10UnderscoreES10_S10_EEEEENS4_13SM90_TMA_LOADENS4_14ComposedLayoutINS4_7SwizzleILi2ELi4ELi3EEENS4_18smem_ptr_flag_bitsILi16EEENSU_INS5_IJNSA_ILi8EEESH_EEENS5_IJSH_SB_EEEEEEEvNS4_8identityES13_S1D_vS1E_EENS_8epilogue10collective6detail29Sm90TmaWarpSpecializedAdapterINS1H_15DefaultEpilogueISJ_SK_SK_NS1G_6thread17LinearCombinationISJ_Li1EffLNS1L_9ScaleType4KindE0ELNS_15FloatRoundStyleE2ESJ_EENS1_15EpilogueDefaultEEEEEvvEEEEvNT_6ParamsE:
[----:B------:R-:W0:Y:S02]  /*0000*/  LDC R1, c[0x0][0x28] ;  /* 0x00000a00ff017b82 */ /* 0x000e240000000800 */
[----:B0-----:R-:W-:Y:S01]  /*0010*/  VIADD R1, R1, 0xfffff618 ;  /* 0xfffff61801017836 */ /* 0x001fe20000000000 */
[----:B------:R-:W0:Y:S01]  /*0020*/  S2R R2, SR_TID.X ;  /* 0x0000000000027919 */ /* 0x000e220000002100 */
[----:B------:R-:W-:Y:S01]  /*0030*/  ELECT P0, URZ, PT ;  /* 0x00000000003f782f */ /* 0x000fe20003800000 */
[----:B------:R-:W-:Y:S01]  /*0040*/  BSSY B0, `(.L_x_0) ;  /* 0x0000015000007945 */ /* 0x000fe20003800000 */
[--C-:B0-----:R-:W-:Y:S02]  /*0050*/  SHF.R.U32.HI R0, RZ, 0x5, R2.reuse ;  /* 0x00000005ff007819 */ /* 0x101fe40000011602 */
[----:B------:R-:W-:-:S03]  /*0060*/  SHF.R.U32.HI R2, RZ, 0x7, R2 ;  /* 0x00000007ff027819 */ /* 0x000fc60000011602 */
[----:B------:R-:W0:Y:S04]  /*0070*/  SHFL.IDX PT, R3, R0, RZ, 0x1f ;  /* 0x00001fff00037589 */ /* 0x000e2800000e0000 */
[----:B------:R-:W1:Y:S01]  /*0080*/  SHFL.IDX PT, R2, R2, RZ, 0x1f ;  /* 0x00001fff02027589 */ /* 0x000e6200000e0000 */
[----:B0-----:R-:W-:Y:S02]  /*0090*/  R2UR UR10, R3 ;  /* 0x00000000030a72ca */ /* 0x001fe400000e0000 */
[----:B-1----:R-:W-:-:S11]  /*00a0*/  R2UR UR5, R2 ;  /* 0x00000000020572ca */ /* 0x002fd600000e0000 */
[----:B------:R-:W-:Y:S02]  /*00b0*/  USHF.R.S32.HI UR4, URZ, 0x1f, UR10 ;  /* 0x0000001f3f047899 */ /* 0x000fe4000801140a */
[----:B------:R-:W-:Y:S02]  /*00c0*/  ISETP.NE.OR P0, PT, RZ, UR10, !P0 ;  /* 0x0000000aff007c0c */ /* 0x000fe4000c705670 */
[----:B------:R-:W-:-:S04]  /*00d0*/  ULEA.HI UR4, UR4, UR10, URZ, 0x2 ;  /* 0x0000000a04047291 */ /* 0x000fc8000f8f103f */
[----:B------:R-:W-:-:S04]  /*00e0*/  ULOP3.LUT UR4, UR4, 0xfffffffc, URZ, 0xc0, !UPT ;  /* 0xfffffffc04047892 */ /* 0x000fc8000f8ec03f */
[----:B------:R-:W-:-:S03]  /*00f0*/  UIADD3 UR10, UR10, -UR4, URZ ;  /* 0x800000040a0a7290 */ /* 0x000fc6000fffe03f */
[----:B------:R-:W-:Y:S09]  /*0100*/  @P0 BRA `(.L_x_1) ;  /* 0x0000000000200947 */ /* 0x000ff20003800000 */
[----:B------:R-:W-:Y:S02]  /*0110*/  ULDC.64 UR6, c[0x0][0x198] ;  /* 0x0000660000067ab9 */ /* 0x000fe40000000a00 */
[----:B------:R-:W-:Y:S02]  /*0120*/  UIADD3 UR8, UP0, UR6, 0xf0, URZ ;  /* 0x000000f006087890 */ /* 0x000fe4000ff1e03f */
[----:B------:R-:W-:Y:S02]  /*0130*/  UIADD3 UR6, UP1, UR6, 0x1f0, URZ ;  /* 0x000001f006067890 */ /* 0x000fe4000ff3e03f */
[----:B------:R-:W-:Y:S02]  /*0140*/  UIADD3.X UR9, URZ, UR7, URZ, UP0, !UPT ;  /* 0x000000073f097290 */ /* 0x000fe400087fe43f */
[----:B------:R-:W-:-:S07]  /*0150*/  UIADD3.X UR7, URZ, UR7, URZ, UP1, !UPT ;  /* 0x000000073f077290 */ /* 0x000fce0008ffe43f */
[----:B------:R0:W-:Y:S02]  /*0160*/  UTMACCTL.PF [UR8] ;  /* 0x00000000080079b9 */ /* 0x0001e40008040000 */
[----:B------:R0:W-:Y:S02]  /*0170*/  UTMACCTL.PF [UR6] ;  /* 0x00000000060079b9 */ /* 0x0001e40008040000 */
[----:B0-----:R-:W-:Y:S01]  /*0180*/  NOP ;  /* 0x0000000000007918 */ /* 0x001fe20000000000 */
.L_x_1:
[----:B------:R-:W-:Y:S05]  /*0190*/  BSYNC B0 ;  /* 0x0000000000007941 */ /* 0x000fea0003800000 */
.L_x_0:
[----:B------:R-:W0:Y:S01]  /*01a0*/  SHFL.IDX PT, R2, R0, RZ, 0x1f ;  /* 0x00001fff00027589 */ /* 0x000e2200000e0000 */
[----:B------:R-:W-:Y:S01]  /*01b0*/  UISETP.NE.AND UP0, UPT, UR10, 0x3, UPT ;  /* 0x000000030a00788c */ /* 0x000fe2000bf05270 */
[----:B------:R-:W-:Y:S01]  /*01c0*/  ISETP.NE.AND P1, PT, RZ, UR5, PT ;  /* 0x00000005ff007c0c */ /* 0x000fe2000bf25270 */
[----:B------:R-:W-:Y:S02]  /*01d0*/  UIADD3 UR18, UR5, -0x1, URZ ;  /* 0xffffffff05127890 */ /* 0x000fe4000fffe03f */
[----:B------:R-:W-:Y:S02]  /*01e0*/  UISETP.EQ.OR UP0, UPT, UR10, URZ, !UP0 ;  /* 0x0000003f0a00728c */ /* 0x000fe4000c702670 */
[----:B------:R-:W-:Y:S02]  /*01f0*/  UISETP.GE.U32.AND UP1, UPT, UR18, 0x2, UPT ;  /* 0x000000021200788c */ /* 0x000fe4000bf26070 */
[----:B------:R-:W-:-:S04]  /*0200*/  UISETP.EQ.AND UP0, UPT, UR5, URZ, UP0 ;  /* 0x0000003f0500728c */ /* 0x000fc80008702270 */
[----:B------:R-:W-:-:S04]  /*0210*/  USEL UR40, URZ, 0x1, !UP0 ;  /* 0x000000013f287887 */ /* 0x000fc8000c000000 */
[----:B------:R-:W-:Y:S01]  /*0220*/  USEL UR40, UR40, 0x2, UP1 ;  /* 0x0000000228287887 */ /* 0x000fe20008800000 */
[----:B0-----:R-:W-:-:S13]  /*0230*/  ISETP.NE.AND P0, PT, R2, RZ, PT ;  /* 0x000000ff0200720c */ /* 0x001fda0003f05270 */
[----:B------:R-:W-:Y:S05]  /*0240*/  @P0 BRA `(.L_x_2) ;  /* 0x0000000000600947 */ /* 0x000fea0003800000 */
[----:B------:R-:W0:Y:S01]  /*0250*/  S2UR UR8, SR_CgaCtaId ;  /* 0x00000000000879c3 */ /* 0x000e220000008800 */
[----:B------:R-:W-:Y:S01]  /*0260*/  UMOV UR4, 0x400 ;  /* 0x0000040000047882 */ /* 0x000fe20000000000 */
[----:B------:R-:W-:Y:S01]  /*0270*/  UMOV UR5, 0x1 ;  /* 0x0000000100057882 */ /* 0x000fe20000000000 */
[----:B------:R-:W-:Y:S01]  /*0280*/  UMOV UR6, 0x100 ;  /* 0x0000010000067882 */ /* 0x000fe20000000000 */
[----:B------:R-:W-:Y:S01]  /*0290*/  ELECT P0, URZ, PT ;  /* 0x00000000003f782f */ /* 0x000fe20003800000 */
[----:B------:R-:W-:-:S04]  /*02a0*/  UIADD3 UR6, -UR6, 0x100000, URZ ;  /* 0x0010000006067890 */ /* 0x000fc8000fffe13f */
[----:B------:R-:W-:Y:S02]  /*02b0*/  USHF.L.U32 UR7, UR6, 0xb, URZ ;  /* 0x0000000b06077899 */ /* 0x000fe4000800063f */
[----:B------:R-:W-:Y:S02]  /*02c0*/  USHF.L.U32 UR6, UR6, 0x1, URZ ;  /* 0x0000000106067899 */ /* 0x000fe4000800063f */
[----:B0-----:R-:W-:Y:S02]  /*02d0*/  ULEA UR8, UR8, UR4, 0x18 ;  /* 0x0000000408087291 */ /* 0x001fe4000f8ec03f */
[----:B------:R-:W-:-:S04]  /*02e0*/  UIADD3 UR4, -UR5, 0x100000, URZ ;  /* 0x0010000005047890 */ /* 0x000fc8000fffe13f */
[----:B------:R-:W-:Y:S02]  /*02f0*/  USHF.L.U32 UR5, UR4, 0xb, URZ ;  /* 0x0000000b04057899 */ /* 0x000fe4000800063f */
[----:B------:R-:W-:Y:S01]  /*0300*/  USHF.L.U32 UR4, UR4, 0x1, URZ ;  /* 0x0000000104047899 */ /* 0x000fe2000800063f */
[----:B------:R-:W0:Y:S11]  /*0310*/  FENCE.VIEW.ASYNC.S ;  /* 0x00000000000073c6 */ /* 0x000e360000000000 */
[----:B0-----:R0:W1:Y:S01]  /*0320*/  SYNCS.EXCH.64 URZ, [UR8], UR4 ;  /* 0x00000004083f75b2 */ /* 0x0010620008000100 */
[----:B------:R0:W2:Y:S01]  /*0330*/  SYNCS.EXCH.64 URZ, [UR8+0x28], UR6 ;  /* 0x00002806083f75b2 */ /* 0x0000a20008000100 */
[----:B------:R0:W3:Y:S01]  /*0340*/  SYNCS.EXCH.64 URZ, [UR8+0x8], UR4 ;  /* 0x00000804083f75b2 */ /* 0x0000e20008000100 */
[----:B------:R0:W4:Y:S01]  /*0350*/  SYNCS.EXCH.64 URZ, [UR8+0x30], UR6 ;  /* 0x00003006083f75b2 */ /* 0x0001220008000100 */
[----:B------:R0:W0:Y:S01]  /*0360*/  SYNCS.EXCH.64 URZ, [UR8+0x10], UR4 ;  /* 0x00001004083f75b2 */ /* 0x0000220008000100 */
[----:B------:R0:W0:Y:S01]  /*0370*/  SYNCS.EXCH.64 URZ, [UR8+0x38], UR6 ;  /* 0x00003806083f75b2 */ /* 0x0000220008000100 */
[----:B------:R0:W0:Y:S01]  /*0380*/  SYNCS.EXCH.64 URZ, [UR8+0x18], UR4 ;  /* 0x00001804083f75b2 */ /* 0x0000220008000100 */
[----:B------:R0:W0:Y:S01]  /*0390*/  SYNCS.EXCH.64 URZ, [UR8+0x40], UR6 ;  /* 0x00004006083f75b2 */ /* 0x0000220008000100 */
[----:B------:R0:W0:Y:S01]  /*03a0*/  SYNCS.EXCH.64 URZ, [UR8+0x20], UR4 ;  /* 0x00002004083f75b2 */ /* 0x0000220008000100 */
[----:B------:R0:W0:Y:S01]  /*03b0*/  SYNCS.EXCH.64 URZ, [UR8+0x48], UR6 ;  /* 0x00004806083f75b2 */ /* 0x0000220008000100 */
[----:B------:R-:W-:Y:S01]  /*03c0*/  NOP ;  /* 0x0000000000007918 */ /* 0x000fe20000000000 */
.L_x_2:
[----:B------:R-:W5:Y:S01]  /*03d0*/  SHFL.IDX PT, R0, R0, RZ, 0x1f ;  /* 0x00001fff00007589 */ /* 0x000f6200000e0000 */
[----:B------:R-:W-:Y:S01]  /*03e0*/  ELECT P0, URZ, PT ;  /* 0x00000000003f782f */ /* 0x000fe20003800000 */
[----:B------:R-:W1:Y:S01]  /*03f0*/  S2UR UR17, SR_CTAID.Y ;  /* 0x00000000001179c3 */ /* 0x000e620000002600 */
[----:B0-----:R-:W-:Y:S01]  /*0400*/  ULDC UR5, c[0x0][0x65c] ;  /* 0x0001970000057ab9 */ /* 0x001fe20000000800 */
[----:B------:R-:W-:Y:S01]  /*0410*/  UMOV UR12, 0x20 ;  /* 0x00000020000c7882 */ /* 0x000fe20000000000 */
[----:B------:R-:W-:Y:S01]  /*0420*/  UISETP.NE.AND UP2, UPT, UR5, 0x1, UPT ;  /* 0x000000010500788c */ /* 0x000fe2000bf45270 */
[----:B------:R-:W-:Y:S01]  /*0430*/  NOP ;  /* 0x0000000000007918 */ /* 0x000fe20000000000 */
[----:B------:R-:W-:Y:S02]  /*0440*/  NOP ;  /* 0x0000000000007918 */ /* 0x000fe40000000000 */
[----:B------:R-:W-:Y:S01]  /*0450*/  UP2UR UR46, UPR, URZ, 0x4 ;  /* 0x000000043f2e7883 */ /* 0x000fe20008000000 */
[----:B------:R-:W0:Y:S01]  /*0460*/  S2UR UR4, SR_CTAID.X ;  /* 0x00000000000479c3 */ /* 0x000e220000002500 */
[----:B------:R-:W-:-:S02]  /*0470*/  PLOP3.LUT P2, PT, PT, PT, UP2, 0x80, 0x0 ;  /* 0x000000000000781c */ /* 0x000fc40003f4f028 */
[----:B------:R-:W-:Y:S02]  /*0480*/  PLOP3.LUT P4, PT, PT, PT, UP2, 0x80, 0x0 ;  /* 0x000000000000781c */ /* 0x000fe40003f8f028 */
[----:B------:R-:W-:Y:S01]  /*0490*/  PLOP3.LUT P3, PT, PT, PT, UP2, 0x80, 0x0 ;  /* 0x000000000000781c */ /* 0x000fe20003f6f028 */
[----:B------:R-:W-:Y:S01]  /*04a0*/  @UP2 ULDC UR14, c[0x0][0x10] ;  /* 0x00000400000e2ab9 */ /* 0x000fe20000000800 */
[----:B------:R-:W-:Y:S01]  /*04b0*/  @UP2 UMOV UR9, URZ ;  /* 0x0000003f00092c82 */ /* 0x000fe20008000000 */
[----:B------:R-:W-:Y:S01]  /*04c0*/  @!UP2 ULDC UR11, c[0x0][0xc] ;  /* 0x00000300000baab9 */ /* 0x000fe20000000800 */
[----:B-----5:R-:W-:Y:S01]  /*04d0*/  ISETP.NE.OR P0, PT, R0, RZ, !P0 ;  /* 0x000000ff0000720c */ /* 0x020fe20004705670 */
[----:B-1----:R-:W-:Y:S02]  /*04e0*/  @UP2 UMOV UR7, UR17 ;  /* 0x0000001100072c82 */ /* 0x002fe40008000000 */
[----:B------:R-:W-:Y:S01]  /*04f0*/  @UP2 UMOV UR8, UR7 ;  /* 0x0000000700082c82 */ /* 0x000fe20008000000 */
[----:B------:R-:W-:Y:S01]  /*0500*/  @!UP2 UMOV UR7, UR17 ;  /* 0x000000110007ac82 */ /* 0x000fe20008000000 */
[----:B0-----:R-:W-:-:S08]  /*0510*/  @UP2 UIMAD.WIDE.U32 UR14, UR4, UR14, UR8 ;  /* 0x0000000e040e22a5 */ /* 0x001fd0000f8e0008 */
[----:B------:R-:W-:Y:S01]  /*0520*/  VOTEU.ALL UP0, P0 ;  /* 0x00000000003f7886 */ /* 0x000fe20000000000 */
[----:B------:R-:W-:Y:S01]  /*0530*/  VOTEU.ALL UP1, P0 ;  /* 0x00000000003f7886 */ /* 0x000fe20000020000 */
[----:B------:R-:W-:-:S03]  /*0540*/  IMAD.U32 R2, RZ, RZ, UR14 ;  /* 0x0000000eff027e24 */ /* 0x000fc6000f8e00ff */
[----:B------:R-:W0:Y:S01]  /*0550*/  @!UP0 S2UR UR6, SR_CgaCtaId ;  /* 0x00000000000689c3 */ /* 0x000e220000008800 */
[----:B------:R-:W-:Y:S01]  /*0560*/  @!UP0 UMOV UR5, 0x400 ;  /* 0x0000040000058882 */ /* 0x000fe20000000000 */
[----:B------:R-:W-:-:S04]  /*0570*/  @!UP0 UIADD3 UR12, -UR12, 0x100000, URZ ;  /* 0x001000000c0c8890 */ /* 0x000fc8000fffe13f */
[----:B------:R-:W-:Y:S02]  /*0580*/  @!UP0 USHF.L.U32 UR13, UR12, 0xb, URZ ;  /* 0x0000000b0c0d8899 */ /* 0x000fe4000800063f */
[----:B------:R-:W-:Y:S01]  /*0590*/  @!UP0 USHF.L.U32 UR12, UR12, 0x1, URZ ;  /* 0x000000010c0c8899 */ /* 0x000fe2000800063f */
[----:B------:R-:W-:Y:S01]  /*05a0*/  IMAD.U32 R3, RZ, RZ, UR15 ;  /* 0x0000000fff037e24 */ /* 0x000fe2000f8e00ff */
[----:B0-----:R-:W-:Y:S01]  /*05b0*/  @!UP0 ULEA UR16, UR6, UR5, 0x18 ;  /* 0x0000000506108291 */ /* 0x001fe2000f8ec03f */
[----:B------:R-:W-:Y:S01]  /*05c0*/  VOTEU.ALL UP0, P0 ;  /* 0x00000000003f7886 */ /* 0x000fe20000000000 */
[----:B------:R-:W-:Y:S01]  /*05d0*/  PLOP3.LUT P0, PT, PT, PT, UP2, 0x80, 0x0 ;  /* 0x000000000000781c */ /* 0x000fe20003f0f028 */
[----:B------:R-:W-:Y:S01]  /*05e0*/  UMOV UR5, URZ ;  /* 0x0000003f00057c82 */ /* 0x000fe20008000000 */
[----:B------:R-:W-:Y:S01]  /*05f0*/  @UP2 UMOV UR6, URZ ;  /* 0x0000003f00062c82 */ /* 0x000fe20008000000 */
[----:B------:R-:W-:Y:S02]  /*0600*/  @!UP2 UIMAD.WIDE.U32 UR8, UR11, UR7, UR4 ;  /* 0x000000070b08a2a5 */ /* 0x000fe4000f8e0004 */
[----:B------:R-:W-:-:S04]  /*0610*/  @UP2 UIADD3 UR6, UR15, UR6, URZ ;  /* 0x000000060f062290 */ /* 0x000fc8000fffe03f */
[----:B------:R-:W-:Y:S01]  /*0620*/  IMAD.U32 R5, RZ, RZ, UR9 ;  /* 0x00000009ff057e24 */ /* 0x000fe2000f8e00ff */
[----:B------:R-:W0:Y:S02]  /*0630*/  FENCE.VIEW.ASYNC.S ;  /* 0x00000000000073c6 */ /* 0x000e240000000000 */
[----:B0-----:R0:W2:Y:S01]  /*0640*/  @!UP0 SYNCS.EXCH.64 URZ, [UR16+0x60], UR12 ;  /* 0x0000600c103f85b2 */ /* 0x0010a20008000100 */
[----:B------:R-:W-:Y:S01]  /*0650*/  @P2 MOV R6, UR6 ;  /* 0x0000000600062c02 */ /* 0x000fe20008000f00 */
[----:B------:R-:W-:Y:S02]  /*0660*/  IMAD.U32 R3, RZ, RZ, UR9 ;  /* 0x00000009ff037e24 */ /* 0x000fe4000f8e00ff */
[----:B------:R-:W-:Y:S02]  /*0670*/  @P0 IMAD.MOV.U32 R7, RZ, RZ, R2 ;  /* 0x000000ffff070224 */ /* 0x000fe400078e0002 */
[----:B------:R-:W-:Y:S02]  /*0680*/  IMAD.U32 R2, RZ, RZ, UR8 ;  /* 0x00000008ff027e24 */ /* 0x000fe4000f8e00ff */
[----:B------:R-:W-:-:S02]  /*0690*/  @!P4 IMAD.MOV.U32 R6, RZ, RZ, R5 ;  /* 0x000000ffff06c224 */ /* 0x000fc400078e0005 */
[----:B------:R-:W-:Y:S01]  /*06a0*/  IMAD.U32 R4, RZ, RZ, UR8 ;  /* 0x00000008ff047e24 */ /* 0x000fe2000f8e00ff */
[----:B------:R-:W-:Y:S02]  /*06b0*/  @!P3 MOV R7, R2 ;  /* 0x000000020007b202 */ /* 0x000fe40000000f00 */
[----:B------:R0:W-:Y:S01]  /*06c0*/  STL [R1+0x300], R6 ;  /* 0x0003000601007387 */ /* 0x0001e20000100800 */
[----:B------:R0:W2:Y:S03]  /*06d0*/  @!UP1 SYNCS.EXCH.64 URZ, [UR16+0x68], UR12 ;  /* 0x0000680c103f95b2 */ /* 0x0000a60008000100 */
[----:B------:R0:W-:Y:S01]  /*06e0*/  STL [R1+0x304], R7 ;  /* 0x0003040701007387 */ /* 0x0001e20000100800 */
[----:B------:R-:W-:Y:S01]  /*06f0*/  NOP ;  /* 0x0000000000007918 */ /* 0x000fe20000000000 */
[----:B--234-:R-:W-:Y:S06]  /*0700*/  BAR.SYNC.DEFER_BLOCKING 0x0 ;  /* 0x0000000000007b1d */ /* 0x01cfec0000010000 */
[----:B------:R-:W-:Y:S05]  /*0710*/  @!P1 BRA `(.L_x_3) ;  /* 0x0000022000389947 */ /* 0x000fea0003800000 */
[----:B------:R-:W-:-:S06]  /*0720*/  UISETP.GT.U32.AND UP0, UPT, UR18, 0x1, UPT ;  /* 0x000000011200788c */ /* 0x000fcc000bf04070 */
[----:B------:R-:W-:-:S13]  /*0730*/  PLOP3.LUT P0, PT, PT, PT, UP0, 0x80, 0x0 ;  /* 0x000000000000781c */ /* 0x000fda0003f0f008 */
[----:B0-----:R-:W-:Y:S05]  /*0740*/  @P0 EXIT ;  /* 0x000000000000094d */ /* 0x001fea0003800000 */
[----:B------:R-:W-:Y:S01]  /*0750*/  ULDC.64 UR8, c[0x0][0x650] ;  /* 0x0001940000087ab9 */ /* 0x000fe20000000a00 */
[----:B------:R-:W-:Y:S01]  /*0760*/  UMOV UR41, 0xffffffff ;  /* 0xffffffff00297882 */ /* 0x000fe20000000000 */
[----:B------:R-:W-:Y:S01]  /*0770*/  ISETP.GE.U32.AND P0, PT, R7, UR8, PT ;  /* 0x0000000807007c0c */ /* 0x000fe2000bf06070 */
[----:B------:R-:W-:Y:S01]  /*0780*/  UMOV UR42, 0xffffffff ;  /* 0xffffffff002a7882 */ /* 0x000fe20000000000 */
[----:B------:R-:W-:Y:S01]  /*0790*/  UMOV UR43, 0xffffffff ;  /* 0xffffffff002b7882 */ /* 0x000fe20000000000 */
[----:B------:R-:W-:Y:S02]  /*07a0*/  PRMT R0, RZ, 0x7610, R0 ;  /* 0x00007610ff007816 */ /* 0x000fe40000000000 */
[----:B------:R-:W-:-:S13]  /*07b0*/  ISETP.GE.U32.AND.EX P0, PT, R6, UR9, PT, P0 ;  /* 0x0000000906007c0c */ /* 0x000fda000bf06100 */
[----:B------:R-:W-:Y:S05]  /*07c0*/  @P0 BRA `(.L_x_4) ;  /* 0x0000000400800947 */ /* 0x000fea0003800000 */
[----:B------:R-:W-:Y:S01]  /*07d0*/  I2FP.F32.U32 R0, UR4 ;  /* 0x0000000400007c45 */ /* 0x000fe20008201000 */
[----:B------:R-:W-:Y:S01]  /*07e0*/  ULDC.64 UR16, c[0x0][0x628] ;  /* 0x00018a0000107ab9 */ /* 0x000fe20000000a00 */
[----:B------:R-:W-:Y:S01]  /*07f0*/  ULDC UR6, c[0x0][0x150] ;  /* 0x0000540000067ab9 */ /* 0x000fe20000000800 */
[----:B------:R-:W-:Y:S01]  /*0800*/  ISETP.NE.U32.AND P0, PT, RZ, UR16, PT ;  /* 0x00000010ff007c0c */ /* 0x000fe2000bf05070 */
[----:B------:R-:W-:Y:S01]  /*0810*/  ULDC UR15, c[0x0][0x630] ;  /* 0x00018c00000f7ab9 */ /* 0x000fe20000000800 */
[----:B------:R-:W-:Y:S01]  /*0820*/  FMUL R0, R0, UR6 ;  /* 0x0000000600007c20 */ /* 0x000fe20008400000 */
[----:B------:R-:W-:Y:S01]  /*0830*/  R2UR UR18, R7 ;  /* 0x00000000071272ca */ /* 0x000fe200000e0000 */
[----:B------:R-:W-:Y:S01]  /*0840*/  ULDC UR20, c[0x0][0x154] ;  /* 0x0000550000147ab9 */ /* 0x000fe20000000800 */
[----:B------:R-:W-:Y:S01]  /*0850*/  ISETP.NE.AND.EX P0, PT, RZ, UR17, PT, P0 ;  /* 0x00000011ff007c0c */ /* 0x000fe2000bf05300 */
[----:B------:R0:W1:Y:S01]  /*0860*/  F2I.U32.TRUNC.NTZ R2, R0 ;  /* 0x0000000000027305 */ /* 0x000062000020f000 */
[----:B------:R-:W-:-:S02]  /*0870*/  R2UR UR19, R6 ;  /* 0x00000000061372ca */ /* 0x000fc400000e0000 */
[----:B------:R-:W-:Y:S02]  /*0880*/  R2UR UR8, R7 ;  /* 0x00000000070872ca */ /* 0x000fe400000e0000 */
[----:B------:R-:W-:-:S07]  /*0890*/  R2UR UR9, R6 ;  /* 0x00000000060972ca */ /* 0x000fce00000e0000 */
[----:B0-----:R-:W-:Y:S08]  /*08a0*/  @!P0 BRA `(.L_x_5) ;  /* 0x0000000000308947 */ /* 0x001ff00003800000 */
[----:B------:R-:W-:Y:S01]  /*08b0*/  R2UR UR8, R7 ;  /* 0x00000000070872ca */ /* 0x000fe200000e0000 */
[----:B------:R-:W-:Y:S01]  /*08c0*/  ULDC UR6, c[0x0][0x634] ;  /* 0x00018d0000067ab9 */ /* 0x000fe20000000800 */
[----:B------:R-:W-:-:S11]  /*08d0*/  R2UR UR14, R6 ;  /* 0x00000000060e72ca */ /* 0x000fd600000e0000 */
[----:B------:R-:W-:-:S04]  /*08e0*/  UIADD3 UR6, UP0, UR8, UR6, URZ ;  /* 0x0000000608067290 */ /* 0x000fc8000ff1e03f */
[----:B------:R-:W-:-:S04]  /*08f0*/  UIADD3.X UR14, URZ, UR14, URZ, UP0, !UPT ;  /* 0x0000000e3f0e7290 */ /* 0x000fc800087fe43f */
[----:B------:R-:W-:-:S04]  /*0900*/  UIMAD.WIDE.U32 UR8, UR14, UR16, URZ ;  /* 0x000000100e0872a5 */ /* 0x000fc8000f8e003f */
[----:B------:R-:W-:Y:S02]  /*0910*/  UIMAD.WIDE.U32 UR10, UP0, UR6, UR17, UR8 ;  /* 0x00000011060a72a5 */ /* 0x000fe4000f800008 */
[----:B------:R-:W-:Y:S02]  /*0920*/  UIMAD.WIDE.U32 UR8, UR6, UR16, URZ ;  /* 0x00000010060872a5 */ /* 0x000fe4000f8e003f */
[----:B------:R-:W-:Y:S02]  /*0930*/  UIADD3.X UR13, URZ, URZ, URZ, UP0, !UPT ;  /* 0x0000003f3f0d7290 */ /* 0x000fe400087fe43f */
[----:B------:R-:W-:Y:S01]  /*0940*/  UIADD3 URZ, UP0, UR9, UR10, URZ ;  /* 0x0000000a093f7290 */ /* 0x000fe2000ff1e03f */
[----:B------:R-:W-:-:S03]  /*0950*/  UMOV UR12, UR11 ;  /* 0x0000000b000c7c82 */ /* 0x000fc60008000000 */
[----:B------:R-:W-:-:S12]  /*0960*/  UIMAD.WIDE.U32.X UR8, UR14, UR17, UR12, UP0 ;  /* 0x000000110e0872a5 */ /* 0x000fd800080e040c */
.L_x_5:
[----:B------:R-:W-:Y:S01]  /*0970*/  USHF.R.U64 UR43, UR8, UR15, UR9 ;  /* 0x0000000f082b7299 */ /* 0x000fe20008001209 */
[----:B------:R-:W-:Y:S01]  /*0980*/  I2FP.F32.U32 R0, UR7 ;  /* 0x0000000700007c45 */ /* 0x000fe20008201000 */
[----:B------:R-:W-:Y:S01]  /*0990*/  USHF.R.U32.HI UR5, URZ, UR15, UR9 ;  /* 0x0000000f3f057299 */ /* 0x000fe20008011609 */
[----:B-1----:R-:W-:Y:S01]  /*09a0*/  R2UR UR12, R2 ;  /* 0x00000000020c72ca */ /* 0x002fe200000e0000 */
[----:B------:R-:W-:Y:S02]  /*09b0*/  UIADD3 UR6, UP0, URZ, -UR43, URZ ;  /* 0x8000002b3f067290 */ /* 0x000fe4000ff1e03f */
[----:B------:R-:W-:Y:S01]  /*09c0*/  FMUL R0, R0, UR20 ;  /* 0x0000001400007c20 */ /* 0x000fe20008400000 */
[----:B------:R-:W-:Y:S01]  /*09d0*/  ULDC.64 UR8, c[0x0][0x620] ;  /* 0x0001880000087ab9 */ /* 0x000fe20000000a00 */
[----:B------:R-:W-:Y:S01]  /*09e0*/  UIADD3.X UR5, URZ, ~UR5, URZ, UP0, !UPT ;  /* 0x800000053f057290 */ /* 0x000fe200087fe43f */
[----:B------:R-:W-:Y:S01]  /*09f0*/  UMOV UR10, UR18 ;  /* 0x00000012000a7c82 */ /* 0x000fe20008000000 */
[----:B------:R-:W-:-:S02]  /*0a00*/  UMOV UR11, UR19 ;  /* 0x00000013000b7c82 */ /* 0x000fc40008000000 */
[----:B------:R-:W-:Y:S01]  /*0a10*/  UIMAD UR5, UR5, UR8, URZ ;  /* 0x00000008050572a4 */ /* 0x000fe2000f8e023f */
[----:B------:R-:W0:Y:S01]  /*0a20*/  F2I.U32.TRUNC.NTZ R0, R0 ;  /* 0x0000000000007305 */ /* 0x000e22000020f000 */
[----:B------:R-:W-:Y:S02]  /*0a30*/  UIMAD.WIDE.U32 UR10, UR6, UR8, UR10 ;  /* 0x00000008060a72a5 */ /* 0x000fe4000f8e000a */
[----:B------:R-:W-:Y:S01]  /*0a40*/  UIMAD UR6, UR6, UR9, UR5 ;  /* 0x00000009060672a4 */ /* 0x000fe2000f8e0205 */
[----:B------:R-:W-:Y:S01]  /*0a50*/  ULDC UR21, c[0x0][0x658] ;  /* 0x0001960000157ab9 */ /* 0x000fe20000000800 */
[----:B------:R-:W-:Y:S02]  /*0a60*/  UMOV UR19, 0xffffffff ;  /* 0xffffffff00137882 */ /* 0x000fe40000000000 */
[----:B------:R-:W-:Y:S01]  /*0a70*/  UIADD3 UR6, UR11, UR6, URZ ;  /* 0x000000060b067290 */ /* 0x000fe2000fffe03f */
[----:B------:R-:W-:Y:S01]  /*0a80*/  ULDC UR15, c[0x0][0x618] ;  /* 0x00018600000f7ab9 */ /* 0x000fe20000000800 */
[----:B------:R-:W-:Y:S01]  /*0a90*/  ULDC.64 UR8, c[0x0][0x640] ;  /* 0x0001900000087ab9 */ /* 0x000fe20000000a00 */
[----:B------:R-:W-:Y:S01]  /*0aa0*/  USHF.L.U32 UR11, UR19, UR21, URZ ;  /* 0x00000015130b7299 */ /* 0x000fe2000800063f */
[----:B------:R-:W-:Y:S01]  /*0ab0*/  ISETP.NE.U32.AND P0, PT, RZ, UR8, PT ;  /* 0x00000008ff007c0c */ /* 0x000fe2000bf05070 */
[----:B------:R-:W-:-:S02]  /*0ac0*/  USHF.R.U64 UR19, UR10, UR15, UR6 ;  /* 0x0000000f0a137299 */ /* 0x000fc40008001206 */
[----:B------:R-:W-:Y:S01]  /*0ad0*/  USHF.R.U32.HI UR10, URZ, UR15, UR6 ;  /* 0x0000000f3f0a7299 */ /* 0x000fe20008011606 */
[----:B0-----:R-:W-:Y:S01]  /*0ae0*/  R2UR UR14, R0 ;  /* 0x00000000000e72ca */ /* 0x001fe200000e0000 */
[----:B------:R-:W-:Y:S01]  /*0af0*/  ULDC UR17, c[0x0][0x608] ;  /* 0x0001820000117ab9 */ /* 0x000fe20000000800 */
[----:B------:R-:W-:Y:S01]  /*0b00*/  ISETP.NE.AND.EX P0, PT, RZ, UR9, PT, P0 ;  /* 0x00000009ff007c0c */ /* 0x000fe2000bf05300 */
[----:B------:R-:W-:Y:S02]  /*0b10*/  USHF.R.U64 UR23, UR19, UR17, UR10 ;  /* 0x0000001113177299 */ /* 0x000fe4000800120a */
[----:B------:R-:W-:Y:S01]  /*0b20*/  USHF.R.U32.HI UR10, URZ, UR17, UR10 ;  /* 0x000000113f0a7299 */ /* 0x000fe2000801160a */
[----:B------:R-:W-:Y:S01]  /*0b30*/  UMOV UR16, 0x1 ;  /* 0x0000000100107882 */ /* 0x000fe20000000000 */
[----:B------:R-:W-:Y:S02]  /*0b40*/  UIADD3 UR12, -UR12, URZ, URZ ;  /* 0x0000003f0c0c7290 */ /* 0x000fe4000fffe13f */
[----:B------:R-:W-:-:S02]  /*0b50*/  USHF.R.U64 UR24, UR23, UR21, UR10 ;  /* 0x0000001517187299 */ /* 0x000fc4000800120a */
[----:B------:R-:W-:Y:S01]  /*0b60*/  USHF.L.U32 UR6, UR16, UR21, URZ ;  /* 0x0000001510067299 */ /* 0x000fe2000800063f */
[----:B------:R-:W-:Y:S01]  /*0b70*/  ULDC UR13, c[0x0][0x144] ;  /* 0x00005100000d7ab9 */ /* 0x000fe20000000800 */
[----:B------:R-:W-:Y:S01]  /*0b80*/  ULDC UR5, c[0x0][0x600] ;  /* 0x0001800000057ab9 */ /* 0x000fe20000000800 */
[----:B------:R-:W-:Y:S02]  /*0b90*/  ULOP3.LUT UR16, URZ, UR11, URZ, 0x33, !UPT ;  /* 0x0000000b3f107292 */ /* 0x000fe4000f8e333f */
[----:B------:R-:W-:Y:S02]  /*0ba0*/  USHF.R.U32.HI UR11, URZ, UR21, UR10 ;  /* 0x000000153f0b7299 */ /* 0x000fe4000801160a */
[----:B------:R-:W-:Y:S02]  /*0bb0*/  UIADD3 UR18, UR5, -0x1, URZ ;  /* 0xffffffff05127890 */ /* 0x000fe4000fffe03f */
[----:B------:R-:W-:Y:S02]  /*0bc0*/  UIADD3 UR20, -UR14, URZ, URZ ;  /* 0x0000003f0e147290 */ /* 0x000fe4000fffe13f */
[----:B------:R-:W-:Y:S01]  /*0bd0*/  UIMAD UR4, UR13, UR12, UR4 ;  /* 0x0000000c0d0472a4 */ /* 0x000fe2000f8e0204 */
[----:B------:R-:W-:Y:S01]  /*0be0*/  ULDC UR25, c[0x0][0x148] ;  /* 0x0000520000197ab9 */ /* 0x000fe20000000800 */
[----:B------:R-:W-:Y:S01]  /*0bf0*/  ULDC UR21, c[0x0][0x648] ;  /* 0x0001920000157ab9 */ /* 0x000fe20000000800 */
[----:B------:R-:W-:Y:S01]  /*0c00*/  ULDC UR22, c[0x0][0x638] ;  /* 0x00018e0000167ab9 */ /* 0x000fe20000000800 */
[----:B------:R-:W-:Y:S01]  /*0c10*/  UMOV UR10, UR24 ;  /* 0x00000018000a7c82 */ /* 0x000fe20008000000 */
[----:B------:R-:W-:Y:S07]  /*0c20*/  @!P0 BRA `(.L_x_6) ;  /* 0x0000000000308947 */ /* 0x000fee0003800000 */
[----:B------:R-:W-:Y:S02]  /*0c30*/  ULDC UR14, c[0x0][0x64c] ;  /* 0x00019300000e7ab9 */ /* 0x000fe40000000800 */
        /* <DEDUP_REMOVED lines=8> */
[----:B------:R-:W-:-:S07]  /*0cc0*/  UIMAD.WIDE.U32.X UR8, UR17, UR9, UR14, UP0 ;  /* 0x00000009110872a5 */ /* 0x000fce00080e040e */
[----:B------:R-:W-:Y:S01]  /*0cd0*/  UMOV UR10, UR8 ;  /* 0x00000008000a7c82 */ /* 0x000fe20008000000 */
[----:B------:R-:W-:-:S05]  /*0ce0*/  UMOV UR11, UR9 ;  /* 0x00000009000b7c82 */ /* 0x000fca0008000000 */
.L_x_6:
[----:B------:R-:W-:Y:S01]  /*0cf0*/  UISETP.NE.AND UP0, UPT, UR46, URZ, UPT ;  /* 0x0000003f2e00728c */ /* 0x000fe2000bf05270 */
[----:B------:R-:W-:Y:S01]  /*0d00*/  IMAD.MOV.U32 R0, RZ, RZ, 0x1 ;  /* 0x00000001ff007424 */ /* 0x000fe200078e00ff */
[----:B------:R-:W-:Y:S02]  /*0d10*/  USHF.R.U64 UR8, UR10, UR21, UR11 ;  /* 0x000000150a087299 */ /* 0x000fe4000800120b */
[----:B------:R-:W-:Y:S02]  /*0d20*/  ULOP3.LUT UR16, UR23, UR16, URZ, 0xc0, !UPT ;  /* 0x0000001017107292 */ /* 0x000fe4000f8ec03f */
[----:B------:R-:W-:Y:S02]  /*0d30*/  ULOP3.LUT UR18, UR19, UR18, URZ, 0xc0, !UPT ;  /* 0x0000001213127292 */ /* 0x000fe4000f8ec03f */
[----:B------:R-:W-:-:S03]  /*0d40*/  UIMAD UR16, UR6, UR8, UR16 ;  /* 0x00000008061072a4 */ /* 0x000fc6000f8e0210 */
[----:B------:R-:W-:Y:S02]  /*0d50*/  @UP0 UIMAD UR4, UR25, UR20, UR7 ;  /* 0x00000014190402a4 */ /* 0x000fe4000f8e0207 */
[----:B------:R-:W-:-:S04]  /*0d60*/  UIADD3 UR7, -UR8, URZ, URZ ;  /* 0x0000003f08077290 */ /* 0x000fc8000fffe13f */
[----:B------:R-:W-:-:S03]  /*0d70*/  UIMAD UR6, UR7, UR22, UR24 ;  /* 0x00000016070672a4 */ /* 0x000fc6000f8e0218 */
[----:B------:R-:W-:Y:S01]  /*0d80*/  ULDC UR7, c[0x0][0x610] ;  /* 0x0001840000077ab9 */ /* 0x000fe20000000800 */
[----:B------:R-:W-:Y:S02]  /*0d90*/  UIMAD UR6, UR6, UR5, UR18 ;  /* 0x00000005060672a4 */ /* 0x000fe4000f8e0212 */
[----:B------:R-:W-:-:S04]  /*0da0*/  UIMAD UR4, UR16, UR7, UR4 ;  /* 0x00000007100472a4 */ /* 0x000fc8000f8e0204 */
[----:B------:R-:W-:Y:S02]  /*0db0*/  USEL UR42, UR6, UR4, !UP0 ;  /* 0x00000004062a7287 */ /* 0x000fe4000c000000 */
[----:B------:R-:W-:-:S12]  /*0dc0*/  USEL UR41, UR4, UR6, !UP0 ;  /* 0x0000000604297287 */ /* 0x000fd8000c000000 */
.L_x_4:
[----:B------:R-:W-:-:S08]  /*0dd0*/  NOP ;  /* 0x0000000000007918 */ /* 0x000fd00000000000 */
[----:B------:R-:W0:Y:S02]  /*0de0*/  USETMAXREG.TRY_ALLOC.CTAPOOL UP0, 0xf0 ;  /* 0x000000f0000079c8 */ /* 0x000e240008000600 */
[----:B0-----:R-:W-:-:S13]  /*0df0*/  PLOP3.LUT P0, PT, PT, PT, UP0, 0x80, 0x0 ;  /* 0x000000000000781c */ /* 0x001fda0003f0f008 */
[----:B------:R-:W-:Y:S05]  /*0e00*/  @!P0 BRA `(.L_x_4) ;  /* 0xfffffffc00f08947 */ /* 0x000fea000383ffff */
[----:B------:R-:W-:Y:S01]  /*0e10*/  ULDC.64 UR4, c[0x0][0x598] ;  /* 0x0001660000047ab9 */ /* 0x000fe20000000a00 */
[----:B------:R-:W-:Y:S01]  /*0e20*/  ULDC.64 UR36, c[0x0][0x208] ;  /* 0x0000820000247ab9 */ /* 0x000fe20000000a00 */
[----:B------:R-:W-:-:S04]  /*0e30*/  ISETP.NE.U32.AND P0, PT, RZ, UR4, PT ;  /* 0x00000004ff007c0c */ /* 0x000fc8000bf05070 */
[----:B------:R-:W-:-:S13]  /*0e40*/  ISETP.NE.AND.EX P0, PT, RZ, UR5, PT, P0 ;  /* 0x00000005ff007c0c */ /* 0x000fda000bf05300 */
[----:B------:R-:W-:Y:S05]  /*0e50*/  @!P0 BRA `(.L_x_7) ;  /* 0x00000000001c8947 */ /* 0x000fea0003800000 */
[----:B------:R-:W0:Y:S02]  /*0e60*/  LDC.64 R2, c[0x0][0x598] ;  /* 0x00016600ff027b82 */ /* 0x000e240000000a00 */
[----:B0-----:R-:W2:Y:S02]  /*0e70*/  LDG.E.64 R2, desc[UR36][R2.64] ;  /* 0x0000002402027981 */ /* 0x001ea4000c1e1b00 */
[----:B--2---:R-:W-:-:S04]  /*0e80*/  ISETP.NE.U32.AND P0, PT, R2, RZ, PT ;  /* 0x000000ff0200720c */ /* 0x004fc80003f05070 */
[----:B------:R-:W-:-:S13]  /*0e90*/  ISETP.NE.AND.EX P0, PT, R3, RZ, PT, P0 ;  /* 0x000000ff0300720c */ /* 0x000fda0003f05300 */
[----:B------:R-:W-:Y:S05]  /*0ea0*/  @!P0 BRA `(.L_x_7) ;  /* 0x0000000000088947 */ /* 0x000fea0003800000 */
[----:B------:R0:W5:Y:S01]  /*0eb0*/  LD.E R2, desc[UR36][R2.64] ;  /* 0x0000002402027980 */ /* 0x000162000c101900 */
[----:B------:R-:W-:Y:S05]  /*0ec0*/  BRA `(.L_x_8) ;  /* 0x0000000000247947 */ /* 0x000fea0003800000 */
.L_x_7:
[----:B------:R-:W-:Y:S02]  /*0ed0*/  ULDC.64 UR4, c[0x0][0x588] ;  /* 0x0001620000047ab9 */ /* 0x000fe40000000a00 */
[----:B------:R-:W-:-:S04]  /*0ee0*/  ISETP.NE.U32.AND P0, PT, RZ, UR4, PT ;  /* 0x00000004ff007c0c */ /* 0x000fc8000bf05070 */
[----:B------:R-:W-:-:S13]  /*0ef0*/  ISETP.NE.AND.EX P0, PT, RZ, UR5, PT, P0 ;  /* 0x00000005ff007c0c */ /* 0x000fda000bf05300 */
[----:B------:R-:W-:Y:S05]  /*0f00*/  @!P0 BRA `(.L_x_9) ;  /* 0x00000000000c8947 */ /* 0x000fea0003800000 */
[----:B------:R-:W0:Y:S02]  /*0f10*/  LDC.64 R2, c[0x0][0x588] ;  /* 0x00016200ff027b82 */ /* 0x000e240000000a00 */
[----:B0-----:R1:W5:Y:S01]  /*0f20*/  LDG.E R2, desc[UR36][R2.64] ;  /* 0x0000002402027981 */ /* 0x001362000c1e1900 */
[----:B------:R-:W-:Y:S05]  /*0f30*/  BRA `(.L_x_8) ;  /* 0x0000000000087947 */ /* 0x000fea0003800000 */
.L_x_9:
[----:B------:R-:W-:Y:S02]  /*0f40*/  ULDC UR4, c[0x0][0x580] ;  /* 0x0001600000047ab9 */ /* 0x000fe40000000800 */
[----:B------:R-:W-:-:S07]  /*0f50*/  IMAD.U32 R2, RZ, RZ, UR4 ;  /* 0x00000004ff027e24 */ /* 0x000fce000f8e00ff */
.L_x_8:
[----:B------:R-:W-:Y:S02]  /*0f60*/  ULDC.64 UR4, c[0x0][0x5a0] ;  /* 0x0001680000047ab9 */ /* 0x000fe40000000a00 */
[----:B------:R-:W-:-:S04]  /*0f70*/  ISETP.NE.U32.AND P0, PT, RZ, UR4, PT ;  /* 0x00000004ff007c0c */ /* 0x000fc8000bf05070 */
[----:B------:R-:W-:-:S13]  /*0f80*/  ISETP.NE.AND.EX P0, PT, RZ, UR5, PT, P0 ;  /* 0x00000005ff007c0c */ /* 0x000fda000bf05300 */
[----:B------:R-:W-:Y:S05]  /*0f90*/  @!P0 BRA `(.L_x_10) ;  /* 0x00000000001c8947 */ /* 0x000fea0003800000 */
[----:B------:R-:W2:Y:S02]  /*0fa0*/  LDC.64 R4, c[0x0][0x5a0] ;  /* 0x00016800ff047b82 */ /* 0x000ea40000000a00 */
[----:B--2---:R-:W2:Y:S02]  /*0fb0*/  LDG.E.64 R4, desc[UR36][R4.64] ;  /* 0x0000002404047981 */ /* 0x004ea4000c1e1b00 */
[----:B--2---:R-:W-:-:S04]  /*0fc0*/  ISETP.NE.U32.AND P0, PT, R4, RZ, PT ;  /* 0x000000ff0400720c */ /* 0x004fc80003f05070 */
[----:B------:R-:W-:-:S13]  /*0fd0*/  ISETP.NE.AND.EX P0, PT, R5, RZ, PT, P0 ;  /* 0x000000ff0500720c */ /* 0x000fda0003f05300 */
[----:B------:R-:W-:Y:S05]  /*0fe0*/  @!P0 BRA `(.L_x_10) ;  /* 0x0000000000088947 */ /* 0x000fea0003800000 */
[----:B------:R2:W5:Y:S01]  /*0ff0*/  LD.E R16, desc[UR36][R4.64] ;  /* 0x0000002404107980 */ /* 0x000562000c101900 */
[----:B------:R-:W-:Y:S05]  /*1000*/  BRA `(.L_x_11) ;  /* 0x0000000000247947 */ /* 0x000fea0003800000 */
.L_x_10:
[----:B------:R-:W-:Y:S02]  /*1010*/  ULDC.64 UR4, c[0x0][0x590] ;  /* 0x0001640000047ab9 */ /* 0x000fe40000000a00 */
[----:B------:R-:W-:-:S04]  /*1020*/  ISETP.NE.U32.AND P0, PT, RZ, UR4, PT ;  /* 0x00000004ff007c0c */ /* 0x000fc8000bf05070 */
[----:B------:R-:W-:-:S13]  /*1030*/  ISETP.NE.AND.EX P0, PT, RZ, UR5, PT, P0 ;  /* 0x00000005ff007c0c */ /* 0x000fda000bf05300 */
[----:B------:R-:W-:Y:S05]  /*1040*/  @!P0 BRA `(.L_x_12) ;  /* 0x00000000000c8947 */ /* 0x000fea0003800000 */
[----:B------:R-:W2:Y:S02]  /*1050*/  LDC.64 R16, c[0x0][0x590] ;  /* 0x00016400ff107b82 */ /* 0x000ea40000000a00 */
[----:B--2---:R3:W5:Y:S01]  /*1060*/  LDG.E R16, desc[UR36][R16.64] ;  /* 0x0000002410107981 */ /* 0x004762000c1e1900 */
[----:B------:R-:W-:Y:S05]  /*1070*/  BRA `(.L_x_11) ;  /* 0x0000000000087947 */ /* 0x000fea0003800000 */
.L_x_12:
[----:B------:R-:W-:Y:S02]  /*1080*/  ULDC UR4, c[0x0][0x584] ;  /* 0x0001610000047ab9 */ /* 0x000fe40000000800 */
[----:B------:R-:W-:-:S07]  /*1090*/  IMAD.U32 R16, RZ, RZ, UR4 ;  /* 0x00000004ff107e24 */ /* 0x000fce000f8e00ff */
.L_x_11:
[----:B------:R-:W-:-:S13]  /*10a0*/  LOP3.LUT P0, RZ, R0, 0xff, RZ, 0xc0, !PT ;  /* 0x000000ff00ff7812 */ /* 0x000fda000780c0ff */
[----:B------:R-:W-:Y:S05]  /*10b0*/  @!P0 EXIT ;  /* 0x000000000000894d */ /* 0x000fea0003800000 */
[----:B------:R-:W-:Y:S01]  /*10c0*/  ULDC UR4, c[0x0][0x28c] ;  /* 0x0000a30000047ab9 */ /* 0x000fe20000000800 */
[----:B------:R-:W-:Y:S01]  /*10d0*/  UMOV UR38, URZ ;  /* 0x0000003f00267c82 */ /* 0x000fe20008000000 */
[----:B------:R-:W-:Y:S01]  /*10e0*/  UIADD3 UR4, UR4, 0x1f, URZ ;  /* 0x0000001f04047890 */ /* 0x000fe2000fffe03f */
[----:B------:R-:W-:-:S03]  /*10f0*/  UMOV UR39, URZ ;  /* 0x0000003f00277c82 */ /* 0x000fc60008000000 */
[----:B------:R-:W-:-:S04]  /*1100*/  USHF.R.S32.HI UR5, URZ, 0x1f, UR4 ;  /* 0x0000001f3f057899 */ /* 0x000fc80008011404 */
[----:B------:R-:W-:-:S04]  /*1110*/  ULEA.HI UR5, UR5, UR4, URZ, 0x5 ;  /* 0x0000000405057291 */ /* 0x000fc8000f8f283f */
[----:B------:R-:W-:-:S12]  /*1120*/  USHF.R.S32.HI UR44, URZ, 0x5, UR5 ;  /* 0x000000053f2c7899 */ /* 0x000fd80008011405 */
.L_x_792:
[----:B------:R-:W4:Y:S01]  /*1130*/  S2R R0, SR_TID.X ;  /* 0x0000000000007919 */ /* 0x000f220000002100 */
[----:B------:R-:W0:Y:S01]  /*1140*/  S2UR UR6, SR_CgaCtaId ;  /* 0x00000000000679c3 */ /* 0x000e220000008800 */
[----:B------:R-:W-:Y:S02]  /*1150*/  UMOV UR45, 0x400 ;  /* 0x00000400002d7882 */ /* 0x000fe40000000000 */
[----:B0-----:R-:W-:Y:S01]  /*1160*/  ULEA UR45, UR6, UR45, 0x18 ;  /* 0x0000002d062d7291 */ /* 0x001fe2000f8ec03f */
[----:B----4-:R-:W-:-:S04]  /*1170*/  LOP3.LUT R0, R0, 0x80, RZ, 0xc0, !PT ;  /* 0x0000008000007812 */ /* 0x010fc800078ec0ff */
[----:B------:R-:W-:-:S06]  /*1180*/  SHF.R.U32.HI R0, RZ, 0x7, R0 ;  /* 0x00000007ff007819 */ /* 0x000fcc0000011600 */
[----:B------:R-:W0:Y:S02]  /*1190*/  SHFL.IDX PT, R0, R0, RZ, 0x1f ;  /* 0x00001fff00007589 */ /* 0x000e2400000e0000 */
[----:B0-----:R-:W-:-:S13]  /*11a0*/  R2UR UR4, R0 ;  /* 0x00000000000472ca */ /* 0x001fda00000e0000 */
[----:B------:R-:W-:-:S04]  /*11b0*/  ULEA.HI UR5, UR4, UR4, URZ, 0x1 ;  /* 0x0000000404057291 */ /* 0x000fc8000f8f083f */
[----:B------:R-:W-:-:S04]  /*11c0*/  ULOP3.LUT UR5, UR5, 0xffffe, URZ, 0xc0, !UPT ;  /* 0x000ffffe05057892 */ /* 0x000fc8000f8ec03f */
[----:B------:R-:W-:-:S03]  /*11d0*/  UIADD3 UR5, UR4, -UR5, URZ ;  /* 0x8000000504057290 */ /* 0x000fc6000fffe03f */
[----:B------:R-:W-:Y:S01]  /*11e0*/  ULDC UR4, c[0x0][0x28c] ;  /* 0x0000a30000047ab9 */ /* 0x000fe20000000800 */
[----:B------:R-:W-:Y:S01]  /*11f0*/  ULEA UR5, UR5, UR45, 0xc ;  /* 0x0000002d05057291 */ /* 0x000fe2000f8e603f */
[----:B------:R-:W-:-:S03]  /*1200*/  ISETP.LT.AND P0, PT, RZ, UR4, PT ;  /* 0x00000004ff007c0c */ /* 0x000fc6000bf01270 */
[----:B------:R-:W-:-:S04]  /*1210*/  UIADD3 UR5, UR5, 0x100, URZ ;  /* 0x0000010005057890 */ /* 0x000fc8000fffe03f */
[----:B------:R-:W-:-:S04]  /*1220*/  USHF.R.U32.HI UR5, URZ, 0x4, UR5 ;  /* 0x000000043f057899 */ /* 0x000fc80008011605 */
[----:B------:R-:W-:Y:S02]  /*1230*/  ULOP3.LUT UR47, UR5, 0x3fff, URZ, 0xc0, !UPT ;  /* 0x00003fff052f7892 */ /* 0x000fe4000f8ec03f */
[----:B-12--5:R-:W-:Y:S10]  /*1240*/  @P0 BRA `(.L_x_13) ;  /* 0x0000000000400947 */ /* 0x026ff40003800000 */
[----:B------:R-:W-:Y:S01]  /*1250*/  MOV R0, 0x0 ;  /* 0x0000000000007802 */ /* 0x000fe20000000f00 */
[----:B------:R-:W-:Y:S01]  /*1260*/  ULDC.64 UR4, c[0x4][0x68] ;  /* 0x01001a0000047ab9 */ /* 0x000fe20000000a00 */
[----:B------:R-:W-:Y:S01]  /*1270*/  ULDC.64 UR6, c[0x4][0x8] ;  /* 0x0100020000067ab9 */ /* 0x000fe20000000a00 */
[----:B--2---:R-:W-:Y:S01]  /*1280*/  MOV R4, UR4 ;  /* 0x0000000400047c02 */ /* 0x004fe20008000f00 */
[----:B------:R0:W2:Y:S01]  /*1290*/  LDC.64 R14, c[0x4][R0] ;  /* 0x01000000000e7b82 */ /* 0x0000a20000000a00 */
[----:B------:R-:W-:Y:S01]  /*12a0*/  IMAD.U32 R5, RZ, RZ, UR5 ;  /* 0x00000005ff057e24 */ /* 0x000fe2000f8e00ff */
[----:B------:R-:W-:Y:S01]  /*12b0*/  ULDC.64 UR4, c[0x4][0x70] ;  /* 0x01001c0000047ab9 */ /* 0x000fe20000000a00 */
[----:B------:R-:W-:Y:S01]  /*12c0*/  IMAD.U32 R10, RZ, RZ, UR6 ;  /* 0x00000006ff0a7e24 */ /* 0x000fe2000f8e00ff */
[----:B------:R-:W-:Y:S01]  /*12d0*/  MOV R11, UR7 ;  /* 0x00000007000b7c02 */ /* 0x000fe20008000f00 */
[----:B------:R-:W-:Y:S02]  /*12e0*/  IMAD.U32 R6, RZ, RZ, UR4 ;  /* 0x00000004ff067e24 */ /* 0x000fe4000f8e00ff */
[----:B------:R-:W-:-:S02]  /*12f0*/  IMAD.U32 R7, RZ, RZ, UR5 ;  /* 0x00000005ff077e24 */ /* 0x000fc4000f8e00ff */
[----:B------:R-:W-:Y:S02]  /*1300*/  IMAD.MOV.U32 R8, RZ, RZ, 0x1e1 ;  /* 0x000001e1ff087424 */ /* 0x000fe400078e00ff */
[----:B------:R-:W-:Y:S02]  /*1310*/  IMAD.MOV.U32 R12, RZ, RZ, 0x1 ;  /* 0x00000001ff0c7424 */ /* 0x000fe400078e00ff */
[----:B0-----:R-:W-:-:S07]  /*1320*/  IMAD.MOV.U32 R13, RZ, RZ, RZ ;  /* 0x000000ffff0d7224 */ /* 0x001fce00078e00ff */
[----:B------:R-:W-:-:S07]  /*1330*/  LEPC R20, `(.L_x_13) ;  /* 0x000000001014794e */ /* 0x000fce0000000000 */
[----:B-123-5:R-:W-:Y:S05]  /*1340*/  CALL.ABS.NOINC R14 ;  /* 0x000000000e007343 */ /* 0x02efea0003c00000 */
.L_x_13:
[----:B------:R-:W-:-:S06]  /*1350*/  ULOP3.LUT UR4, UR40, 0x1, URZ, 0xfc, !UPT ;  /* 0x0000000128047892 */ /* 0x000fcc000f8efc3f */
[----:B------:R-:W-:-:S05]  /*1360*/  IMAD.U32 R0, RZ, RZ, UR4 ;  /* 0x00000004ff007e24 */ /* 0x000fca000f8e00ff */
[----:B------:R-:W-:-:S13]  /*1370*/  ISETP.NE.AND P0, PT, R0, 0x3, PT ;  /* 0x000000030000780c */ /* 0x000fda0003f05270 */
[----:B------:R-:W-:Y:S05]  /*1380*/  @!P0 BRA `(.L_x_14) ;  /* 0x0000000000048947 */ /* 0x000fea0003800000 */
[----:B------:R-:W-:Y:S01]  /*1390*/  BPT.TRAP 0x1 ;  /* 0x000000040000795c */ /* 0x000fe20000300000 */
.L_x_14:
[----:B------:R-:W-:Y:S01]  /*13a0*/  IMAD.U32 R0, RZ, RZ, UR38 ;  /* 0x00000026ff007e24 */ /* 0x000fe2000f8e00ff */
[----:B-1----:R-:W-:-:S04]  /*13b0*/  MOV R3, UR39 ;  /* 0x0000002700037c02 */ /* 0x002fc80008000f00 */
[----:B------:R-:W-:Y:S02]  /*13c0*/  LEA R3, R3, UR45, 0x3 ;  /* 0x0000002d03037c11 */ /* 0x000fe4000f8e18ff */
[----:B------:R-:W-:-:S04]  /*13d0*/  SHF.L.U32 R0, R0, 0x1f, RZ ;  /* 0x0000001f00007819 */ /* 0x000fc800000006ff */
[----:B------:R0:W1:Y:S01]  /*13e0*/  SYNCS.PHASECHK.TRANS64.TRYWAIT P1, [R3+URZ], R0 ;  /* 0x00000000030075a7 */ /* 0x000062000802017f */
[----:B------:R-:W-:Y:S05]  /*13f0*/  @!P0 BRA `(.L_x_15) ;  /* 0x0000000000048947 */ /* 0x000fea0003800000 */
[----:B------:R-:W-:Y:S01]  /*1400*/  BPT.TRAP 0x1 ;  /* 0x000000040000795c */ /* 0x000fe20000300000 */
.L_x_15:
[----:B-1----:R-:W-:Y:S05]  /*1410*/  @P1 BRA `(.L_x_16) ;  /* 0x0000000000081947 */ /* 0x002fea0003800000 */
[----:B------:R-:W1:Y:S02]  /*1420*/  SYNCS.PHASECHK.TRANS64.TRYWAIT P1, [R3+URZ], R0 ;  /* 0x00000000030075a7 */ /* 0x000e64000802017f */
[----:B-1----:R-:W-:Y:S05]  /*1430*/  @!P1 BRA `(.L_x_17) ;  /* 0x0000022c00109947 */ /* 0x002fea0003800000 */
.L_x_16:
[----:B------:R-:W-:-:S04]  /*1440*/  UISETP.LT.AND UP0, UPT, UR44, 0x1, UPT ;  /* 0x000000012c00788c */ /* 0x000fc8000bf01270 */
[----:B------:R-:W-:-:S06]  /*1450*/  USEL UR4, UR44, 0x1, UP0 ;  /* 0x000000012c047887 */ /* 0x000fcc0008000000 */
[----:B--2---:R-:W-:Y:S01]  /*1460*/  IMAD.U32 R5, RZ, RZ, UR4 ;  /* 0x00000004ff057e24 */ /* 0x004fe2000f8e00ff */
[----:B------:R-:W-:Y:S05]  /*1470*/  WARPSYNC.ALL ;  /* 0x0000000000007948 */ /* 0x000fea0003800000 */
[----:B------:R-:W-:-:S04]  /*1480*/  IADD3 R5, -R5, UR44, RZ ;  /* 0x0000002c05057c10 */ /* 0x000fc8000fffe1ff */
[----:B------:R-:W-:Y:S01]  /*1490*/  ISETP.GE.AND P1, PT, R5, 0x1, PT ;  /* 0x000000010500780c */ /* 0x000fe20003f26270 */
[----:B------:R-:W-:Y:S01]  /*14a0*/  UIADD3 UR4, UR45, 0x28100, URZ ;  /* 0x000281002d047890 */ /* 0x000fe2000fffe03f */
[----:B------:R-:W-:Y:S01]  /*14b0*/  WARPGROUP.ARRIVE ;  /* 0x00000000000079c5 */ /* 0x000fe20000000000 */
[----:B------:R-:W-:Y:S01]  /*14c0*/  UMOV UR9, 0x80000020 ;  /* 0x8000002000097882 */ /* 0x000fe20000000000 */
[----:B------:R-:W-:Y:S01]  /*14d0*/  UMOV UR11, 0x80000020 ;  /* 0x80000020000b7882 */ /* 0x000fe20000000000 */
[----:B------:R-:W-:Y:S01]  /*14e0*/  USHF.R.U32.HI UR4, URZ, 0x4, UR4 ;  /* 0x000000043f047899 */ /* 0x000fe20008011604 */
[----:B-----5:R2:W-:Y:S03]  /*14f0*/  STL [R1+0x5c0], R16 ;  /* 0x0005c01001007387 */ /* 0x0205e60000100800 */
[----:B------:R-:W-:Y:S01]  /*1500*/  ULOP3.LUT UR5, UR4, 0x3fff, URZ, 0xc0, !UPT ;  /* 0x00003fff04057892 */ /* 0x000fe2000f8ec03f */
[----:B------:R4:W-:Y:S01]  /*1510*/  STL [R1+0x5bc], R5 ;  /* 0x0005bc0501007387 */ /* 0x0009e20000100800 */
[----:B------:R-:W-:-:S02]  /*1520*/  ULOP3.LUT UR4, UR47, 0x10000, URZ, 0xfc, !UPT ;  /* 0x000100002f047892 */ /* 0x000fc4000f8efc3f */
[----:B------:R-:W-:Y:S01]  /*1530*/  ULOP3.LUT UR5, UR5, 0x10000, URZ, 0xfc, !UPT ;  /* 0x0001000005057892 */ /* 0x000fe2000f8efc3f */
[----:B------:R0:W-:Y:S01]  /*1540*/  STL [R1+0x5b8], R2 ;  /* 0x0005b80201007387 */ /* 0x0001e20000100800 */
[----:B------:R-:W-:Y:S02]  /*1550*/  ULEA UR6, UR39, UR4, 0xb ;  /* 0x0000000427067291 */ /* 0x000fe4000f8e583f */
[----:B------:R-:W-:-:S05]  /*1560*/  UIMAD UR7, UR39, 0x300, UR5 ;  /* 0x00000300270778a4 */ /* 0x000fca000f8e0205 */
[----:B------:R-:W-:Y:S02]  /*1570*/  UMOV UR8, UR6 ;  /* 0x0000000600087c82 */ /* 0x000fe40008000000 */
[----:B------:R-:W-:Y:S02]  /*1580*/  UMOV UR10, UR7 ;  /* 0x00000007000a7c82 */ /* 0x000fe40008000000 */
[----:B------:R-:W-:Y:S01]  /*1590*/  HGMMA.64x192x16.F32.BF16 R120, gdesc[UR8], RZ, !UPT, gsb0 ;  /* 0x02e00000087879f0 */ /* 0x000fe2000c0018ff */
[----:B------:R-:W-:Y:S01]  /*15a0*/  UIADD3 UR8, UR6, 0x200, URZ ;  /* 0x0000020006087890 */ /* 0x000fe2000fffe03f */
[----:B------:R-:W-:Y:S01]  /*15b0*/  UMOV UR9, 0x80000020 ;  /* 0x8000002000097882 */ /* 0x000fe20000000000 */
[----:B------:R-:W-:Y:S02]  /*15c0*/  WARPGROUP.DEPBAR.LE gsb0, 0x0 ;  /* 0x00008000000079c5 */ /* 0x000fe40000010000 */
[----:B------:R-:W-:Y:S01]  /*15d0*/  IMAD.MOV.U32 R119, RZ, RZ, R120 ;  /* 0x000000ffff777224 */ /* 0x000fe200078e0078 */
[----:B------:R-:W-:Y:S01]  /*15e0*/  MOV R117, R122 ;  /* 0x0000007a00757202 */ /* 0x000fe20000000f00 */
        /* <DEDUP_REMOVED lines=36> */
[----:B------:R-:W-:-:S02]  /*1830*/  IMAD.MOV.U32 R95, RZ, RZ, R144 ;  /* 0x000000ffff5f7224 */ /* 0x000fc400078e0090 */
[----:B------:R-:W-:Y:S02]  /*1840*/  IMAD.MOV.U32 R94, RZ, RZ, R145 ;  /* 0x000000ffff5e7224 */ /* 0x000fe400078e0091 */
[----:B------:R-:W-:Y:S02]  /*1850*/  IMAD.MOV.U32 R93, RZ, RZ, R146 ;  /* 0x000000ffff5d7224 */ /* 0x000fe400078e0092 */
[----:B------:R-:W-:Y:S02]  /*1860*/  IMAD.MOV.U32 R91, RZ, RZ, R148 ;  /* 0x000000ffff5b7224 */ /* 0x000fe400078e0094 */
[----:B------:R-:W-:Y:S02]  /*1870*/  IMAD.MOV.U32 R90, RZ, RZ, R149 ;  /* 0x000000ffff5a7224 */ /* 0x000fe400078e0095 */
[----:B------:R-:W-:Y:S02]  /*1880*/  IMAD.MOV.U32 R89, RZ, RZ, R150 ;  /* 0x000000ffff597224 */ /* 0x000fe400078e0096 */
        /* <DEDUP_REMOVED lines=52> */
[----:B------:R-:W-:-:S06]  /*1bd0*/  WARPGROUP.ARRIVE ;  /* 0x00000000000079c5 */ /* 0x000fcc0000000000 */
[----:B------:R-:W-:Y:S01]  /*1be0*/  HGMMA.64x192x16.F32.BF16 R120, gdesc[UR8], RZ, !UPT, gsb0 ;  /* 0x02e00000087879f0 */ /* 0x000fe2000c0018ff */
[----:B------:R-:W-:Y:S01]  /*1bf0*/  UIADD3 UR8, UR6, 0x400, URZ ;  /* 0x0000040006087890 */ /* 0x000fe2000fffe03f */
[----:B------:R-:W-:Y:S01]  /*1c00*/  UMOV UR9, 0x80000020 ;  /* 0x8000002000097882 */ /* 0x000fe20000000000 */
[----:B------:R-:W-:Y:S02]  /*1c10*/  WARPGROUP.DEPBAR.LE gsb0, 0x0 ;  /* 0x00008000000079c5 */ /* 0x000fe40000010000 */
[----:B------:R-:W-:Y:S01]  /*1c20*/  STL.64 [R1], R120 ;  /* 0x0000007801007387 */ /* 0x000fe20000100a00 */
[----:B--2---:R-:W-:Y:S01]  /*1c30*/  IMAD.MOV.U32 R16, RZ, RZ, R173 ;  /* 0x000000ffff107224 */ /* 0x004fe200078e00ad */
[----:B----4-:R-:W-:Y:S01]  /*1c40*/  MOV R5, R174 ;  /* 0x000000ae00057202 */ /* 0x010fe20000000f00 */
[----:B0-----:R-:W-:Y:S01]  /*1c50*/  IMAD.MOV.U32 R2, RZ, RZ, R175 ;  /* 0x000000ffff027224 */ /* 0x001fe200078e00af */
[----:B------:R-:W-:Y:S01]  /*1c60*/  STL.64 [R1+0x8], R122 ;  /* 0x0000087a01007387 */ /* 0x000fe20000100a00 */
[----:B------:R-:W-:Y:S01]  /*1c70*/  IMAD.MOV.U32 R235, RZ, RZ, R176 ;  /* 0x000000ffffeb7224 */ /* 0x000fe200078e00b0 */
[----:B------:R-:W-:Y:S01]  /*1c80*/  MOV R232, R179 ;  /* 0x000000b300e87202 */ /* 0x000fe20000000f00 */
[----:B------:R-:W-:Y:S01]  /*1c90*/  IMAD.MOV.U32 R234, RZ, RZ, R177 ;  /* 0x000000ffffea7224 */ /* 0x000fe200078e00b1 */
        /* <DEDUP_REMOVED lines=26> */
[----:B-1----:R-:W-:Y:S01]  /*1e40*/  MOV R3, R214 ;  /* 0x000000d600037202 */ /* 0x002fe20000000f00 */
[----:B------:R-:W-:Y:S01]  /*1e50*/  IMAD.MOV.U32 R216, RZ, RZ, R195 ;  /* 0x000000ffffd87224 */ /* 0x000fe200078e00c3 */
[----:B------:R-:W-:Y:S01]  /*1e60*/  STL.64 [R1+0x48], R138 ;  /* 0x0000488a01007387 */ /* 0x000fe20000100a00 */
[----:B------:R-:W-:-:S02]  /*1e70*/  IMAD.MOV.U32 R23, RZ, RZ, R196 ;  /* 0x000000ffff177224 */ /* 0x000fc400078e00c4 */
[----:B------:R-:W-:Y:S01]  /*1e80*/  IMAD.MOV.U32 R22, RZ, RZ, R197 ;  /* 0x000000ffff167224 */ /* 0x000fe200078e00c5 */
[----:B------:R-:W-:Y:S01]  /*1e90*/  STL.64 [R1+0x50], R140 ;  /* 0x0000508c01007387 */ /* 0x000fe20000100a00 */
[----:B------:R-:W-:Y:S02]  /*1ea0*/  IMAD.MOV.U32 R21, RZ, RZ, R198 ;  /* 0x000000ffff157224 */ /* 0x000fe400078e00c6 */
[----:B------:R-:W-:Y:S01]  /*1eb0*/  IMAD.MOV.U32 R19, RZ, RZ, R200 ;  /* 0x000000ffff137224 */ /* 0x000fe200078e00c8 */
[----:B------:R-:W-:Y:S01]  /*1ec0*/  STL.64 [R1+0x58], R142 ;  /* 0x0000588e01007387 */ /* 0x000fe20000100a00 */
[----:B------:R-:W-:Y:S02]  /*1ed0*/  IMAD.MOV.U32 R18, RZ, RZ, R201 ;  /* 0x000000ffff127224 */ /* 0x000fe400078e00c9 */
[----:B---3--:R-:W-:Y:S01]  /*1ee0*/  IMAD.MOV.U32 R17, RZ, RZ, R202 ;  /* 0x000000ffff117224 */ /* 0x008fe200078e00ca */
        /* <DEDUP_REMOVED lines=8> */
[----:B------:R-:W-:Y:S01]  /*1f70*/  IMAD.MOV.U32 R8, RZ, RZ, R210 ;  /* 0x000000ffff087224 */ /* 0x000fe200078e00d2 */
[----:B------:R-:W-:Y:S01]  /*1f80*/  STL.64 [R1+0x78], R150 ;  /* 0x0000789601007387 */ /* 0x000fe20000100a00 */
[----:B------:R-:W-:-:S02]  /*1f90*/  IMAD.MOV.U32 R7, RZ, RZ, R211 ;  /* 0x000000ffff077224 */ /* 0x000fc400078e00d3 */
[----:B------:R-:W-:Y:S01]  /*1fa0*/  IMAD.MOV.U32 R6, RZ, RZ, R212 ;  /* 0x000000ffff067224 */ /* 0x000fe200078e00d4 */
[----:B------:R-:W-:Y:S01]  /*1fb0*/  STL.64 [R1+0x80], R152 ;  /* 0x0000809801007387 */ /* 0x000fe20000100a00 */
[----:B------:R-:W-:Y:S02]  /*1fc0*/  IMAD.MOV.U32 R4, RZ, RZ, R213 ;  /* 0x000000ffff047224 */ /* 0x000fe400078e00d5 */
[----:B------:R-:W-:Y:S01]  /*1fd0*/  IMAD.MOV.U32 R0, RZ, RZ, R215 ;  /* 0x000000ffff007224 */ /* 0x000fe200078e00d7 */
[----:B------:R-:W-:Y:S04]  /*1fe0*/  STL.64 [R1+0x88], R154 ;  /* 0x0000889a01007387 */ /* 0x000fe80000100a00 */
        /* <DEDUP_REMOVED lines=8> */
[----:B------:R0:W-:Y:S02]  /*2070*/  STL [R1+0xd0], R172 ;  /* 0x0000d0ac01007387 */ /* 0x0001e40000100800 */
[----:B0-----:R-:W-:-:S06]  /*2080*/  WARPGROUP.ARRIVE ;  /* 0x00000000000079c5 */ /* 0x001fcc0000000000 */
[----:B------:R-:W-:Y:S03]  /*2090*/  HGMMA.64x192x16.F32.BF16 R120, gdesc[UR8], RZ, !UPT, gsb0 ;  /* 0x02e00000087879f0 */ /* 0x000fe6000c0018ff */
[----:B------:R-:W-:Y:S02]  /*20a0*/  WARPGROUP.DEPBAR.LE gsb0, 0x0 ;  /* 0x00008000000079c5 */ /* 0x000fe40000010000 */
        /* <DEDUP_REMOVED lines=37> */
[----:B------:R0:W-:Y:S04]  /*2300*/  STL.64 [R1+0x308], R140 ;  /* 0x0003088c01007387 */ /* 0x0001e80000100a00 */
[----:B0-----:R-:W2:Y:S04]  /*2310*/  LDL.LU R140, [R1] ;  /* 0x00000000018c7983 */ /* 0x001ea80000300800 */
[----:B------:R-:W2:Y:S04]  /*2320*/  LDL.LU R141, [R1+0x4] ;  /* 0x00000400018d7983 */ /* 0x000ea80000300800 */
[----:B------:R-:W3:Y:S04]  /*2330*/  LDL.LU R142, [R1+0x8] ;  /* 0x00000800018e7983 */ /* 0x000ee80000300800 */
[----:B------:R-:W3:Y:S04]  /*2340*/  LDL.LU R143, [R1+0xc] ;  /* 0x00000c00018f7983 */ /* 0x000ee80000300800 */
[----:B------:R-:W4:Y:S04]  /*2350*/  LDL.LU R144, [R1+0x10] ;  /* 0x0000100001907983 */ /* 0x000f280000300800 */
[----:B------:R-:W4:Y:S04]  /*2360*/  LDL.LU R145, [R1+0x14] ;  /* 0x0000140001917983 */ /* 0x000f280000300800 */
[----:B------:R-:W2:Y:S04]  /*2370*/  LDL.LU R146, [R1+0x18] ;  /* 0x0000180001927983 */ /* 0x000ea80000300800 */
        /* <DEDUP_REMOVED lines=45> */
[----:B------:R-:W4:Y:S01]  /*2650*/  LDL.LU R192, [R1+0xd0] ;  /* 0x0000d00001c07983 */ /* 0x000f220000300800 */
[----:B------:R-:W-:-:S02]  /*2660*/  IMAD.MOV.U32 R214, RZ, RZ, R217 ;  /* 0x000000ffffd67224 */ /* 0x000fc400078e00d9 */
[----:B------:R-:W-:Y:S01]  /*2670*/  IMAD.MOV.U32 R215, RZ, RZ, R216 ;  /* 0x000000ffffd77224 */ /* 0x000fe200078e00d8 */
[----:B------:R-:W-:Y:S01]  /*2680*/  MOV R211, R220 ;  /* 0x000000dc00d37202 */ /* 0x000fe20000000f00 */
[----:B------:R-:W-:Y:S02]  /*2690*/  IMAD.MOV.U32 R193, RZ, RZ, R16 ;  /* 0x000000ffffc17224 */ /* 0x000fe400078e0010 */
[----:B------:R-:W-:Y:S01]  /*26a0*/  IMAD.MOV.U32 R212, RZ, RZ, R219 ;  /* 0x000000ffffd47224 */ /* 0x000fe200078e00db */
[----:B------:R0:W5:Y:S01]  /*26b0*/  LDL.LU R16, [R1+0x5c0] ;  /* 0x0005c00001107983 */ /* 0x0001620000300800 */
[----:B------:R-:W-:Y:S02]  /*26c0*/  IMAD.MOV.U32 R213, RZ, RZ, R218 ;  /* 0x000000ffffd57224 */ /* 0x000fe400078e00da */
[----:B------:R-:W-:Y:S02]  /*26d0*/  IMAD.MOV.U32 R194, RZ, RZ, R5 ;  /* 0x000000ffffc27224 */ /* 0x000fe400078e0005 */
[----:B------:R-:W-:Y:S01]  /*26e0*/  IMAD.MOV.U32 R210, RZ, RZ, R221 ;  /* 0x000000ffffd27224 */ /* 0x000fe200078e00dd */
[----:B------:R0:W5:Y:S01]  /*26f0*/  LDL.LU R5, [R1+0x5bc] ;  /* 0x0005bc0001057983 */ /* 0x0001620000300800 */
[----:B------:R-:W-:Y:S01]  /*2700*/  IMAD.MOV.U32 R195, RZ, RZ, R2 ;  /* 0x000000ffffc37224 */ /* 0x000fe200078e0002 */
[----:B------:R-:W-:Y:S01]  /*2710*/  MOV R206, R225 ;  /* 0x000000e100ce7202 */ /* 0x000fe20000000f00 */
[----:B------:R-:W-:Y:S01]  /*2720*/  IMAD.MOV.U32 R208, RZ, RZ, R223 ;  /* 0x000000ffffd07224 */ /* 0x000fe200078e00df */
[----:B------:R0:W5:Y:S01]  /*2730*/  LDL.LU R2, [R1+0x5b8] ;  /* 0x0005b80001027983 */ /* 0x0001620000300800 */
[----:B------:R-:W-:Y:S01]  /*2740*/  IMAD.MOV.U32 R209, RZ, RZ, R222 ;  /* 0x000000ffffd17224 */ /* 0x000fe200078e00de */
[----:B------:R-:W-:Y:S01]  /*2750*/  MOV R201, R230 ;  /* 0x000000e600c97202 */ /* 0x000fe20000000f00 */
[----:B------:R-:W-:Y:S01]  /*2760*/  IMAD.MOV.U32 R207, RZ, RZ, R224 ;  /* 0x000000ffffcf7224 */ /* 0x000fe200078e00e0 */
[----:B------:R1:W-:Y:S01]  /*2770*/  STL.64 [R1+0x5b0], R214 ;  /* 0x0005b0d601007387 */ /* 0x0003e20000100a00 */
[----:B------:R-:W-:Y:S01]  /*2780*/  IMAD.MOV.U32 R204, RZ, RZ, R227 ;  /* 0x000000ffffcc7224 */ /* 0x000fe200078e00e3 */
[----:B------:R-:W-:Y:S01]  /*2790*/  MOV R196, R235 ;  /* 0x000000eb00c47202 */ /* 0x000fe20000000f00 */
[----:B------:R-:W-:Y:S01]  /*27a0*/  IMAD.MOV.U32 R205, RZ, RZ, R226 ;  /* 0x000000ffffcd7224 */ /* 0x000fe200078e00e2 */
[----:B------:R0:W-:Y:S01]  /*27b0*/  STL.64 [R1+0x5a8], R212 ;  /* 0x0005a8d401007387 */ /* 0x0001e20000100a00 */
[----:B------:R-:W-:Y:S01]  /*27c0*/  IMAD.MOV.U32 R202, RZ, RZ, R229 ;  /* 0x000000ffffca7224 */ /* 0x000fe200078e00e5 */
[----:B------:R-:W-:Y:S01]  /*27d0*/  UIADD3 UR8, UR6, 0x600, URZ ;  /* 0x0000060006087890 */ /* 0x000fe2000fffe03f */
[----:B------:R-:W-:Y:S01]  /*27e0*/  IMAD.MOV.U32 R203, RZ, RZ, R228 ;  /* 0x000000ffffcb7224 */ /* 0x000fe200078e00e4 */
[----:B------:R0:W-:Y:S01]  /*27f0*/  STL.64 [R1+0x5a0], R210 ;  /* 0x0005a0d201007387 */ /* 0x0001e20000100a00 */
[----:B------:R-:W-:Y:S01]  /*2800*/  IMAD.MOV.U32 R200, RZ, RZ, R231 ;  /* 0x000000ffffc87224 */ /* 0x000fe200078e00e7 */
[----:B------:R-:W-:Y:S01]  /*2810*/  UMOV UR9, 0x80000020 ;  /* 0x8000002000097882 */ /* 0x000fe20000000000 */
[----:B------:R-:W-:Y:S01]  /*2820*/  IMAD.MOV.U32 R198, RZ, RZ, R233 ;  /* 0x000000ffffc67224 */ /* 0x000fe200078e00e9 */
[----:B------:R0:W-:Y:S01]  /*2830*/  STL.64 [R1+0x598], R208 ;  /* 0x000598d001007387 */ /* 0x0001e20000100a00 */
[----:B------:R-:W-:Y:S01]  /*2840*/  IMAD.MOV.U32 R199, RZ, RZ, R232 ;  /* 0x000000ffffc77224 */ /* 0x000fe200078e00e8 */
[----:B-1----:R-:W-:Y:S01]  /*2850*/  MOV R215, R24 ;  /* 0x0000001800d77202 */ /* 0x002fe20000000f00 */
[----:B------:R-:W-:Y:S01]  /*2860*/  IMAD.MOV.U32 R197, RZ, RZ, R234 ;  /* 0x000000ffffc57224 */ /* 0x000fe200078e00ea */
[----:B------:R1:W-:Y:S01]  /*2870*/  STL.64 [R1+0x590], R206 ;  /* 0x000590ce01007387 */ /* 0x0003e20000100a00 */
[----:B0-----:R-:W-:Y:S01]  /*2880*/  IMAD.MOV.U32 R212, RZ, RZ, R27 ;  /* 0x000000ffffd47224 */ /* 0x001fe200078e001b */
[----:B------:R-:W-:Y:S01]  /*2890*/  MOV R220, R19 ;  /* 0x0000001300dc7202 */ /* 0x000fe20000000f00 */
[----:B------:R-:W-:Y:S01]  /*28a0*/  IMAD.MOV.U32 R213, RZ, RZ, R26 ;  /* 0x000000ffffd57224 */ /* 0x000fe200078e001a */
[----:B------:R0:W-:Y:S01]  /*28b0*/  STL.64 [R1+0x588], R204 ;  /* 0x000588cc01007387 */ /* 0x0001e20000100a00 */
[----:B------:R-:W-:Y:S01]  /*28c0*/  MOV R210, R29 ;  /* 0x0000001d00d27202 */ /* 0x000fe20000000f00 */
[----:B------:R-:W-:Y:S01]  /*28d0*/  IMAD.MOV.U32 R211, RZ, RZ, R28 ;  /* 0x000000ffffd37224 */ /* 0x000fe200078e001c */
[----:B------:R-:W-:Y:S01]  /*28e0*/  MOV R225, R13 ;  /* 0x0000000d00e17202 */ /* 0x000fe20000000f00 */
[----:B------:R0:W-:Y:S01]  /*28f0*/  STL.64 [R1+0x580], R202 ;  /* 0x000580ca01007387 */ /* 0x0001e20000100a00 */
[----:B------:R-:W-:Y:S01]  /*2900*/  IMAD.MOV.U32 R208, RZ, RZ, R31 ;  /* 0x000000ffffd07224 */ /* 0x000fe200078e001f */
[----:B------:R-:W-:Y:S01]  /*2910*/  MOV R230, R8 ;  /* 0x0000000800e67202 */ /* 0x000fe20000000f00 */
[----:B------:R-:W-:Y:S01]  /*2920*/  IMAD.MOV.U32 R209, RZ, RZ, R30 ;  /* 0x000000ffffd17224 */ /* 0x000fe200078e001e */
[----:B------:R0:W-:Y:S01]  /*2930*/  STL.64 [R1+0x578], R200 ;  /* 0x000578c801007387 */ /* 0x0001e20000100a00 */
[----:B-1----:R-:W-:Y:S01]  /*2940*/  IMAD.MOV.U32 R206, RZ, RZ, R33 ;  /* 0x000000ffffce7224 */ /* 0x002fe200078e0021 */
[----:B------:R-:W-:Y:S01]  /*2950*/  MOV R235, R0 ;  /* 0x0000000000eb7202 */ /* 0x000fe20000000f00 */
[----:B------:R-:W-:Y:S01]  /*2960*/  IMAD.MOV.U32 R207, RZ, RZ, R32 ;  /* 0x000000ffffcf7224 */ /* 0x000fe200078e0020 */
[----:B------:R1:W-:Y:S01]  /*2970*/  STL.64 [R1+0x570], R198 ;  /* 0x000570c601007387 */ /* 0x0003e20000100a00 */
[----:B0-----:R-:W-:Y:S01]  /*2980*/  IMAD.MOV.U32 R204, RZ, RZ, R35 ;  /* 0x000000ffffcc7224 */ /* 0x001fe200078e0023 */
[----:B------:R-:W-:Y:S01]  /*2990*/  MOV R205, R34 ;  /* 0x0000002200cd7202 */ /* 0x000fe20000000f00 */
[----:B------:R-:W-:Y:S01]  /*29a0*/  IMAD.MOV.U32 R214, RZ, RZ, R25 ;  /* 0x000000ffffd67224 */ /* 0x000fe200078e0019 */
[----:B------:R0:W-:Y:S01]  /*29b0*/  STL.64 [R1+0x568], R196 ;  /* 0x000568c401007387 */ /* 0x0001e20000100a00 */
[----:B------:R-:W-:-:S02]  /*29c0*/  IMAD.MOV.U32 R202, RZ, RZ, R37 ;  /* 0x000000ffffca7224 */ /* 0x000fc400078e0025 */
[----:B------:R-:W-:Y:S01]  /*29d0*/  IMAD.MOV.U32 R203, RZ, RZ, R36 ;  /* 0x000000ffffcb7224 */ /* 0x000fe200078e0024 */
[----:B------:R0:W-:Y:S01]  /*29e0*/  STL.64 [R1+0x560], R194 ;  /* 0x000560c201007387 */ /* 0x0001e20000100a00 */
[----:B------:R-:W-:Y:S01]  /*29f0*/  MOV R200, R39 ;  /* 0x0000002700c87202 */ /* 0x000fe20000000f00 */
[----:B------:R-:W-:Y:S02]  /*2a00*/  IMAD.MOV.U32 R201, RZ, RZ, R38 ;  /* 0x000000ffffc97224 */ /* 0x000fe400078e0026 */
[----:B-1----:R-:W-:Y:S02]  /*2a10*/  IMAD.MOV.U32 R198, RZ, RZ, R41 ;  /* 0x000000ffffc67224 */ /* 0x002fe400078e0029 */
[----:B------:R-:W-:Y:S02]  /*2a20*/  IMAD.MOV.U32 R199, RZ, RZ, R40 ;  /* 0x000000ffffc77224 */ /* 0x000fe400078e0028 */
[----:B0-----:R-:W-:Y:S02]  /*2a30*/  IMAD.MOV.U32 R196, RZ, RZ, R43 ;  /* 0x000000ffffc47224 */ /* 0x001fe400078e002b */
[----:B------:R-:W-:-:S02]  /*2a40*/  IMAD.MOV.U32 R197, RZ, RZ, R42 ;  /* 0x000000ffffc57224 */ /* 0x000fc400078e002a */
[----:B------:R-:W-:Y:S01]  /*2a50*/  IMAD.MOV.U32 R194, RZ, RZ, R45 ;  /* 0x000000ffffc27224 */ /* 0x000fe200078e002d */
[----:B------:R-:W-:Y:S01]  /*2a60*/  MOV R195, R44 ;  /* 0x0000002c00c37202 */ /* 0x000fe20000000f00 */
        /* <DEDUP_REMOVED lines=15> */
[----:B------:R-:W-:Y:S01]  /*2b60*/  IMAD.MOV.U32 R234, RZ, RZ, R3 ;  /* 0x000000ffffea7224 */ /* 0x000fe200078e0003 */
[----:B----4-:R0:W-:Y:S04]  /*2b70*/  STL.64 [R1+0x558], R192 ;  /* 0x000558c001007387 */ /* 0x0101e80000100a00 */
[----:B---3--:R1:W-:Y:S04]  /*2b80*/  STL.64 [R1+0x550], R190 ;  /* 0x000550be01007387 */ /* 0x0083e80000100a00 */
[----:B--2---:R2:W-:Y:S04]  /*2b90*/  STL.64 [R1+0x548], R188 ;  /* 0x000548bc01007387 */ /* 0x0045e80000100a00 */
[----:B------:R3:W-:Y:S01]  /*2ba0*/  STL.64 [R1+0x540], R186 ;  /* 0x000540ba01007387 */ /* 0x0007e20000100a00 */
[----:B0-----:R-:W-:-:S02]  /*2bb0*/  IMAD.MOV.U32 R192, RZ, RZ, R47 ;  /* 0x000000ffffc07224 */ /* 0x001fc400078e002f */
[----:B------:R-:W-:Y:S01]  /*2bc0*/  IMAD.MOV.U32 R193, RZ, RZ, R46 ;  /* 0x000000ffffc17224 */ /* 0x000fe200078e002e */
[----:B------:R0:W-:Y:S01]  /*2bd0*/  STL.64 [R1+0x538], R184 ;  /* 0x000538b801007387 */ /* 0x0001e20000100a00 */
[----:B-1----:R-:W-:Y:S01]  /*2be0*/  MOV R190, R49 ;  /* 0x0000003100be7202 */ /* 0x002fe20000000f00 */
[----:B------:R-:W-:Y:S02]  /*2bf0*/  IMAD.MOV.U32 R191, RZ, RZ, R48 ;  /* 0x000000ffffbf7224 */ /* 0x000fe400078e0030 */
[----:B------:R1:W-:Y:S01]  /*2c00*/  STL.64 [R1+0x530], R182 ;  /* 0x000530b601007387 */ /* 0x0003e20000100a00 */
[----:B--2---:R-:W-:Y:S02]  /*2c10*/  IMAD.MOV.U32 R188, RZ, RZ, R51 ;  /* 0x000000ffffbc7224 */ /* 0x004fe400078e0033 */
[----:B------:R-:W-:Y:S01]  /*2c20*/  IMAD.MOV.U32 R189, RZ, RZ, R50 ;  /* 0x000000ffffbd7224 */ /* 0x000fe200078e0032 */
[----:B------:R2:W-:Y:S01]  /*2c30*/  STL.64 [R1+0x528], R180 ;  /* 0x000528b401007387 */ /* 0x0005e20000100a00 */
[----:B---3--:R-:W-:-:S02]  /*2c40*/  IMAD.MOV.U32 R186, RZ, RZ, R53 ;  /* 0x000000ffffba7224 */ /* 0x008fc400078e0035 */
[----:B------:R-:W-:Y:S01]  /*2c50*/  IMAD.MOV.U32 R187, RZ, RZ, R52 ;  /* 0x000000ffffbb7224 */ /* 0x000fe200078e0034 */
[----:B------:R3:W-:Y:S01]  /*2c60*/  STL.64 [R1+0x520], R178 ;  /* 0x000520b201007387 */ /* 0x0007e20000100a00 */
[----:B0-----:R-:W-:Y:S01]  /*2c70*/  IMAD.MOV.U32 R184, RZ, RZ, R55 ;  /* 0x000000ffffb87224 */ /* 0x001fe200078e0037 */
[----:B------:R-:W-:Y:S02]  /*2c80*/  MOV R185, R54 ;  /* 0x0000003600b97202 */ /* 0x000fe40000000f00 */
[----:B------:R0:W-:Y:S01]  /*2c90*/  STL.64 [R1+0x518], R176 ;  /* 0x000518b001007387 */ /* 0x0001e20000100a00 */
[----:B-1----:R-:W-:Y:S02]  /*2ca0*/  IMAD.MOV.U32 R182, RZ, RZ, R57 ;  /* 0x000000ffffb67224 */ /* 0x002fe400078e0039 */
[----:B------:R-:W-:Y:S01]  /*2cb0*/  IMAD.MOV.U32 R183, RZ, RZ, R56 ;  /* 0x000000ffffb77224 */ /* 0x000fe200078e0038 */
[----:B------:R1:W-:Y:S01]  /*2cc0*/  STL.64 [R1+0x510], R174 ;  /* 0x000510ae01007387 */ /* 0x0003e20000100a00 */
[----:B--2---:R-:W-:Y:S01]  /*2cd0*/  MOV R180, R59 ;  /* 0x0000003b00b47202 */ /* 0x004fe20000000f00 */
[----:B------:R-:W-:-:S02]  /*2ce0*/  IMAD.MOV.U32 R181, RZ, RZ, R58 ;  /* 0x000000ffffb57224 */ /* 0x000fc400078e003a */
[----:B------:R2:W-:Y:S01]  /*2cf0*/  STL.64 [R1+0x508], R172 ;  /* 0x000508ac01007387 */ /* 0x0005e20000100a00 */
[----:B---3--:R-:W-:Y:S02]  /*2d00*/  IMAD.MOV.U32 R178, RZ, RZ, R61 ;  /* 0x000000ffffb27224 */ /* 0x008fe400078e003d */
[----:B------:R-:W-:Y:S01]  /*2d10*/  IMAD.MOV.U32 R179, RZ, RZ, R60 ;  /* 0x000000ffffb37224 */ /* 0x000fe200078e003c */
[----:B------:R3:W-:Y:S01]  /*2d20*/  STL.64 [R1+0x500], R170 ;  /* 0x000500aa01007387 */ /* 0x0007e20000100a00 */
[----:B0-----:R-:W-:Y:S02]  /*2d30*/  IMAD.MOV.U32 R176, RZ, RZ, R63 ;  /* 0x000000ffffb07224 */ /* 0x001fe400078e003f */
[----:B------:R-:W-:Y:S01]  /*2d40*/  IMAD.MOV.U32 R177, RZ, RZ, R62 ;  /* 0x000000ffffb17224 */ /* 0x000fe200078e003e */
[----:B------:R0:W-:Y:S01]  /*2d50*/  STL.64 [R1+0x4f8], R168 ;  /* 0x0004f8a801007387 */ /* 0x0001e20000100a00 */
[----:B-1----:R-:W-:Y:S01]  /*2d60*/  IMAD.MOV.U32 R174, RZ, RZ, R65 ;  /* 0x000000ffffae7224 */ /* 0x002fe200078e0041 */
[----:B------:R-:W-:-:S02]  /*2d70*/  MOV R175, R64 ;  /* 0x0000004000af7202 */ /* 0x000fc40000000f00 */
[----:B------:R1:W-:Y:S01]  /*2d80*/  STL.64 [R1+0x4f0], R166 ;  /* 0x0004f0a601007387 */ /* 0x0003e20000100a00 */
[----:B--2---:R-:W-:Y:S02]  /*2d90*/  IMAD.MOV.U32 R172, RZ, RZ, R67 ;  /* 0x000000ffffac7224 */ /* 0x004fe400078e0043 */
[----:B------:R-:W-:Y:S01]  /*2da0*/  IMAD.MOV.U32 R173, RZ, RZ, R66 ;  /* 0x000000ffffad7224 */ /* 0x000fe200078e0042 */
[----:B------:R2:W-:Y:S01]  /*2db0*/  STL.64 [R1+0x4e8], R164 ;  /* 0x0004e8a401007387 */ /* 0x0005e20000100a00 */
[----:B---3--:R-:W-:Y:S01]  /*2dc0*/  MOV R170, R69 ;  /* 0x0000004500aa7202 */ /* 0x008fe20000000f00 */
[----:B------:R-:W-:Y:S02]  /*2dd0*/  IMAD.MOV.U32 R171, RZ, RZ, R68 ;  /* 0x000000ffffab7224 */ /* 0x000fe400078e0044 */
[----:B------:R3:W-:Y:S01]  /*2de0*/  STL.64 [R1+0x4e0], R162 ;  /* 0x0004e0a201007387 */ /* 0x0007e20000100a00 */
[----:B0-----:R-:W-:Y:S02]  /*2df0*/  IMAD.MOV.U32 R168, RZ, RZ, R71 ;  /* 0x000000ffffa87224 */ /* 0x001fe400078e0047 */
[----:B------:R-:W-:Y:S01]  /*2e00*/  IMAD.MOV.U32 R169, RZ, RZ, R70 ;  /* 0x000000ffffa97224 */ /* 0x000fe200078e0046 */
[----:B------:R0:W-:Y:S01]  /*2e10*/  STL.64 [R1+0x4d8], R160 ;  /* 0x0004d8a001007387 */ /* 0x0001e20000100a00 */
[----:B-1----:R-:W-:-:S02]  /*2e20*/  IMAD.MOV.U32 R166, RZ, RZ, R73 ;  /* 0x000000ffffa67224 */ /* 0x002fc400078e0049 */
[----:B------:R-:W-:Y:S01]  /*2e30*/  IMAD.MOV.U32 R167, RZ, RZ, R72 ;  /* 0x000000ffffa77224 */ /* 0x000fe200078e0048 */
[----:B------:R1:W-:Y:S01]  /*2e40*/  STL.64 [R1+0x4d0], R158 ;  /* 0x0004d09e01007387 */ /* 0x0003e20000100a00 */
[----:B--2---:R-:W-:Y:S01]  /*2e50*/  IMAD.MOV.U32 R164, RZ, RZ, R75 ;  /* 0x000000ffffa47224 */ /* 0x004fe200078e004b */
[----:B------:R-:W-:Y:S02]  /*2e60*/  MOV R165, R74 ;  /* 0x0000004a00a57202 */ /* 0x000fe40000000f00 */
[----:B------:R2:W-:Y:S01]  /*2e70*/  STL.64 [R1+0x4c8], R156 ;  /* 0x0004c89c01007387 */ /* 0x0005e20000100a00 */
[----:B---3--:R-:W-:Y:S02]  /*2e80*/  IMAD.MOV.U32 R162, RZ, RZ, R77 ;  /* 0x000000ffffa27224 */ /* 0x008fe400078e004d */
[----:B------:R-:W-:Y:S01]  /*2e90*/  IMAD.MOV.U32 R163, RZ, RZ, R76 ;  /* 0x000000ffffa37224 */ /* 0x000fe200078e004c */
[----:B------:R3:W-:Y:S01]  /*2ea0*/  STL.64 [R1+0x4c0], R154 ;  /* 0x0004c09a01007387 */ /* 0x0007e20000100a00 */
[----:B0-----:R-:W-:Y:S01]  /*2eb0*/  MOV R160, R79 ;  /* 0x0000004f00a07202 */ /* 0x001fe20000000f00 */
[----:B------:R-:W-:-:S02]  /*2ec0*/  IMAD.MOV.U32 R161, RZ, RZ, R78 ;  /* 0x000000ffffa17224 */ /* 0x000fc400078e004e */
[----:B------:R0:W-:Y:S01]  /*2ed0*/  STL.64 [R1+0x4b8], R152 ;  /* 0x0004b89801007387 */ /* 0x0001e20000100a00 */
[----:B-1----:R-:W-:Y:S02]  /*2ee0*/  IMAD.MOV.U32 R158, RZ, RZ, R81 ;  /* 0x000000ffff9e7224 */ /* 0x002fe400078e0051 */
[----:B------:R-:W-:Y:S01]  /*2ef0*/  IMAD.MOV.U32 R159, RZ, RZ, R80 ;  /* 0x000000ffff9f7224 */ /* 0x000fe200078e0050 */
[----:B------:R1:W-:Y:S01]  /*2f00*/  STL.64 [R1+0x4b0], R150 ;  /* 0x0004b09601007387 */ /* 0x0003e20000100a00 */
[----:B--2---:R-:W-:Y:S02]  /*2f10*/  IMAD.MOV.U32 R156, RZ, RZ, R83 ;  /* 0x000000ffff9c7224 */ /* 0x004fe400078e0053 */
[----:B------:R-:W-:Y:S01]  /*2f20*/  IMAD.MOV.U32 R157, RZ, RZ, R82 ;  /* 0x000000ffff9d7224 */ /* 0x000fe200078e0052 */
[----:B------:R2:W-:Y:S01]  /*2f30*/  STL.64 [R1+0x4a8], R148 ;  /* 0x0004a89401007387 */ /* 0x0005e20000100a00 */
[----:B---3--:R-:W-:Y:S01]  /*2f40*/  IMAD.MOV.U32 R154, RZ, RZ, R85 ;  /* 0x000000ffff9a7224 */ /* 0x008fe200078e0055 */
[----:B------:R-:W-:-:S02]  /*2f50*/  MOV R155, R84 ;  /* 0x00000054009b7202 */ /* 0x000fc40000000f00 */
[----:B------:R3:W-:Y:S01]  /*2f60*/  STL.64 [R1+0x4a0], R146 ;  /* 0x0004a09201007387 */ /* 0x0007e20000100a00 */
[----:B0-----:R-:W-:Y:S02]  /*2f70*/  IMAD.MOV.U32 R152, RZ, RZ, R87 ;  /* 0x000000ffff987224 */ /* 0x001fe400078e0057 */
        /* <DEDUP_REMOVED lines=40> */
[----:B--2---:R-:W-:Y:S01]  /*3200*/  MOV R125, R114 ;  /* 0x00000072007d7202 */ /* 0x004fe20000000f00 */
[----:B------:R-:W-:Y:S02]  /*3210*/  IMAD.MOV.U32 R124, RZ, RZ, R115 ;  /* 0x000000ffff7c7224 */ /* 0x000fe400078e0073 */
[----:B---3--:R-:W-:Y:S02]  /*3220*/  IMAD.MOV.U32 R122, RZ, RZ, R117 ;  /* 0x000000ffff7a7224 */ /* 0x008fe400078e0075 */
[----:B------:R-:W-:Y:S01]  /*3230*/  IMAD.MOV.U32 R123, RZ, RZ, R116 ;  /* 0x000000ffff7b7224 */ /* 0x000fe200078e0074 */
[----:B0-----:R-:W-:Y:S01]  /*3240*/  MOV R120, R119 ;  /* 0x0000007700787202 */ /* 0x001fe20000000f00 */
[----:B------:R-:W-:Y:S02]  /*3250*/  IMAD.MOV.U32 R121, RZ, RZ, R118 ;  /* 0x000000ffff797224 */ /* 0x000fe400078e0076 */
[----:B------:R-:W-:-:S06]  /*3260*/  WARPGROUP.ARRIVE ;  /* 0x00000000000079c5 */ /* 0x000fcc0000000000 */
[----:B------:R-:W-:Y:S01]  /*3270*/  HGMMA.64x192x16.F32.BF16 R24, gdesc[UR8], RZ, !UPT, gsb0 ;  /* 0x02e00000081879f0 */ /* 0x000fe2000c0018ff */
[----:B------:R-:W-:Y:S02]  /*3280*/  UIADD3 UR8, UR6, 0x2, URZ ;  /* 0x0000000206087890 */ /* 0x000fe4000fffe03f */
[----:B------:R-:W-:Y:S01]  /*3290*/  UIADD3 UR10, UR7, 0x2, URZ ;  /* 0x00000002070a7890 */ /* 0x000fe2000fffe03f */
[----:B------:R-:W-:Y:S01]  /*32a0*/  UMOV UR9, 0x80000020 ;  /* 0x8000002000097882 */ /* 0x000fe20000000000 */
[----:B------:R-:W-:Y:S01]  /*32b0*/  UMOV UR11, 0x80000020 ;  /* 0x80000020000b7882 */ /* 0x000fe20000000000 */
[----:B------:R-:W-:Y:S02]  /*32c0*/  WARPGROUP.DEPBAR.LE gsb0, 0x0 ;  /* 0x00008000000079c5 */ /* 0x000fe40000010000 */
[----:B------:R-:W-:-:S12]  /*32d0*/  WARPGROUP.ARRIVE ;  /* 0x00000000000079c5 */ /* 0x000fd80000000000 */
[----:B------:R-:W-:Y:S03]  /*32e0*/  HGMMA.64x192x16.F32.BF16 R120, gdesc[UR8], R120, gsb0 ;  /* 0x02e00000087879f0 */ /* 0x000fe60008001878 */
        /* <DEDUP_REMOVED lines=49> */
[----:B0-----:R-:W2:Y:S04]  /*3600*/  LDL.LU.64 R214, [R1+0x5b0] ;  /* 0x0005b00001d67983 */ /* 0x001ea80000300a00 */
[----:B------:R-:W2:Y:S04]  /*3610*/  LDL.LU.64 R212, [R1+0x5a8] ;  /* 0x0005a80001d47983 */ /* 0x000ea80000300a00 */
        /* <DEDUP_REMOVED lines=35> */
[----:B------:R-:W2:Y:S01]  /*3850*/  LDL.LU.64 R140, [R1+0x488] ;  /* 0x00048800018c7983 */ /* 0x000ea20000300a00 */
[----:B------:R-:W-:Y:S01]  /*3860*/  UIADD3 UR8, UR6, 0x202, URZ ;  /* 0x0000020206087890 */ /* 0x000fe2000fffe03f */
[----:B------:R-:W-:-:S02]  /*3870*/  UMOV UR9, 0x80000020 ;  /* 0x8000002000097882 */ /* 0x000fc40000000000 */
[----:B------:R-:W3:Y:S04]  /*3880*/  LDL.LU.64 R138, [R1+0x480] ;  /* 0x00048000018a7983 */ /* 0x000ee80000300a00 */
        /* <DEDUP_REMOVED lines=8> */
[----:B------:R-:W3:Y:S01]  /*3910*/  LDL.LU.64 R120, [R1+0x438] ;  /* 0x0004380001787983 */ /* 0x000ee20000300a00 */
[----:B--2---:R-:W-:-:S06]  /*3920*/  WARPGROUP.ARRIVE ;  /* 0x00000000000079c5 */ /* 0x004fcc0000000000 */
[----:B------:R-:W-:Y:S03]  /*3930*/  HGMMA.64x192x16.F32.BF16 R140, gdesc[UR8], R140, gsb0 ;  /* 0x02e00000088c79f0 */ /* 0x000fe6000800188c */
[----:B------:R-:W-:Y:S02]  /*3940*/  WARPGROUP.DEPBAR.LE gsb0, 0x0 ;  /* 0x00008000000079c5 */ /* 0x000fe40000010000 */
[----:B------:R-:W-:Y:S04]  /*3950*/  STL.64 [R1], R140 ;  /* 0x0000008c01007387 */ /* 0x000fe80000100a00 */
        /* <DEDUP_REMOVED lines=47> */
[----:B0-----:R-:W3:Y:S04]  /*3c50*/  LDL.LU.64 R214, [R1+0x430] ;  /* 0x0004300001d67983 */ /* 0x001ee80000300a00 */
        /* <DEDUP_REMOVED lines=37> */
[----:B------:R-:W-:Y:S01]  /*3eb0*/  UIADD3 UR8, UR6, 0x402, URZ ;  /* 0x0000040206087890 */ /* 0x000fe2000fffe03f */
[----:B------:R-:W-:Y:S01]  /*3ec0*/  UMOV UR9, 0x80000020 ;  /* 0x8000002000097882 */ /* 0x000fe20000000000 */
[----:B---3--:R-:W-:-:S07]  /*3ed0*/  WARPGROUP.ARRIVE ;  /* 0x00000000000079c5 */ /* 0x008fce0000000000 */
[----:B------:R-:W-:Y:S01]  /*3ee0*/  HGMMA.64x192x16.F32.BF16 R120, gdesc[UR8], R120, gsb0 ;  /* 0x02e00000087879f0 */ /* 0x000fe20008001878 */
[----:B------:R-:W-:Y:S01]  /*3ef0*/  UIADD3 UR8, UR6, 0x602, URZ ;  /* 0x0000060206087890 */ /* 0x000fe2000fffe03f */
[----:B------:R-:W-:Y:S01]  /*3f00*/  UMOV UR9, 0x80000020 ;  /* 0x8000002000097882 */ /* 0x000fe20000000000 */
[----:B------:R-:W-:Y:S02]  /*3f10*/  WARPGROUP.DEPBAR.LE gsb0, 0x0 ;  /* 0x00008000000079c5 */ /* 0x000fe40000010000 */
[----:B------:R-:W-:-:S15]  /*3f20*/  WARPGROUP.ARRIVE ;  /* 0x00000000000079c5 */ /* 0x000fde0000000000 */
[----:B------:R-:W-:Y:S03]  /*3f30*/  HGMMA.64x192x16.F32.BF16 R24, gdesc[UR8], R24, gsb0 ;  /* 0x02e00000081879f0 */ /* 0x000fe60008001818 */
[----:B------:R-:W-:Y:S02]  /*3f40*/  WARPGROUP.DEPBAR.LE gsb0, 0x0 ;  /* 0x00008000000079c5 */ /* 0x000fe40000010000 */
[----:B-1----:R-:W-:Y:S05]  /*3f50*/  @!P1 BRA `(.L_x_18) ;  /* 0x0000004400c09947 */ /* 0x002fea0003800000 */
[----:B------:R-:W-:Y:S01]  /*3f60*/  UIADD3 UR6, UR39, 0x1, URZ ;  /* 0x0000000127067890 */ /* 0x000fe2000fffe03f */
[----:B-----5:R-:W-:-:S03]  /*3f70*/  IMAD.MOV.U32 R0, RZ, RZ, R5 ;  /* 0x000000ffff007224 */ /* 0x020fc600078e0005 */
[----:B------:R-:W-:-:S04]  /*3f80*/  UISETP.NE.AND UP0, UPT, UR6, 0x5, UPT ;  /* 0x000000050600788c */ /* 0x000fc8000bf05270 */
[----:B------:R-:W-:Y:S02]  /*3f90*/  USEL UR7, URZ, 0x1, UP0 ;  /* 0x000000013f077887 */ /* 0x000fe40008000000 */
[----:B------:R-:W-:Y:S02]  /*3fa0*/  USEL UR6, UR6, URZ, UP0 ;  /* 0x0000003f06067287 */ /* 0x000fe40008000000 */
[----:B------:R-:W-:-:S06]  /*3fb0*/  ULOP3.LUT UR7, UR38, UR7, URZ, 0x3c, !UPT ;  /* 0x0000000726077292 */ /* 0x000fcc000f8e3c3f */
[----:B------:R-:W-:Y:S01]  /*3fc0*/  IMAD.U32 R3, RZ, RZ, UR7 ;  /* 0x00000007ff037e24 */ /* 0x000fe2000f8e00ff */
[----:B------:R-:W-:-:S06]  /*3fd0*/  UMOV UR7, UR39 ;  /* 0x0000002700077c82 */ /* 0x000fcc0008000000 */
.L_x_25:
[----:B------:R-:W-:Y:S05]  /*3fe0*/  @!P0 BRA `(.L_x_19) ;  /* 0x0000000000048947 */ /* 0x000fea0003800000 */
[----:B------:R-:W-:Y:S01]  /*3ff0*/  BPT.TRAP 0x1 ;  /* 0x000000040000795c */ /* 0x000fe20000300000 */
.L_x_19:
[----:B------:R-:W-:Y:S01]  /*4000*/  ULEA UR8, UR6, UR45, 0x3 ;  /* 0x0000002d06087291 */ /* 0x000fe2000f8e183f */
[----:B------:R-:W-:-:S08]  /*4010*/  SHF.L.U32 R4, R3, 0x1f, RZ ;  /* 0x0000001f03047819 */ /* 0x000fd000000006ff */
[----:B------:R0:W1:Y:S01]  /*4020*/  SYNCS.PHASECHK.TRANS64.TRYWAIT P1, [UR8], R4 ;  /* 0x00000004ff0075a7 */ /* 0x0000620008020148 */
[----:B------:R-:W-:Y:S05]  /*4030*/  @!P0 BRA `(.L_x_20) ;  /* 0x0000000000048947 */ /* 0x000fea0003800000 */
[----:B------:R-:W-:Y:S01]  /*4040*/  BPT.TRAP 0x1 ;  /* 0x000000040000795c */ /* 0x000fe20000300000 */
.L_x_20:
[----:B-1----:R-:W-:Y:S05]  /*4050*/  @P1 BRA `(.L_x_21) ;  /* 0x0000000000081947 */ /* 0x002fea0003800000 */
[----:B------:R-:W1:Y:S02]  /*4060*/  SYNCS.PHASECHK.TRANS64.TRYWAIT P1, [UR8], R4 ;  /* 0x00000004ff0075a7 */ /* 0x000e640008020148 */
[----:B-1----:R-:W-:Y:S05]  /*4070*/  @!P1 BRA `(.L_x_22) ;  /* 0x0000020000149947 */ /* 0x002fea0003800000 */
.L_x_21:
        /* <DEDUP_REMOVED lines=48> */
[----:B--2---:R-:W2:Y:S04]  /*4380*/  LDL.LU.64 R120, [R1] ;  /* 0x0000000001787983 */ /* 0x004ea80000300a00 */
[----:B------:R-:W3:Y:S04]  /*4390*/  LDL.LU.64 R122, [R1+0x8] ;  /* 0x00000800017a7983 */ /* 0x000ee80000300a00 */
[----:B------:R-:W4:Y:S04]  /*43a0*/  LDL.LU.64 R124, [R1+0x10] ;  /* 0x00001000017c7983 */ /* 0x000f280000300a00 */
[----:B------:R-:W2:Y:S04]  /*43b0*/  LDL.LU.64 R126, [R1+0x18] ;  /* 0x00001800017e7983 */ /* 0x000ea80000300a00 */
        /* <DEDUP_REMOVED lines=44> */
[----:B----4-:R-:W-:Y:S04]  /*4680*/  STL.64 [R1+0x9e0], R214 ;  /* 0x0009e0d601007387 */ /* 0x010fe80000100a00 */
[----:B---3--:R-:W-:Y:S04]  /*4690*/  STL.64 [R1+0x9d8], R212 ;  /* 0x0009d8d401007387 */ /* 0x008fe80000100a00 */
[----:B--2---:R-:W-:Y:S04]  /*46a0*/  STL.64 [R1+0x9d0], R210 ;  /* 0x0009d0d201007387 */ /* 0x004fe80000100a00 */
        /* <DEDUP_REMOVED lines=45> */
[----:B--2---:R-:W2:Y:S04]  /*4980*/  LDL.LU.64 R120, [R1+0x180] ;  /* 0x0001800001787983 */ /* 0x004ea80000300a00 */
        /* <DEDUP_REMOVED lines=47> */
[----:B------:R-:W-:-:S02]  /*4c80*/  ULEA UR12, UR6, UR4, 0xb ;  /* 0x00000004060c7291 */ /* 0x000fc4000f8e583f */
[----:B------:R-:W-:Y:S01]  /*4c90*/  UIMAD UR13, UR6, 0x300, UR5 ;  /* 0x00000300060d78a4 */ /* 0x000fe2000f8e0205 */
[----:B------:R-:W-:Y:S01]  /*4ca0*/  STL [R1+0x6e4], R49 ;  /* 0x0006e43101007387 */ /* 0x000fe20000100800 */
[----:B------:R-:W-:Y:S01]  /*4cb0*/  UMOV UR9, 0x80000020 ;  /* 0x8000002000097882 */ /* 0x000fe20000000000 */
[----:B------:R-:W-:Y:S02]  /*4cc0*/  UMOV UR11, 0x80000020 ;  /* 0x80000020000b7882 */ /* 0x000fe40000000000 */
[----:B------:R-:W-:Y:S01]  /*4cd0*/  UMOV UR8, UR12 ;  /* 0x0000000c00087c82 */ /* 0x000fe20008000000 */
[----:B------:R-:W-:Y:S01]  /*4ce0*/  STL [R1+0x6e0], R50 ;  /* 0x0006e03201007387 */ /* 0x000fe20000100800 */
[----:B------:R-:W-:-:S03]  /*4cf0*/  UMOV UR10, UR13 ;  /* 0x0000000d000a7c82 */ /* 0x000fc60008000000 */
[----:B------:R-:W-:Y:S04]  /*4d00*/  STL [R1+0x6dc], R51 ;  /* 0x0006dc3301007387 */ /* 0x000fe80000100800 */
        /* <DEDUP_REMOVED lines=70> */
[----:B------:R-:W-:Y:S01]  /*5170*/  STL [R1+0x5c0], R3 ;  /* 0x0005c00301007387 */ /* 0x000fe20000100800 */
[----:B--2---:R-:W-:-:S03]  /*5180*/  WARPGROUP.ARRIVE ;  /* 0x00000000000079c5 */ /* 0x004fc60000000000 */
[----:B------:R-:W-:Y:S04]  /*5190*/  STL [R1+0x5bc], R2 ;  /* 0x0005bc0201007387 */ /* 0x000fe80000100800 */
[----:B------:R-:W-:Y:S01]  /*51a0*/  STL [R1+0x5b8], R0 ;  /* 0x0005b80001007387 */ /* 0x000fe20000100800 */
[----:B------:R-:W-:Y:S03]  /*51b0*/  HGMMA.64x192x16.F32.BF16 R120, gdesc[UR8], R120, gsb0 ;  /* 0x02e00000087879f0 */ /* 0x000fe60008001878 */
[----:B------:R-:W-:Y:S02]  /*51c0*/  WARPGROUP.DEPBAR.LE gsb0, 0x0 ;  /* 0x00008000000079c5 */ /* 0x000fe40000010000 */
        /* <DEDUP_REMOVED lines=66> */
[----:B--2---:R-:W3:Y:S04]  /*55f0*/  LDL.LU.64 R196, [R1+0x998] ;  /* 0x0009980001c47983 */ /* 0x004ee80000300a00 */
        /* <DEDUP_REMOVED lines=41> */
[----:B------:R-:W-:Y:S03]  /*5890*/  HGMMA.64x192x16.F32.BF16 R120, gdesc[UR8], R120, gsb0 ;  /* 0x02e00000087879f0 */ /* 0x000fe60008001878 */
[----:B------:R-:W-:Y:S02]  /*58a0*/  WARPGROUP.DEPBAR.LE gsb0, 0x0 ;  /* 0x00008000000079c5 */ /* 0x000fe40000010000 */
[----:B-1----:R-:W-:Y:S01]  /*58b0*/  MOV R6, R214 ;  /* 0x000000d600067202 */ /* 0x002fe20000000f00 */
[----:B0-----:R-:W-:Y:S01]  /*58c0*/  IMAD.MOV.U32 R4, RZ, RZ, R215 ;  /* 0x000000ffff047224 */ /* 0x001fe200078e00d7 */
[----:B------:R-:W-:Y:S01]  /*58d0*/  MOV R11, R209 ;  /* 0x000000d1000b7202 */ /* 0x000fe20000000f00 */
[----:B------:R-:W-:Y:S01]  /*58e0*/  IMAD.MOV.U32 R8, RZ, RZ, R212 ;  /* 0x000000ffff087224 */ /* 0x000fe200078e00d4 */
[----:B------:R-:W2:Y:S01]  /*58f0*/  LDL.LU.64 R214, [R1+0x860] ;  /* 0x0008600001d67983 */ /* 0x000ea20000300a00 */
[----:B------:R-:W-:Y:S01]  /*5900*/  IMAD.MOV.U32 R7, RZ, RZ, R213 ;  /* 0x000000ffff077224 */ /* 0x000fe200078e00d5 */
        /* <DEDUP_REMOVED lines=67> */
[----:B------:R-:W-:-:S02]  /*5d40*/  IMAD.MOV.U32 R100, RZ, RZ, R171 ;  /* 0x000000ffff647224 */ /* 0x000fc400078e00ab */
[----:B------:R-:W-:Y:S01]  /*5d50*/  IMAD.MOV.U32 R97, RZ, RZ, R168 ;  /* 0x000000ffff617224 */ /* 0x000fe200078e00a8 */
[----:B------:R-:W2:Y:S01]  /*5d60*/  LDL.LU.64 R178, [R1+0x7d0] ;  /* 0x0007d00001b27983 */ /* 0x000ea20000300a00 */
[----:B------:R-:W-:Y:S02]  /*5d70*/  IMAD.MOV.U32 R95, RZ, RZ, R166 ;  /* 0x000000ffff5f7224 */ /* 0x000fe400078e00a6 */
[----:B------:R-:W-:Y:S01]  /*5d80*/  IMAD.MOV.U32 R96, RZ, RZ, R167 ;  /* 0x000000ffff607224 */ /* 0x000fe200078e00a7 */
[----:B------:R-:W2:Y:S01]  /*5d90*/  LDL.LU.64 R176, [R1+0x7c8] ;  /* 0x0007c80001b07983 */ /* 0x000ea20000300a00 */
[----:B------:R-:W-:Y:S02]  /*5da0*/  IMAD.MOV.U32 R94, RZ, RZ, R165 ;  /* 0x000000ffff5e7224 */ /* 0x000fe400078e00a5 */
        /* <DEDUP_REMOVED lines=53> */
[----:B------:R-:W-:-:S03]  /*6100*/  IMAD.MOV.U32 R50, RZ, RZ, R121 ;  /* 0x000000ffff327224 */ /* 0x000fc600078e0079 */
        /* <DEDUP_REMOVED lines=11> */
[----:B------:R-:W-:Y:S01]  /*61c0*/  UMOV UR9, 0x80000020 ;  /* 0x8000002000097882 */ /* 0x000fe20000000000 */
[----:B--2---:R-:W-:-:S07]  /*61d0*/  WARPGROUP.ARRIVE ;  /* 0x00000000000079c5 */ /* 0x004fce0000000000 */
        /* <DEDUP_REMOVED lines=39> */
[----:B------:R3:W-:Y:S01]  /*6450*/  STL.64 [R1+0x308], R140 ;  /* 0x0003088c01007387 */ /* 0x0007e20000100a00 */
[----:B0-----:R-:W-:-:S02]  /*6460*/  IMAD.MOV.U32 R146, RZ, RZ, R55 ;  /* 0x000000ffff927224 */ /* 0x001fc400078e0037 */
[----:B-1----:R-:W-:Y:S02]  /*6470*/  IMAD.MOV.U32 R144, RZ, RZ, R53 ;  /* 0x000000ffff907224 */ /* 0x002fe400078e0035 */
[----:B--2---:R-:W-:Y:S01]  /*6480*/  IMAD.MOV.U32 R142, RZ, RZ, R51 ;  /* 0x000000ffff8e7224 */ /* 0x004fe200078e0033 */
[----:B------:R-:W-:Y:S01]  /*6490*/  MOV R143, R52 ;  /* 0x00000034008f7202 */ /* 0x000fe20000000f00 */
[----:B---3--:R-:W-:Y:S02]  /*64a0*/  IMAD.MOV.U32 R140, RZ, RZ, R49 ;  /* 0x000000ffff8c7224 */ /* 0x008fe400078e0031 */
[----:B------:R-:W2:Y:S01]  /*64b0*/  LDL.LU R49, [R1+0x6e4] ;  /* 0x0006e40001317983 */ /* 0x000ea20000300800 */
[----:B------:R-:W-:-:S03]  /*64c0*/  IMAD.MOV.U32 R141, RZ, RZ, R50 ;  /* 0x000000ffff8d7224 */ /* 0x000fc600078e0032 */
[----:B------:R-:W2:Y:S01]  /*64d0*/  LDL.LU R50, [R1+0x6e0] ;  /* 0x0006e00001327983 */ /* 0x000ea20000300800 */
[----:B------:R-:W-:-:S03]  /*64e0*/  IMAD.MOV.U32 R145, RZ, RZ, R54 ;  /* 0x000000ffff917224 */ /* 0x000fc600078e0036 */
[----:B------:R-:W2:Y:S01]  /*64f0*/  LDL.LU R51, [R1+0x6dc] ;  /* 0x0006dc0001337983 */ /* 0x000ea20000300800 */
[----:B------:R-:W-:-:S03]  /*6500*/  IMAD.MOV.U32 R147, RZ, RZ, R56 ;  /* 0x000000ffff937224 */ /* 0x000fc600078e0038 */
[----:B------:R-:W2:Y:S01]  /*6510*/  LDL.LU R52, [R1+0x6d8] ;  /* 0x0006d80001347983 */ /* 0x000ea20000300800 */
[----:B------:R-:W-:-:S03]  /*6520*/  MOV R148, R57 ;  /* 0x0000003900947202 */ /* 0x000fc60000000f00 */
[----:B------:R-:W2:Y:S01]  /*6530*/  LDL.LU R53, [R1+0x6d4] ;  /* 0x0006d40001357983 */ /* 0x000ea20000300800 */
[----:B------:R-:W-:-:S03]  /*6540*/  IMAD.MOV.U32 R149, RZ, RZ, R58 ;  /* 0x000000ffff957224 */ /* 0x000fc600078e003a */
        /* <DEDUP_REMOVED lines=122> */
[----:B------:R-:W2:Y:S04]  /*6cf0*/  LDL.LU R115, [R1+0x5dc] ;  /* 0x0005dc0001737983 */ /* 0x000ea80000300800 */
[----:B------:R-:W2:Y:S04]  /*6d00*/  LDL.LU R116, [R1+0x5d8] ;  /* 0x0005d80001747983 */ /* 0x000ea80000300800 */
[----:B------:R-:W2:Y:S04]  /*6d10*/  LDL.LU R117, [R1+0x5d4] ;  /* 0x0005d40001757983 */ /* 0x000ea80000300800 */
[----:B------:R-:W2:Y:S04]  /*6d20*/  LDL.LU R118, [R1+0x5d0] ;  /* 0x0005d00001767983 */ /* 0x000ea80000300800 */
[----:B------:R-:W2:Y:S01]  /*6d30*/  LDL.LU R119, [R1+0x5cc] ;  /* 0x0005cc0001777983 */ /* 0x000ea20000300800 */
[----:B------:R-:W-:Y:S01]  /*6d40*/  IMAD.MOV.U32 R211, RZ, RZ, R16 ;  /* 0x000000ffffd37224 */ /* 0x000fe200078e0010 */
[----:B------:R-:W-:Y:S01]  /*6d50*/  MOV R213, R3 ;  /* 0x0000000300d57202 */ /* 0x000fe20000000f00 */
[----:B------:R-:W-:Y:S01]  /*6d60*/  IMAD.MOV.U32 R212, RZ, RZ, R5 ;  /* 0x000000ffffd47224 */ /* 0x000fe200078e0005 */
[----:B------:R0:W5:Y:S01]  /*6d70*/  LDL.LU R16, [R1+0x5c8] ;  /* 0x0005c80001107983 */ /* 0x0001620000300800 */
[----:B------:R-:W-:-:S02]  /*6d80*/  IMAD.MOV.U32 R214, RZ, RZ, R2 ;  /* 0x000000ffffd67224 */ /* 0x000fc400078e0002 */
[----:B------:R-:W-:Y:S01]  /*6d90*/  IMAD.MOV.U32 R215, RZ, RZ, R0 ;  /* 0x000000ffffd77224 */ /* 0x000fe200078e0000 */
[----:B------:R0:W5:Y:S04]  /*6da0*/  LDL.LU R5, [R1+0x5c4] ;  /* 0x0005c40001057983 */ /* 0x0001680000300800 */
[----:B------:R0:W5:Y:S04]  /*6db0*/  LDL.LU R3, [R1+0x5c0] ;  /* 0x0005c00001037983 */ /* 0x0001680000300800 */
[----:B------:R0:W5:Y:S04]  /*6dc0*/  LDL.LU R2, [R1+0x5bc] ;  /* 0x0005bc0001027983 */ /* 0x0001680000300800 */
[----:B------:R0:W5:Y:S04]  /*6dd0*/  LDL.LU R0, [R1+0x5b8] ;  /* 0x0005b80001007983 */ /* 0x0001680000300800 */
        /* <DEDUP_REMOVED lines=48> */
[----:B-1----:R-:W3:Y:S04]  /*70e0*/  LDL.LU R120, [R1+0x180] ;  /* 0x0001800001787983 */ /* 0x002ee80000300800 */
[----:B------:R-:W3:Y:S04]  /*70f0*/  LDL.LU R121, [R1+0x184] ;  /* 0x0001840001797983 */ /* 0x000ee80000300800 */
        /* <DEDUP_REMOVED lines=75> */
[----:B------:R-:W3:Y:S01]  /*75b0*/  LDL.LU R197, [R1+0x2b4] ;  /* 0x0002b40001c57983 */ /* 0x000ee20000300800 */
[----:B------:R-:W-:Y:S01]  /*75c0*/  UIADD3 UR8, UR12, 0x600, URZ ;  /* 0x000006000c087890 */ /* 0x000fe2000fffe03f */
[----:B--2---:R-:W-:Y:S01]  /*75d0*/  WARPGROUP.ARRIVE ;  /* 0x00000000000079c5 */ /* 0x004fe20000000000 */
[----:B------:R-:W-:-:S07]  /*75e0*/  UMOV UR9, 0x80000020 ;  /* 0x8000002000097882 */ /* 0x000fce0000000000 */
[----:B------:R-:W-:Y:S01]  /*75f0*/  HGMMA.64x192x16.F32.BF16 R24, gdesc[UR8], R24, gsb0 ;  /* 0x02e00000081879f0 */ /* 0x000fe20008001818 */
        /* <DEDUP_REMOVED lines=17> */
[----:B------:R-:W-:Y:S01]  /*7710*/  IMAD.MOV.U32 R214, RZ, RZ, R219 ;  /* 0x000000ffffd67224 */ /* 0x000fe200078e00db */
[----:B------:R-:W-:Y:S02]  /*7720*/  UIADD3 UR8, UR12, 0x2, URZ ;  /* 0x000000020c087890 */ /* 0x000fe4000fffe03f */
[----:B------:R-:W-:Y:S01]  /*7730*/  UIADD3 UR10, UR13, 0x2, URZ ;  /* 0x000000020d0a7890 */ /* 0x000fe2000fffe03f */
[----:B------:R-:W-:Y:S01]  /*7740*/  UMOV UR9, 0x80000020 ;  /* 0x8000002000097882 */ /* 0x000fe20000000000 */
[----:B------:R-:W-:Y:S01]  /*7750*/  UMOV UR11, 0x80000020 ;  /* 0x80000020000b7882 */ /* 0x000fe20000000000 */
[----:B------:R-:W-:Y:S02]  /*7760*/  WARPGROUP.DEPBAR.LE gsb0, 0x0 ;  /* 0x00008000000079c5 */ /* 0x000fe40000010000 */
[----:B---3--:R-:W-:-:S06]  /*7770*/  WARPGROUP.ARRIVE ;  /* 0x00000000000079c5 */ /* 0x008fcc0000000000 */
        /* <DEDUP_REMOVED lines=50> */
[----:B-1----:R-:W2:Y:S04]  /*7aa0*/  LDL.LU.64 R214, [R1+0x5b0] ;  /* 0x0005b00001d67983 */ /* 0x002ea80000300a00 */
        /* <DEDUP_REMOVED lines=55> */
[----:B------:R-:W-:Y:S01]  /*7e20*/  UIADD3 UR8, UR12, 0x202, URZ ;  /* 0x000002020c087890 */ /* 0x000fe2000fffe03f */
[----:B------:R-:W3:Y:S01]  /*7e30*/  LDL.LU.64 R138, [R1+0x480] ;  /* 0x00048000018a7983 */ /* 0x000ee20000300a00 */
[----:B------:R-:W-:-:S03]  /*7e40*/  UMOV UR9, 0x80000020 ;  /* 0x8000002000097882 */ /* 0x000fc60000000000 */
        /* <DEDUP_REMOVED lines=60> */
[----:B-1----:R-:W3:Y:S04]  /*8210*/  LDL.LU.64 R214, [R1+0x430] ;  /* 0x0004300001d67983 */ /* 0x002ee80000300a00 */
        /* <DEDUP_REMOVED lines=47> */
[----:B0-----:R-:W-:Y:S05]  /*8510*/  @!P0 BRA `(.L_x_23) ;  /* 0x0000000000048947 */ /* 0x001fea0003800000 */
[----:B------:R-:W-:Y:S01]  /*8520*/  BPT.TRAP 0x1 ;  /* 0x000000040000795c */ /* 0x000fe20000300000 */
.L_x_23:
[----:B------:R-:W-:Y:S02]  /*8530*/  UISETP.GT.U32.AND UP0, UPT, UR40, 0x1, UPT ;  /* 0x000000012800788c */ /* 0x000fe4000bf04070 */
[----:B------:R-:W-:-:S04]  /*8540*/  ULEA UR8, UR7, UR45, 0x3 ;  /* 0x0000002d07087291 */ /* 0x000fc8000f8e183f */
[----:B------:R-:W-:Y:S01]  /*8550*/  UIADD3 UR8, UR8, 0x28, URZ ;  /* 0x0000002808087890 */ /* 0x000fe2000fffe03f */
[----:B------:R-:W-:-:S03]  /*8560*/  PLOP3.LUT P1, PT, PT, PT, UP0, 0x80, 0x0 ;  /* 0x000000000000781c */ /* 0x000fc60003f2f008 */
[----:B------:R-:W-:-:S09]  /*8570*/  UPRMT UR8, URZ, 0x654, UR8 ;  /* 0x000006543f087896 */ /* 0x000fd20008000008 */
[----:B------:R-:W-:Y:S01]  /*8580*/  SYNCS.ARRIVE.TRANS64.RED.A1T0 RZ, [UR8], RZ ;  /* 0x000000ffffff79a7 */ /* 0x000fe20008100408 */
[----:B------:R-:W-:Y:S05]  /*8590*/  @P1 BRA `(.L_x_24) ;  /* 0x0000000000041947 */ /* 0x000fea0003800000 */
[----:B------:R-:W-:Y:S01]  /*85a0*/  BPT.TRAP 0x1 ;  /* 0x000000040000795c */ /* 0x000fe20000300000 */
.L_x_24:
[----:B------:R-:W-:Y:S01]  /*85b0*/  UIADD3 UR6, UR6, 0x1, URZ ;  /* 0x0000000106067890 */ /* 0x000fe2000fffe03f */
[C---:B-----5:R-:W-:Y:S01]  /*85c0*/  ISETP.GT.AND P1, PT, R0.reuse, 0x1, PT ;  /* 0x000000010000780c */ /* 0x060fe20003f24270 */
[----:B------:R-:W-:Y:S01]  /*85d0*/  UIADD3 UR7, UR7, 0x1, URZ ;  /* 0x0000000107077890 */ /* 0x000fe2000fffe03f */
[----:B------:R-:W-:Y:S01]  /*85e0*/  VIADD R0, R0, 0xffffffff ;  /* 0xffffffff00007836 */ /* 0x000fe20000000000 */
[----:B------:R-:W-:Y:S02]  /*85f0*/  UISETP.NE.AND UP0, UPT, UR6, 0x5, UPT ;  /* 0x000000050600788c */ /* 0x000fe4000bf05270 */
[----:B------:R-:W-:Y:S02]  /*8600*/  UISETP.NE.AND UP1, UPT, UR7, 0x5, UPT ;  /* 0x000000050700788c */ /* 0x000fe4000bf25270 */
[----:B------:R-:W-:Y:S02]  /*8610*/  USEL UR8, URZ, 0x1, UP0 ;  /* 0x000000013f087887 */ /* 0x000fe40008000000 */
[----:B------:R-:W-:-:S02]  /*8620*/  USEL UR6, UR6, URZ, UP0 ;  /* 0x0000003f06067287 */ /* 0x000fc40008000000 */
[----:B------:R-:W-:Y:S02]  /*8630*/  USEL UR7, UR7, URZ, UP1 ;  /* 0x0000003f07077287 */ /* 0x000fe40008800000 */
[----:B------:R-:W-:Y:S01]  /*8640*/  LOP3.LUT R3, R3, UR8, RZ, 0x3c, !PT ;  /* 0x0000000803037c12 */ /* 0x000fe2000f8e3cff */
[----:B------:R-:W-:Y:S09]  /*8650*/  @P1 BRA `(.L_x_25) ;  /* 0xffffffb800601947 */ /* 0x000ff2000383ffff */
.L_x_18:
[----:B------:R-:W0:Y:S02]  /*8660*/  LDC R0, c[0x0][0x28c] ;  /* 0x0000a300ff007b82 */ /* 0x000e240000000800 */
[----:B0-----:R-:W-:-:S13]  /*8670*/  ISETP.GE.AND P1, PT, R0, 0x1, PT ;  /* 0x000000010000780c */ /* 0x001fda0003f26270 */
[----:B------:R-:W-:Y:S05]  /*8680*/  @!P1 BRA `(.L_x_26) ;  /* 0x0000000000389947 */ /* 0x000fea0003800000 */
[----:B------:R-:W-:Y:S05]  /*8690*/  @!P0 BRA `(.L_x_27) ;  /* 0x0000000000048947 */ /* 0x000fea0003800000 */
[----:B------:R-:W-:Y:S01]  /*86a0*/  BPT.TRAP 0x1 ;  /* 0x000000040000795c */ /* 0x000fe20000300000 */
.L_x_27:
[----:B-----5:R-:W-:Y:S01]  /*86b0*/  IADD3 R0, R5, UR39, RZ ;  /* 0x0000002705007c10 */ /* 0x020fe2000fffe0ff */
[----:B------:R-:W-:-:S04]  /*86c0*/  UISETP.GT.U32.AND UP0, UPT, UR40, 0x1, UPT ;  /* 0x000000012800788c */ /* 0x000fc8000bf04070 */
[----:B------:R-:W-:Y:S02]  /*86d0*/  IMAD.WIDE.U32 R4, R0, -0x33333333, RZ ;  /* 0xcccccccd00047825 */ /* 0x000fe400078e00ff */
[----:B------:R-:W-:-:S03]  /*86e0*/  PLOP3.LUT P0, PT, PT, PT, UP0, 0x80, 0x0 ;  /* 0x000000000000781c */ /* 0x000fc60003f0f008 */
[----:B------:R-:W-:-:S05]  /*86f0*/  SHF.R.U32.HI R4, RZ, 0x2, R5 ;  /* 0x00000002ff047819 */ /* 0x000fca0000011605 */
[----:B------:R-:W-:-:S05]  /*8700*/  IMAD R0, R4, -0x5, R0 ;  /* 0xfffffffb04007824 */ /* 0x000fca00078e0200 */
[----:B------:R-:W-:-:S05]  /*8710*/  LEA R0, R0, UR45, 0x3 ;  /* 0x0000002d00007c11 */ /* 0x000fca000f8e18ff */
[----:B------:R-:W-:-:S05]  /*8720*/  VIADD R0, R0, 0x28 ;  /* 0x0000002800007836 */ /* 0x000fca0000000000 */
[----:B------:R-:W-:-:S04]  /*8730*/  PRMT R0, RZ, 0x654, R0 ;  /* 0x00000654ff007816 */ /* 0x000fc80000000000 */
[----:B------:R0:W-:Y:S01]  /*8740*/  SYNCS.ARRIVE.TRANS64.RED.A1T0 RZ, [R0+URZ], RZ ;  /* 0x000000ff00ff79a7 */ /* 0x0001e2000810043f */
[----:B------:R-:W-:Y:S05]  /*8750*/  @P0 BRA `(.L_x_26) ;  /* 0x0000000000040947 */ /* 0x000fea0003800000 */
[----:B------:R-:W-:Y:S01]  /*8760*/  BPT.TRAP 0x1 ;  /* 0x000000040000795c */ /* 0x000fe20000300000 */
.L_x_26:
[----:B-----5:R-:W1:Y:S01]  /*8770*/  S2R R5, SR_TID.X ;  /* 0x0000000000057919 */ /* 0x020e620000002100 */
[----:B------:R-:W-:Y:S02]  /*8780*/  UIMAD UR42, UR42, 0xc0, URZ ;  /* 0x000000c02a2a78a4 */ /* 0x000fe4000f8e023f */
[----:B------:R-:W-:Y:S01]  /*8790*/  USHF.R.S32.HI UR10, URZ, 0x1f, UR43 ;  /* 0x0000001f3f0a7899 */ /* 0x000fe2000801142b */
[----:B0-----:R-:W0:Y:S01]  /*87a0*/  S2R R0, SR_TID.X ;  /* 0x0000000000007919 */ /* 0x001e220000002100 */
[----:B------:R-:W-:Y:S01]  /*87b0*/  ULDC.64 UR8, c[0x0][0x5d0] ;  /* 0x0001740000087ab9 */ /* 0x000fe20000000a00 */
[----:B------:R-:W-:Y:S01]  /*87c0*/  UIMAD.WIDE UR6, UR41, 0x200, URZ ;  /* 0x00000200290678a5 */ /* 0x000fe2000f8e023f */
[----:B------:R-:W-:Y:S01]  /*87d0*/  IMAD.U32 R22, RZ, RZ, UR42 ;  /* 0x0000002aff167e24 */ /* 0x000fe2000f8e00ff */
[----:B------:R-:W-:Y:S02]  /*87e0*/  UIMAD UR4, UR10, UR8, URZ ;  /* 0x000000080a0472a4 */ /* 0x000fe4000f8e023f */
[----:B------:R-:W-:Y:S01]  /*87f0*/  MOV R6, UR8 ;  /* 0x0000000800067c02 */ /* 0x000fe20008000f00 */
[----:B------:R-:W-:-:S02]  /*8800*/  USHF.L.U32 UR41, UR41, 0x9, URZ ;  /* 0x0000000929297899 */ /* 0x000fc4000800063f */
[----:B------:R-:W-:Y:S01]  /*8810*/  UIMAD UR4, UR43, UR9, UR4 ;  /* 0x000000092b0472a4 */ /* 0x000fe2000f8e0204 */
[----:B------:R-:W-:Y:S01]  /*8820*/  ULDC UR8, c[0x0][0x284] ;  /* 0x0000a10000087ab9 */ /* 0x000fe20000000800 */
[----:B------:R-:W-:Y:S02]  /*8830*/  UIADD3 UR39, UR44, UR39, URZ ;  /* 0x000000272c277290 */ /* 0x000fe4000fffe03f */
[----:B------:R-:W-:Y:S02]  /*8840*/  UISETP.GE.U32.AND UP2, UPT, UR44, 0x5, UPT ;  /* 0x000000052c00788c */ /* 0x000fe4000bf46070 */
[----:B------:R-:W-:-:S04]  /*8850*/  UISETP.GT.U32.AND UP1, UPT, UR39, 0x4, UPT ;  /* 0x000000042700788c */ /* 0x000fc8000bf24070 */
[----:B------:R-:W-:Y:S01]  /*8860*/  UISETP.LT.U32.AND UP1, UPT, UR44, 0x5, UP1 ;  /* 0x000000052c00788c */ /* 0x000fe20008f21070 */
[C---:B-1----:R-:W-:Y:S01]  /*8870*/  IMAD.SHL.U32 R23, R5.reuse, 0x2, RZ ;  /* 0x0000000205177824 */ /* 0x042fe200078e00ff */
[----:B------:R-:W-:Y:S02]  /*8880*/  LOP3.LUT R4, R5, 0x60, RZ, 0xc0, !PT ;  /* 0x0000006005047812 */ /* 0x000fe400078ec0ff */
[----:B0-----:R-:W-:Y:S02]  /*8890*/  SHF.R.U32.HI R3, RZ, 0x7, R0 ;  /* 0x00000007ff037819 */ /* 0x001fe40000011600 */
[----:B------:R-:W-:Y:S02]  /*88a0*/  LOP3.LUT R22, R22, 0x6, R23, 0xf8, !PT ;  /* 0x0000000616167812 */ /* 0x000fe400078ef817 */
[----:B------:R-:W-:Y:S02]  /*88b0*/  LOP3.LUT R3, R3, 0x1, RZ, 0xc0, !PT ;  /* 0x0000000103037812 */ /* 0x000fe400078ec0ff */
[----:B------:R-:W-:-:S02]  /*88c0*/  SHF.R.U32.HI R0, RZ, 0x2, R5 ;  /* 0x00000002ff007819 */ /* 0x000fc40000011605 */
[----:B------:R-:W-:Y:S01]  /*88d0*/  SHF.R.S32.HI R23, RZ, 0x1f, R22 ;  /* 0x0000001fff177819 */ /* 0x000fe20000011416 */
[----:B------:R-:W-:Y:S01]  /*88e0*/  IMAD.SHL.U32 R17, R3, 0x40, RZ ;  /* 0x0000004003117824 */ /* 0x000fe200078e00ff */
[----:B------:R-:W-:Y:S02]  /*88f0*/  LOP3.LUT R0, R0, 0x7, RZ, 0xc0, !PT ;  /* 0x0000000700007812 */ /* 0x000fe400078ec0ff */
[----:B------:R-:W-:Y:S01]  /*8900*/  SHF.R.U32.HI R4, RZ, 0x1, R4 ;  /* 0x00000001ff047819 */ /* 0x000fe20000011604 */
[----:B------:R-:W-:Y:S01]  /*8910*/  IMAD.WIDE.U32 R6, R6, UR43, R22 ;  /* 0x0000002b06067c25 */ /* 0x000fe2000f8e0016 */
[--C-:B------:R-:W-:Y:S02]  /*8920*/  LOP3.LUT R17, R17, 0x40, R0.reuse, 0xe2, !PT ;  /* 0x0000004011117812 */ /* 0x100fe400078ee200 */
[----:B------:R-:W-:Y:S01]  /*8930*/  IADD3 R0, RZ, -R4, -R0 ;  /* 0x80000004ff007210 */ /* 0x000fe20007ffe800 */
[----:B------:R-:W-:Y:S01]  /*8940*/  VIADD R7, R7, UR4 ;  /* 0x0000000407077c36 */ /* 0x000fe20008000000 */
[----:B------:R-:W-:Y:S01]  /*8950*/  ULDC UR4, c[0x0][0x288] ;  /* 0x0000a20000047ab9 */ /* 0x000fe20000000800 */
[----:B------:R-:W-:Y:S01]  /*8960*/  LOP3.LUT R17, R17, UR6, R4, 0xfe, !PT ;  /* 0x0000000611117c12 */ /* 0x000fe2000f8efe04 */
[----:B------:R-:W-:Y:S01]  /*8970*/  UISETP.GE.AND UP0, UPT, UR42, UR4, UPT ;  /* 0x000000042a00728c */ /* 0x000fe2000bf06270 */
[----:B------:R-:W-:-:S02]  /*8980*/  IMAD R0, R3, -0x40, R0 ;  /* 0xffffffc003007824 */ /* 0x000fc400078e0200 */
[----:B------:R-:W-:Y:S01]  /*8990*/  IMAD.U32 R3, RZ, RZ, UR8 ;  /* 0x00000008ff037e24 */ /* 0x000fe2000f8e00ff */
[----:B------:R-:W-:Y:S01]  /*89a0*/  UISETP.GE.OR UP0, UPT, UR41, UR8, UP0 ;  /* 0x000000082900728c */ /* 0x000fe20008706670 */
[----:B------:R-:W-:Y:S01]  /*89b0*/  IMAD.MOV.U32 R4, RZ, RZ, -0x2 ;  /* 0xfffffffeff047424 */ /* 0x000fe200078e00ff */
[----:B------:R-:W-:Y:S02]  /*89c0*/  USEL UR8, URZ, 0x1, !UP1 ;  /* 0x000000013f087887 */ /* 0x000fe4000c800000 */
[----:B------:R-:W-:Y:S01]  /*89d0*/  IADD3 R3, R3, -UR41, R0 ;  /* 0x8000002903037c10 */ /* 0x000fe2000fffe000 */
[----:B------:R-:W-:Y:S01]  /*89e0*/  UMOV UR41, 0xffffffff ;  /* 0xffffffff00297882 */ /* 0x000fe20000000000 */
[----:B------:R-:W-:Y:S01]  /*89f0*/  LOP3.LUT R0, R5, 0x3, RZ, 0xc0, !PT ;  /* 0x0000000305007812 */ /* 0x000fe200078ec0ff */
[----:B------:R-:W-:Y:S01]  /*8a00*/  ULOP3.LUT UR38, UR38, UR8, URZ, 0x3c, !UPT ;  /* 0x0000000826267292 */ /* 0x000fe2000f8e3c3f */
[----:B------:R-:W-:-:S03]  /*8a10*/  PLOP3.LUT P0, PT, PT, PT, UP0, 0x80, 0x0 ;  /* 0x000000000000781c */ /* 0x000fc60003f0f008 */
[----:B------:R-:W-:Y:S01]  /*8a20*/  IMAD R0, R0, R4, UR4 ;  /* 0x0000000400007e24 */ /* 0x000fe2000f8e0204 */
[----:B------:R-:W-:-:S03]  /*8a30*/  UIMAD.WIDE.U32 UR4, UR39, -0x33333333, URZ ;  /* 0xcccccccd270478a5 */ /* 0x000fc6000f8e003f */
[----:B------:R-:W-:Y:S01]  /*8a40*/  VIADD R0, R0, -UR42 ;  /* 0x8000002a00007c36 */ /* 0x000fe20008000000 */
[----:B------:R-:W-:-:S04]  /*8a50*/  USHF.R.U32.HI UR4, URZ, 0x2, UR5 ;  /* 0x000000023f047899 */ /* 0x000fc80008011605 */
[----:B------:R-:W-:Y:S02]  /*8a60*/  UIMAD UR39, UR4, -0x5, UR39 ;  /* 0xfffffffb042778a4 */ /* 0x000fe4000f8e0227 */
[----:B------:R-:W-:Y:S01]  /*8a70*/  @UP2 ULOP3.LUT UR38, UR38, 0x1, UR4, 0x78, !UPT ;  /* 0x0000000126262892 */ /* 0x000fe2000f8e7804 */
[----:B------:R-:W-:Y:S11]  /*8a80*/  @P0 BRA `(.L_x_28) ;  /* 0x00000194007c0947 */ /* 0x000ff60003800000 */
[----:B------:R-:W-:Y:S01]  /*8a90*/  FSETP.NEU.AND P1, PT, R16, RZ, PT ;  /* 0x000000ff1000720b */ /* 0x000fe20003f2d000 */
[----:B------:R-:W-:Y:S01]  /*8aa0*/  ULDC.64 UR8, c[0x0][0x5c8] ;  /* 0x0001720000087ab9 */ /* 0x000fe20000000a00 */
[----:B------:R-:W-:Y:S01]  /*8ab0*/  ISETP.GT.AND P0, PT, R3, RZ, PT ;  /* 0x000000ff0300720c */ /* 0x000fe20003f04270 */
[----:B------:R-:W-:Y:S01]  /*8ac0*/  UIMAD UR4, UR7, UR8, URZ ;  /* 0x00000008070472a4 */ /* 0x000fe2000f8e023f */
[----:B------:R-:W-:Y:S01]  /*8ad0*/  MOV R10, UR9 ;  /* 0x00000009000a7c02 */ /* 0x000fe20008000f00 */
[C---:B------:R-:W-:Y:S01]  /*8ae0*/  IMAD.WIDE.U32 R6, R17.reuse, UR8, R6 ;  /* 0x0000000811067c25 */ /* 0x040fe2000f8e0006 */
[----:B------:R-:W-:Y:S01]  /*8af0*/  BSSY B0, `(.L_x_28) ;  /* 0x0001958000007945 */ /* 0x000fe20003800000 */
[----:B------:R-:W-:Y:S02]  /*8b00*/  ISETP.GT.AND P2, PT, R0, RZ, P0 ;  /* 0x000000ff0000720c */ /* 0x000fe40000744270 */
[----:B------:R-:W-:-:S04]  /*8b10*/  IMAD R10, R17, R10, UR4 ;  /* 0x00000004110a7e24 */ /* 0x000fc8000f8e020a */
[----:B------:R-:W-:Y:S01]  /*8b20*/  IMAD.IADD R10, R7, 0x1, R10 ;  /* 0x00000001070a7824 */ /* 0x000fe200078e020a */
[----:B------:R-:W-:Y:S06]  /*8b30*/  @!P1 BRA `(.L_x_29) ;  /* 0x00000114000c9947 */ /* 0x000fec0003800000 */
[----:B------:R-:W0:Y:S01]  /*8b40*/  LDC.64 R218, c[0x0][0x5b8] ;  /* 0x00016e00ffda7b82 */ /* 0x000e220000000a00 */
[----:B------:R-:W2:Y:S01]  /*8b50*/  LDL.LU R11, [R1+0x180] ;  /* 0x00018000010b7983 */ /* 0x000ea20000300800 */
[----:B------:R-:W-:-:S06]  /*8b60*/  ULDC.64 UR4, c[0x0][0x5c0] ;  /* 0x0001700000047ab9 */ /* 0x000fcc0000000a00 */
[----:B------:R-:W1:Y:S08]  /*8b70*/  LDC.64 R20, c[0x0][0x5b0] ;  /* 0x00016c00ff147b82 */ /* 0x000e700000000a00 */
[----:B------:R-:W3:Y:S01]  /*8b80*/  LDC.64 R18, c[0x0][0x5a8] ;  /* 0x00016a00ff127b82 */ /* 0x000ee20000000a00 */
[C---:B0-----:R-:W-:Y:S02]  /*8b90*/  IMAD R4, R218.reuse, UR10, RZ ;  /* 0x0000000ada047c24 */ /* 0x041fe4000f8e02ff */
[----:B------:R-:W-:-:S04]  /*8ba0*/  IMAD.WIDE.U32 R220, R218, UR43, R22 ;  /* 0x0000002bdadc7c25 */ /* 0x000fc8000f8e0016 */
[----:B------:R-:W-:Y:S02]  /*8bb0*/  IMAD R219, R219, UR43, R4 ;  /* 0x0000002bdbdb7c24 */ /* 0x000fe4000f8e0204 */
[----:B-1----:R-:W-:Y:S02]  /*8bc0*/  IMAD R7, R20, UR7, RZ ;  /* 0x0000000714077c24 */ /* 0x002fe4000f8e02ff */
[----:B------:R-:W-:Y:S02]  /*8bd0*/  IMAD.IADD R217, R221, 0x1, R219 ;  /* 0x00000001ddd97824 */ /* 0x000fe400078e02db */
[----:B------:R-:W-:Y:S02]  /*8be0*/  IMAD.MOV.U32 R216, RZ, RZ, R220 ;  /* 0x000000ffffd87224 */ /* 0x000fe400078e00dc */
[C---:B------:R-:W-:Y:S02]  /*8bf0*/  IMAD R7, R17.reuse, R21, R7 ;  /* 0x0000001511077224 */ /* 0x040fe400078e0207 */
[----:B------:R-:W-:-:S04]  /*8c00*/  IMAD.WIDE.U32 R4, R17, R20, R216 ;  /* 0x0000001411047225 */ /* 0x000fc800078e00d8 */
[----:B------:R-:W-:Y:S01]  /*8c10*/  IMAD.IADD R5, R5, 0x1, R7 ;  /* 0x0000000105057824 */ /* 0x000fe200078e0207 */
[----:B---3--:R-:W-:-:S04]  /*8c20*/  LEA R8, P1, R4, R18, 0x1 ;  /* 0x0000001204087211 */ /* 0x008fc800078208ff */
[----:B------:R-:W-:-:S05]  /*8c30*/  LEA.HI.X R9, R4, R19, R5, 0x1, P1 ;  /* 0x0000001304097211 */ /* 0x000fca00008f0c05 */
[----:B------:R0:W3:Y:S01]  /*8c40*/  @P2 LDG.E.LTC128B.U16 R12, desc[UR36][R8.64] ;  /* 0x00000024080c2981 */ /* 0x0000e2000c1e1520 */
[----:B------:R-:W-:Y:S01]  /*8c50*/  BSSY B1, `(.L_x_30) ;  /* 0x0000011000017945 */ /* 0x000fe20003800000 */
[----:B0-----:R-:W-:-:S04]  /*8c60*/  LEA R8, P1, R6, UR4, 0x1 ;  /* 0x0000000406087c11 */ /* 0x001fc8000f8208ff */
[----:B------:R-:W-:Y:S02]  /*8c70*/  LEA.HI.X R9, R6, UR5, R10, 0x1, P1 ;  /* 0x0000000506097c11 */ /* 0x000fe400088f0c0a */
[----:B---3--:R-:W-:-:S05]  /*8c80*/  SHF.L.U32 R4, R12, 0x10, RZ ;  /* 0x000000100c047819 */ /* 0x008fca00000006ff */
[----:B------:R-:W-:-:S04]  /*8c90*/  FMUL R4, R4, R16 ;  /* 0x0000001004047220 */ /* 0x000fc80000400000 */
[----:B--2---:R-:W-:-:S05]  /*8ca0*/  FFMA R4, R11, R2, R4 ;  /* 0x000000020b047223 */ /* 0x004fca0000000004 */
[----:B------:R-:W-:-:S05]  /*8cb0*/  F2FP.BF16.F32.PACK_AB R4, RZ, R4 ;  /* 0x00000004ff04723e */ /* 0x000fca00000010ff */
[----:B------:R0:W-:Y:S02]  /*8cc0*/  @P2 STG.E.U16 desc[UR36][R8.64], R4 ;  /* 0x0000000408002986 */ /* 0x0001e4000c101524 */
[----:B0-----:R-:W-:-:S04]  /*8cd0*/  IMAD.WIDE.U32 R4, R17, R20, R22 ;  /* 0x0000001411047225 */ /* 0x001fc800078e0016 */
[----:B------:R-:W-:Y:S02]  /*8ce0*/  IMAD.IADD R5, R7, 0x1, R5 ;  /* 0x0000000107057824 */ /* 0x000fe400078e0205 */
[----:B------:R-:W-:-:S04]  /*8cf0*/  IMAD.WIDE.U32 R4, R218, UR43, R4 ;  /* 0x0000002bda047c25 */ /* 0x000fc8000f8e0004 */
[----:B------:R-:W-:Y:S01]  /*8d00*/  IMAD.IADD R5, R219, 0x1, R5 ;  /* 0x00000001db057824 */ /* 0x000fe200078e0205 */
[----:B------:R-:W-:-:S04]  /*8d10*/  LEA R10, P1, R4, R18, 0x1 ;  /* 0x00000012040a7211 */ /* 0x000fc800078208ff */
[----:B------:R-:W-:Y:S02]  /*8d20*/  LEA.HI.X R11, R4, R19, R5, 0x1, P1 ;  /* 0x00000013040b7211 */ /* 0x000fe400008f0c05 */
[----:B------:R-:W-:-:S13]  /*8d30*/  ISETP.GT.AND P1, PT, R0, 0x1, P0 ;  /* 0x000000010000780c */ /* 0x000fda0000724270 */
[----:B------:R-:W-:Y:S05]  /*8d40*/  @!P1 BRA `(.L_x_31) ;  /* 0x0000000000049947 */ /* 0x000fea0003800000 */
[----:B------:R0:W5:Y:S02]  /*8d50*/  LDG.E.LTC128B.U16 R12, desc[UR36][R10.64+0x2] ;  /* 0x000002240a0c7981 */ /* 0x000164000c1e1520 */
.L_x_31:
[----:B------:R-:W-:Y:S05]  /*8d60*/  BSYNC B1 ;  /* 0x0000000000017941 */ /* 0x000fea0003800000 */
.L_x_30:
[----:B------:R-:W2:Y:S01]  /*8d70*/  LDL.LU R5, [R1+0x184] ;  /* 0x0001840001057983 */ /* 0x000ea20000300800 */
[----:B-----5:R-:W-:Y:S01]  /*8d80*/  IMAD.U32 R4, R12, 0x10000, RZ ;  /* 0x000100000c047824 */ /* 0x020fe200078e00ff */
[C---:B------:R-:W-:Y:S01]  /*8d90*/  SHF.L.U64.HI R227, R20.reuse, 0x3, R21 ;  /* 0x0000000314e37819 */ /* 0x040fe20000010215 */
[----:B------:R-:W-:Y:S01]  /*8da0*/  IMAD.SHL.U32 R226, R20, 0x8, RZ ;  /* 0x0000000814e27824 */ /* 0x000fe200078e00ff */
[----:B------:R-:W3:Y:S01]  /*8db0*/  LDL.LU R14, [R1+0x188] ;  /* 0x00018800010e7983 */ /* 0x000ee20000300800 */
[----:B------:R-:W-:-:S04]  /*8dc0*/  FMUL R4, R4, R16 ;  /* 0x0000001004047220 */ /* 0x000fc80000400000 */
[----:B--2---:R-:W-:Y:S01]  /*8dd0*/  FFMA R4, R5, R2, R4 ;  /* 0x0000000205047223 */ /* 0x004fe20000000004 */
[----:B------:R-:W-:-:S04]  /*8de0*/  @P1 MOV R5, R9 ;  /* 0x0000000900051202 */ /* 0x000fc80000000f00 */
[----:B------:R-:W-:-:S04]  /*8df0*/  F2FP.BF16.F32.PACK_AB R4, RZ, R4 ;  /* 0x00000004ff04723e */ /* 0x000fc800000010ff */
[----:B------:R-:W-:Y:S01]  /*8e00*/  PRMT R6, R4, 0x7610, R6 ;  /* 0x0000761004067816 */ /* 0x000fe20000000006 */
[----:B------:R-:W-:-:S05]  /*8e10*/  @P1 IMAD.MOV.U32 R4, RZ, RZ, R8 ;  /* 0x000000ffff041224 */ /* 0x000fca00078e0008 */
[----:B------:R1:W-:Y:S01]  /*8e20*/  @P1 STG.E.U16 desc[UR36][R4.64+0x2], R6 ;  /* 0x0000020604001986 */ /* 0x0003e2000c101524 */
[----:B------:R-:W-:-:S04]  /*8e30*/  ISETP.GT.AND P1, PT, R3, 0x8, PT ;  /* 0x000000080300780c */ /* 0x000fc80003f24270 */
[----:B------:R-:W-:Y:S01]  /*8e40*/  ISETP.GT.AND P2, PT, R0, RZ, P1 ;  /* 0x000000ff0000720c */ /* 0x000fe20000f44270 */
[----:B-1----:R-:W-:-:S04]  /*8e50*/  IMAD.WIDE.U32 R4, R17, R20, R226 ;  /* 0x0000001411047225 */ /* 0x002fc800078e00e2 */
[----:B------:R-:W-:Y:S01]  /*8e60*/  IMAD.IADD R13, R7, 0x1, R5 ;  /* 0x00000001070d7824 */ /* 0x000fe200078e0205 */
[----:B------:R-:W-:-:S05]  /*8e70*/  IADD3 R5, P3, R220, R4, RZ ;  /* 0x00000004dc057210 */ /* 0x000fca0007f7e0ff */
[----:B------:R-:W-:Y:S01]  /*8e80*/  IMAD.X R7, R13, 0x1, R217, P3 ;  /* 0x000000010d077824 */ /* 0x000fe200018e06d9 */
[----:B------:R-:W-:-:S04]  /*8e90*/  LEA R6, P3, R5, R18, 0x1 ;  /* 0x0000001205067211 */ /* 0x000fc800078608ff */
[----:B------:R-:W-:-:S05]  /*8ea0*/  LEA.HI.X R7, R5, R19, R7, 0x1, P3 ;  /* 0x0000001305077211 */ /* 0x000fca00018f0c07 */
[----:B------:R1:W2:Y:S01]  /*8eb0*/  @P2 LDG.E.LTC128B.U16 R12, desc[UR36][R6.64] ;  /* 0x00000024060c2981 */ /* 0x0002a2000c1e1520 */
[----:B------:R-:W-:Y:S01]  /*8ec0*/  IADD3 R4, P3, R22, R4, RZ ;  /* 0x0000000416047210 */ /* 0x000fe20007f7e0ff */
[----:B------:R-:W-:Y:S01]  /*8ed0*/  IMAD.U32 R229, RZ, RZ, UR8 ;  /* 0x00000008ffe57e24 */ /* 0x000fe2000f8e00ff */
[----:B------:R-:W-:Y:S01]  /*8ee0*/  ISETP.GT.AND P4, PT, R0, 0x1, P1 ;  /* 0x000000010000780c */ /* 0x000fe20000f84270 */
[----:B------:R-:W-:Y:S01]  /*8ef0*/  IMAD.U32 R228, RZ, RZ, UR9 ;  /* 0x00000009ffe47e24 */ /* 0x000fe2000f8e00ff */
[----:B------:R-:W-:Y:S01]  /*8f00*/  BSSY B1, `(.L_x_32) ;  /* 0x0000013000017945 */ /* 0x000fe20003800000 */
[----:B------:R-:W-:Y:S01]  /*8f10*/  IMAD.X R5, R23, 0x1, R13, P3 ;  /* 0x0000000117057824 */ /* 0x000fe200018e060d */
[----:B------:R-:W-:Y:S01]  /*8f20*/  SHF.L.U32 R229, R229, 0x4, RZ ;  /* 0x00000004e5e57819 */ /* 0x000fe200000006ff */
[----:B------:R-:W-:-:S05]  /*8f30*/  IMAD.WIDE.U32 R4, R218, UR43, R4 ;  /* 0x0000002bda047c25 */ /* 0x000fca000f8e0004 */
[----:B------:R-:W-:Y:S02]  /*8f40*/  IADD3 R5, R219, R5, RZ ;  /* 0x00000005db057210 */ /* 0x000fe40007ffe0ff */
[----:B-1----:R-:W-:-:S04]  /*8f50*/  LEA R6, P3, R4, R18, 0x1 ;  /* 0x0000001204067211 */ /* 0x002fc800078608ff */
[----:B------:R-:W-:Y:S01]  /*8f60*/  LEA.HI.X R7, R4, R19, R5, 0x1, P3 ;  /* 0x0000001304077211 */ /* 0x000fe200018f0c05 */
[----:B------:R-:W-:-:S05]  /*8f70*/  IMAD.U32 R4, RZ, RZ, UR8 ;  /* 0x00000008ff047e24 */ /* 0x000fca000f8e00ff */
[----:B------:R-:W-:Y:S02]  /*8f80*/  SHF.L.U64.HI R228, R4, 0x4, R228 ;  /* 0x0000000404e47819 */ /* 0x000fe400000102e4 */
[----:B------:R-:W-:Y:S01]  /*8f90*/  IADD3 R4, P3, R229, R8, RZ ;  /* 0x00000008e5047210 */ /* 0x000fe20007f7e0ff */
[----:B--2---:R-:W-:-:S04]  /*8fa0*/  IMAD.U32 R5, R12, 0x10000, RZ ;  /* 0x000100000c057824 */ /* 0x004fc800078e00ff */
[----:B------:R-:W-:-:S04]  /*8fb0*/  FMUL R5, R5, R16 ;  /* 0x0000001005057220 */ /* 0x000fc80000400000 */
[----:B---3--:R-:W-:-:S05]  /*8fc0*/  FFMA R5, R14, R2, R5 ;  /* 0x000000020e057223 */ /* 0x008fca0000000005 */
[----:B------:R-:W-:-:S04]  /*8fd0*/  F2FP.BF16.F32.PACK_AB R5, RZ, R5 ;  /* 0x00000005ff05723e */ /* 0x000fc800000010ff */
[----:B------:R-:W-:Y:S01]  /*8fe0*/  PRMT R13, R5, 0x7610, R13 ;  /* 0x00007610050d7816 */ /* 0x000fe2000000000d */
[----:B------:R-:W-:-:S05]  /*8ff0*/  IMAD.X R5, R228, 0x1, R9, P3 ;  /* 0x00000001e4057824 */ /* 0x000fca00018e0609 */
[----:B------:R1:W-:Y:S01]  /*9000*/  @P2 STG.E.U16 desc[UR36][R4.64], R13 ;  /* 0x0000000d04002986 */ /* 0x0003e2000c101524 */
[----:B------:R-:W-:Y:S05]  /*9010*/  @!P4 BRA `(.L_x_33) ;  /* 0x000000000004c947 */ /* 0x000fea0003800000 */
[----:B------:R2:W5:Y:S02]  /*9020*/  LDG.E.LTC128B.U16 R12, desc[UR36][R6.64+0x2] ;  /* 0x00000224060c7981 */ /* 0x000564000c1e1520 */
.L_x_33:
[----:B------:R-:W-:Y:S05]  /*9030*/  BSYNC B1 ;  /* 0x0000000000017941 */ /* 0x000fea0003800000 */
.L_x_32:
[----:B------:R-:W3:Y:S01]  /*9040*/  LDL.LU R14, [R1+0x18c] ;  /* 0x00018c00010e7983 */ /* 0x000ee20000300800 */
[----:B-1---5:R-:W-:Y:S01]  /*9050*/  IMAD.U32 R13, R12, 0x10000, RZ ;  /* 0x000100000c0d7824 */ /* 0x022fe200078e00ff */
[----:B------:R-:W-:Y:S01]  /*9060*/  ISETP.GT.AND P2, PT, R0, 0x8, P0 ;  /* 0x000000080000780c */ /* 0x000fe20000744270 */
[----:B------:R-:W-:Y:S02]  /*9070*/  BSSY B1, `(.L_x_34) ;  /* 0x0000007000017945 */ /* 0x000fe40003800000 */
[----:B------:R-:W-:-:S04]  /*9080*/  FMUL R13, R13, R16 ;  /* 0x000000100d0d7220 */ /* 0x000fc80000400000 */
[----:B---3--:R-:W-:-:S05]  /*9090*/  FFMA R13, R14, R2, R13 ;  /* 0x000000020e0d7223 */ /* 0x008fca000000000d */
[----:B------:R-:W-:-:S05]  /*90a0*/  F2FP.BF16.F32.PACK_AB R13, RZ, R13 ;  /* 0x0000000dff0d723e */ /* 0x000fca00000010ff */
[----:B------:R1:W-:Y:S01]  /*90b0*/  @P4 STG.E.U16 desc[UR36][R4.64+0x2], R13 ;  /* 0x0000020d04004986 */ /* 0x0003e2000c101524 */
[----:B------:R-:W-:Y:S05]  /*90c0*/  @!P2 BRA `(.L_x_35) ;  /* 0x000000000004a947 */ /* 0x000fea0003800000 */
[----:B------:R3:W5:Y:S02]  /*90d0*/  LDG.E.LTC128B.U16 R12, desc[UR36][R10.64+0x10] ;  /* 0x000010240a0c7981 */ /* 0x000764000c1e1520 */
.L_x_35:
[----:B------:R-:W-:Y:S05]  /*90e0*/  BSYNC B1 ;  /* 0x0000000000017941 */ /* 0x000fea0003800000 */
.L_x_34:
[----:B------:R-:W4:Y:S01]  /*90f0*/  LDL.LU R14, [R1+0x190] ;  /* 0x00019000010e7983 */ /* 0x000f220000300800 */
[----:B-1---5:R-:W-:Y:S01]  /*9100*/  IMAD.U32 R13, R12, 0x10000, RZ ;  /* 0x000100000c0d7824 */ /* 0x022fe200078e00ff */
[----:B------:R-:W-:Y:S01]  /*9110*/  ISETP.GT.AND P3, PT, R0, 0x9, P0 ;  /* 0x000000090000780c */ /* 0x000fe20000764270 */
[----:B------:R-:W-:Y:S02]  /*9120*/  BSSY B1, `(.L_x_36) ;  /* 0x0000007000017945 */ /* 0x000fe40003800000 */
[----:B------:R-:W-:-:S04]  /*9130*/  FMUL R13, R13, R16 ;  /* 0x000000100d0d7220 */ /* 0x000fc80000400000 */
[----:B----4-:R-:W-:-:S05]  /*9140*/  FFMA R13, R14, R2, R13 ;  /* 0x000000020e0d7223 */ /* 0x010fca000000000d */
[----:B------:R-:W-:-:S05]  /*9150*/  F2FP.BF16.F32.PACK_AB R13, RZ, R13 ;  /* 0x0000000dff0d723e */ /* 0x000fca00000010ff */
[----:B------:R1:W-:Y:S01]  /*9160*/  @P2 STG.E.U16 desc[UR36][R8.64+0x10], R13 ;  /* 0x0000100d08002986 */ /* 0x0003e2000c101524 */
[----:B------:R-:W-:Y:S05]  /*9170*/  @!P3 BRA `(.L_x_37) ;  /* 0x000000000004b947 */ /* 0x000fea0003800000 */
[----:B------:R4:W5:Y:S02]  /*9180*/  LDG.E.LTC128B.U16 R12, desc[UR36][R10.64+0x12] ;  /* 0x000012240a0c7981 */ /* 0x000964000c1e1520 */
.L_x_37:
[----:B------:R-:W-:Y:S05]  /*9190*/  BSYNC B1 ;  /* 0x0000000000017941 */ /* 0x000fea0003800000 */
.L_x_36:
[----:B------:R-:W2:Y:S01]  /*91a0*/  LDL.LU R14, [R1+0x194] ;  /* 0x00019400010e7983 */ /* 0x000ea20000300800 */
[----:B-1---5:R-:W-:Y:S01]  /*91b0*/  IMAD.U32 R13, R12, 0x10000, RZ ;  /* 0x000100000c0d7824 */ /* 0x022fe200078e00ff */
[----:B------:R-:W-:Y:S01]  /*91c0*/  ISETP.GT.AND P2, PT, R0, 0x8, P1 ;  /* 0x000000080000780c */ /* 0x000fe20000f44270 */
[----:B------:R-:W-:Y:S02]  /*91d0*/  BSSY B1, `(.L_x_38) ;  /* 0x0000007000017945 */ /* 0x000fe40003800000 */
[----:B------:R-:W-:-:S04]  /*91e0*/  FMUL R13, R13, R16 ;  /* 0x000000100d0d7220 */ /* 0x000fc80000400000 */
[----:B--2---:R-:W-:-:S05]  /*91f0*/  FFMA R13, R14, R2, R13 ;  /* 0x000000020e0d7223 */ /* 0x004fca000000000d */
[----:B------:R-:W-:-:S05]  /*9200*/  F2FP.BF16.F32.PACK_AB R13, RZ, R13 ;  /* 0x0000000dff0d723e */ /* 0x000fca00000010ff */
[----:B------:R1:W-:Y:S01]  /*9210*/  @P3 STG.E.U16 desc[UR36][R8.64+0x12], R13 ;  /* 0x0000120d08003986 */ /* 0x0003e2000c101524 */
[----:B------:R-:W-:Y:S05]  /*9220*/  @!P2 BRA `(.L_x_39) ;  /* 0x000000000004a947 */ /* 0x000fea0003800000 */
[----:B------:R2:W5:Y:S02]  /*9230*/  LDG.E.LTC128B.U16 R12, desc[UR36][R6.64+0x10] ;  /* 0x00001024060c7981 */ /* 0x000564000c1e1520 */
.L_x_39:
[----:B------:R-:W-:Y:S05]  /*9240*/  BSYNC B1 ;  /* 0x0000000000017941 */ /* 0x000fea0003800000 */
.L_x_38:
[----:B------:R-:W3:Y:S01]  /*9250*/  LDL.LU R14, [R1+0x198] ;  /* 0x00019800010e7983 */ /* 0x000ee20000300800 */
[----:B-1---5:R-:W-:Y:S01]  /*9260*/  SHF.L.U32 R13, R12, 0x10, RZ ;  /* 0x000000100c0d7819 */ /* 0x022fe200000006ff */
[----:B------:R-:W-:Y:S01]  /*9270*/  BSSY B1, `(.L_x_40) ;  /* 0x0000008000017945 */ /* 0x000fe20003800000 */
[----:B------:R-:W-:-:S03]  /*9280*/  ISETP.GT.AND P3, PT, R0, 0x9, P1 ;  /* 0x000000090000780c */ /* 0x000fc60000f64270 */
[----:B------:R-:W-:-:S04]  /*9290*/  FMUL R13, R13, R16 ;  /* 0x000000100d0d7220 */ /* 0x000fc80000400000 */
[----:B---3--:R-:W-:-:S05]  /*92a0*/  FFMA R13, R14, R2, R13 ;  /* 0x000000020e0d7223 */ /* 0x008fca000000000d */
[----:B------:R-:W-:-:S05]  /*92b0*/  F2FP.BF16.F32.PACK_AB R13, RZ, R13 ;  /* 0x0000000dff0d723e */ /* 0x000fca00000010ff */
[----:B------:R1:W-:Y:S01]  /*92c0*/  @P2 STG.E.U16 desc[UR36][R4.64+0x10], R13 ;  /* 0x0000100d04002986 */ /* 0x0003e2000c101524 */
[----:B------:R-:W-:Y:S05]  /*92d0*/  @!P3 BRA `(.L_x_41) ;  /* 0x000000000004b947 */ /* 0x000fea0003800000 */
[----:B------:R3:W5:Y:S02]  /*92e0*/  LDG.E.LTC128B.U16 R12, desc[UR36][R6.64+0x12] ;  /* 0x00001224060c7981 */ /* 0x000764000c1e1520 */
.L_x_41:
[----:B------:R-:W-:Y:S05]  /*92f0*/  BSYNC B1 ;  /* 0x0000000000017941 */ /* 0x000fea0003800000 */
.L_x_40:
        /* <DEDUP_REMOVED lines=10> */
.L_x_43:
[----:B------:R-:W-:Y:S05]  /*93a0*/  BSYNC B1 ;  /* 0x0000000000017941 */ /* 0x000fea0003800000 */
.L_x_42:
        /* <DEDUP_REMOVED lines=10> */
.L_x_45:
[----:B------:R-:W-:Y:S05]  /*9450*/  BSYNC B1 ;  /* 0x0000000000017941 */ /* 0x000fea0003800000 */
.L_x_44:
        /* <DEDUP_REMOVED lines=10> */
.L_x_47:
[----:B------:R-:W-:Y:S05]  /*9500*/  BSYNC B1 ;  /* 0x0000000000017941 */ /* 0x000fea0003800000 */
.L_x_46:
        /* <DEDUP_REMOVED lines=10> */
.L_x_49:
[----:B------:R-:W-:Y:S05]  /*95b0*/  BSYNC B1 ;  /* 0x0000000000017941 */ /* 0x000fea0003800000 */
.L_x_48:
[----:B------:R-:W2:Y:S01]  /*95c0*/  LDL.LU R14, [R1+0x1ac] ;  /* 0x0001ac00010e7983 */ /* 0x000ea20000300800 */
[----:B-1---5:R-:W-:Y:S01]  /*95d0*/  SHF.L.U32 R13, R12, 0x10, RZ ;  /* 0x000000100c0d7819 */ /* 0x022fe200000006ff */
[----:B------:R-:W-:Y:S01]  /*95e0*/  BSSY B1, `(.L_x_50) ;  /* 0x0000008000017945 */ /* 0x000fe20003800000 */
[----:B------:R-:W-:-:S03]  /*95f0*/  ISETP.GT.AND P2, PT, R0, 0x18, P0 ;  /* 0x000000180000780c */ /* 0x000fc60000744270 */
[----:B------:R-:W-:-:S04]  /*9600*/  FMUL R13, R13, R16 ;  /* 0x000000100d0d7220 */ /* 0x000fc80000400000 */
[----:B--2---:R-:W-:-:S05]  /*9610*/  FFMA R13, R14, R2, R13 ;  /* 0x000000020e0d7223 */ /* 0x004fca000000000d */
[----:B------:R-:W-:-:S05]  /*9620*/  F2FP.BF16.F32.PACK_AB R13, RZ, R13 ;  /* 0x0000000dff0d723e */ /* 0x000fca00000010ff */
[----:B------:R1:W-:Y:S01]  /*9630*/  @P3 STG.E.U16 desc[UR36][R4.64+0x22], R13 ;  /* 0x0000220d04003986 */ /* 0x0003e2000c101524 */
[----:B------:R-:W-:Y:S05]  /*9640*/  @!P2 BRA `(.L_x_51) ;  /* 0x000000000004a947 */ /* 0x000fea0003800000 */
[----:B------:R2:W5:Y:S02]  /*9650*/  LDG.E.LTC128B.U16 R12, desc[UR36][R10.64+0x30] ;  /* 0x000030240a0c7981 */ /* 0x000564000c1e1520 */
.L_x_51:
[----:B------:R-:W-:Y:S05]  /*9660*/  BSYNC B1 ;  /* 0x0000000000017941 */ /* 0x000fea0003800000 */
.L_x_50:
        /* <DEDUP_REMOVED lines=10> */
.L_x_53:
[----:B------:R-:W-:Y:S05]  /*9710*/  BSYNC B1 ;  /* 0x0000000000017941 */ /* 0x000fea0003800000 */
.L_x_52:
        /* <DEDUP_REMOVED lines=10> */
.L_x_55:
[----:B------:R-:W-:Y:S05]  /*97c0*/  BSYNC B1 ;  /* 0x0000000000017941 */ /* 0x000fea0003800000 */
.L_x_54:
        /* <DEDUP_REMOVED lines=10> */
.L_x_57:
[----:B------:R-:W-:Y:S05]  /*9870*/  BSYNC B1 ;  /* 0x0000000000017941 */ /* 0x000fea0003800000 */
.L_x_56:
        /* <DEDUP_REMOVED lines=10> */
.L_x_59:
[----:B------:R-:W-:Y:S05]  /*9920*/  BSYNC B1 ;  /* 0x0000000000017941 */ /* 0x000fea0003800000 */
.L_x_58:
        /* <DEDUP_REMOVED lines=10> */
.L_x_61:
[----:B------:R-:W-:Y:S05]  /*99d0*/  BSYNC B1 ;  /* 0x0000000000017941 */ /* 0x000fea0003800000 */
.L_x_60:
        /* <DEDUP_REMOVED lines=10> */
.L_x_63:
[----:B------:R-:W-:Y:S05]  /*9a80*/  BSYNC B1 ;  /* 0x0000000000017941 */ /* 0x000fea0003800000 */
.L_x_62:
        /* <DEDUP_REMOVED lines=10> */
.L_x_65:
[----:B------:R-:W-:Y:S05]  /*9b30*/  BSYNC B1 ;  /* 0x0000000000017941 */ /* 0x000fea0003800000 */
.L_x_64:
        /* <DEDUP_REMOVED lines=10> */
.L_x_67:
[----:B------:R-:W-:Y:S05]  /*9be0*/  BSYNC B1 ;  /* 0x0000000000017941 */ /* 0x000fea0003800000 */
.L_x_66:
        /* <DEDUP_REMOVED lines=10> */
.L_x_69:
[----:B------:R-:W-:Y:S05]  /*9c90*/  BSYNC B1 ;  /* 0x0000000000017941 */ /* 0x000fea0003800000 */
.L_x_68:
        /* <DEDUP_REMOVED lines=10> */
.L_x_71:
[----:B------:R-:W-:Y:S05]  /*9d40*/  BSYNC B1 ;  /* 0x0000000000017941 */ /* 0x000fea0003800000 */
.L_x_70:
        /* <DEDUP_REMOVED lines=10> */
.L_x_73:
[----:B------:R-:W-:Y:S05]  /*9df0*/  BSYNC B1 ;  /* 0x0000000000017941 */ /* 0x000fea0003800000 */
.L_x_72:
        /* <DEDUP_REMOVED lines=10> */
.L_x_75:
[----:B------:R-:W-:Y:S05]  /*9ea0*/  BSYNC B1 ;  /* 0x0000000000017941 */ /* 0x000fea0003800000 */
.L_x_74:
        /* <DEDUP_REMOVED lines=10> */
.L_x_77:
[----:B------:R-:W-:Y:S05]  /*9f50*/  BSYNC B1 ;  /* 0x0000000000017941 */ /* 0x000fea0003800000 */
.L_x_76:
        /* <DEDUP_REMOVED lines=10> */
.L_x_79:
[----:B------:R-:W-:Y:S05]  /*a000*/  BSYNC B1 ;  /* 0x0000000000017941 */ /* 0x000fea0003800000 */
.L_x_78:
        /* <DEDUP_REMOVED lines=10> */
.L_x_81:
[----:B------:R-:W-:Y:S05]  /*a0b0*/  BSYNC B1 ;  /* 0x0000000000017941 */ /* 0x000fea0003800000 */
.L_x_80:
        /* <DEDUP_REMOVED lines=10> */
.L_x_83:
[----:B------:R-:W-:Y:S05]  /*a160*/  BSYNC B1 ;  /* 0x0000000000017941 */ /* 0x000fea0003800000 */
.L_x_82:
        /* <DEDUP_REMOVED lines=10> */
.L_x_85:
[----:B------:R-:W-:Y:S05]  /*a210*/  BSYNC B1 ;  /* 0x0000000000017941 */ /* 0x000fea0003800000 */
.L_x_84:
        /* <DEDUP_REMOVED lines=10> */
.L_x_87:
[----:B------:R-:W-:Y:S05]  /*a2c0*/  BSYNC B1 ;  /* 0x0000000000017941 */ /* 0x000fea0003800000 */
.L_x_86:
        /* <DEDUP_REMOVED lines=10> */
.L_x_89:
[----:B------:R-:W-:Y:S05]  /*a370*/  BSYNC B1 ;  /* 0x0000000000017941 */ /* 0x000fea0003800000 */
.L_x_88:
        /* <DEDUP_REMOVED lines=10> */
.L_x_91:
[----:B------:R-:W-:Y:S05]  /*a420*/  BSYNC B1 ;  /* 0x0000000000017941 */ /* 0x000fea0003800000 */
.L_x_90:
        /* <DEDUP_REMOVED lines=10> */
.L_x_93:
[----:B------:R-:W-:Y:S05]  /*a4d0*/  BSYNC B1 ;  /* 0x0000000000017941 */ /* 0x000fea0003800000 */
.L_x_92:
        /* <DEDUP_REMOVED lines=10> */
.L_x_95:
[----:B------:R-:W-:Y:S05]  /*a580*/  BSYNC B1 ;  /* 0x0000000000017941 */ /* 0x000fea0003800000 */
.L_x_94:
        /* <DEDUP_REMOVED lines=10> */
.L_x_97:
[----:B------:R-:W-:Y:S05]  /*a630*/  BSYNC B1 ;  /* 0x0000000000017941 */ /* 0x000fea0003800000 */
.L_x_96:
        /* <DEDUP_REMOVED lines=10> */
.L_x_99:
[----:B------:R-:W-:Y:S05]  /*a6e0*/  BSYNC B1 ;  /* 0x0000000000017941 */ /* 0x000fea0003800000 */
.L_x_98:
        /* <DEDUP_REMOVED lines=10> */
.L_x_101:
[----:B------:R-:W-:Y:S05]  /*a790*/  BSYNC B1 ;  /* 0x0000000000017941 */ /* 0x000fea0003800000 */
.L_x_100:
        /* <DEDUP_REMOVED lines=10> */
.L_x_103:
[----:B------:R-:W-:Y:S05]  /*a840*/  BSYNC B1 ;  /* 0x0000000000017941 */ /* 0x000fea0003800000 */
.L_x_102:
        /* <DEDUP_REMOVED lines=10> */
.L_x_105:
[----:B------:R-:W-:Y:S05]  /*a8f0*/  BSYNC B1 ;  /* 0x0000000000017941 */ /* 0x000fea0003800000 */
.L_x_104:
        /* <DEDUP_REMOVED lines=10> */
.L_x_107:
[----:B------:R-:W-:Y:S05]  /*a9a0*/  BSYNC B1 ;  /* 0x0000000000017941 */ /* 0x000fea0003800000 */
.L_x_106:
        /* <DEDUP_REMOVED lines=10> */
.L_x_109:
[----:B------:R-:W-:Y:S05]  /*aa50*/  BSYNC B1 ;  /* 0x0000000000017941 */ /* 0x000fea0003800000 */
.L_x_108:
        /* <DEDUP_REMOVED lines=10> */
.L_x_111:
[----:B------:R-:W-:Y:S05]  /*ab00*/  BSYNC B1 ;  /* 0x0000000000017941 */ /* 0x000fea0003800000 */
.L_x_110:
        /* <DEDUP_REMOVED lines=10> */
.L_x_113:
[----:B------:R-:W-:Y:S05]  /*abb0*/  BSYNC B1 ;  /* 0x0000000000017941 */ /* 0x000fea0003800000 */
.L_x_112:
        /* <DEDUP_REMOVED lines=10> */
.L_x_115:
[----:B------:R-:W-:Y:S05]  /*ac60*/  BSYNC B1 ;  /* 0x0000000000017941 */ /* 0x000fea0003800000 */
.L_x_114:
        /* <DEDUP_REMOVED lines=10> */
.L_x_117:
[----:B------:R-:W-:Y:S05]  /*ad10*/  BSYNC B1 ;  /* 0x0000000000017941 */ /* 0x000fea0003800000 */
.L_x_116:
        /* <DEDUP_REMOVED lines=10> */
.L_x_119:
[----:B------:R-:W-:Y:S05]  /*adc0*/  BSYNC B1 ;  /* 0x0000000000017941 */ /* 0x000fea0003800000 */
.L_x_118:
        /* <DEDUP_REMOVED lines=10> */
.L_x_121:
[----:B------:R-:W-:Y:S05]  /*ae70*/  BSYNC B1 ;  /* 0x0000000000017941 */ /* 0x000fea0003800000 */
.L_x_120:
        /* <DEDUP_REMOVED lines=10> */
.L_x_123:
[----:B------:R-:W-:Y:S05]  /*af20*/  BSYNC B1 ;  /* 0x0000000000017941 */ /* 0x000fea0003800000 */
.L_x_122:
        /* <DEDUP_REMOVED lines=10> */
.L_x_125:
[----:B------:R-:W-:Y:S05]  /*afd0*/  BSYNC B1 ;  /* 0x0000000000017941 */ /* 0x000fea0003800000 */
.L_x_124:
        /* <DEDUP_REMOVED lines=10> */
.L_x_127:
[----:B------:R-:W-:Y:S05]  /*b080*/  BSYNC B1 ;  /* 0x0000000000017941 */ /* 0x000fea0003800000 */
.L_x_126:
        /* <DEDUP_REMOVED lines=10> */
.L_x_129:
[----:B------:R-:W-:Y:S05]  /*b130*/  BSYNC B1 ;  /* 0x0000000000017941 */ /* 0x000fea0003800000 */
.L_x_128:
        /* <DEDUP_REMOVED lines=10> */
.L_x_131:
[----:B------:R-:W-:Y:S05]  /*b1e0*/  BSYNC B1 ;  /* 0x0000000000017941 */ /* 0x000fea0003800000 */
.L_x_130:
        /* <DEDUP_REMOVED lines=10> */
.L_x_133:
[----:B------:R-:W-:Y:S05]  /*b290*/  BSYNC B1 ;  /* 0x0000000000017941 */ /* 0x000fea0003800000 */
.L_x_132:
        /* <DEDUP_REMOVED lines=10> */
.L_x_135:
[----:B------:R-:W-:Y:S05]  /*b340*/  BSYNC B1 ;  /* 0x0000000000017941 */ /* 0x000fea0003800000 */
.L_x_134:
        /* <DEDUP_REMOVED lines=10> */
.L_x_137:
[----:B------:R-:W-:Y:S05]  /*b3f0*/  BSYNC B1 ;  /* 0x0000000000017941 */ /* 0x000fea0003800000 */
.L_x_136:
        /* <DEDUP_REMOVED lines=10> */
.L_x_139:
[----:B------:R-:W-:Y:S05]  /*b4a0*/  BSYNC B1 ;  /* 0x0000000000017941 */ /* 0x000fea0003800000 */
.L_x_138:
        /* <DEDUP_REMOVED lines=10> */
.L_x_141:
[----:B------:R-:W-:Y:S05]  /*b550*/  BSYNC B1 ;  /* 0x0000000000017941 */ /* 0x000fea0003800000 */
.L_x_140:
        /* <DEDUP_REMOVED lines=10> */
.L_x_143:
[----:B------:R-:W-:Y:S05]  /*b600*/  BSYNC B1 ;  /* 0x0000000000017941 */ /* 0x000fea0003800000 */
.L_x_142:
        /* <DEDUP_REMOVED lines=10> */
.L_x_145:
[----:B------:R-:W-:Y:S05]  /*b6b0*/  BSYNC B1 ;  /* 0x0000000000017941 */ /* 0x000fea0003800000 */
.L_x_144:
        /* <DEDUP_REMOVED lines=10> */
.L_x_147:
[----:B------:R-:W-:Y:S05]  /*b760*/  BSYNC B1 ;  /* 0x0000000000017941 */ /* 0x000fea0003800000 */
.L_x_146:
        /* <DEDUP_REMOVED lines=10> */
.L_x_149:
[----:B------:R-:W-:Y:S05]  /*b810*/  BSYNC B1 ;  /* 0x0000000000017941 */ /* 0x000fea0003800000 */
.L_x_148:
        /* <DEDUP_REMOVED lines=10> */
.L_x_151:
[----:B------:R-:W-:Y:S05]  /*b8c0*/  BSYNC B1 ;  /* 0x0000000000017941 */ /* 0x000fea0003800000 */
.L_x_150:
        /* <DEDUP_REMOVED lines=10> */
.L_x_153:
[----:B------:R-:W-:Y:S05]  /*b970*/  BSYNC B1 ;  /* 0x0000000000017941 */ /* 0x000fea0003800000 */
.L_x_152:
        /* <DEDUP_REMOVED lines=10> */
.L_x_155:
[----:B------:R-:W-:Y:S05]  /*ba20*/  BSYNC B1 ;  /* 0x0000000000017941 */ /* 0x000fea0003800000 */
.L_x_154:
        /* <DEDUP_REMOVED lines=10> */
.L_x_157:
[----:B------:R-:W-:Y:S05]  /*bad0*/  BSYNC B1 ;  /* 0x0000000000017941 */ /* 0x000fea0003800000 */
.L_x_156:
        /* <DEDUP_REMOVED lines=10> */
.L_x_159:
[----:B------:R-:W-:Y:S05]  /*bb80*/  BSYNC B1 ;  /* 0x0000000000017941 */ /* 0x000fea0003800000 */
.L_x_158:
        /* <DEDUP_REMOVED lines=10> */
.L_x_161:
[----:B------:R-:W-:Y:S05]  /*bc30*/  BSYNC B1 ;  /* 0x0000000000017941 */ /* 0x000fea0003800000 */
.L_x_160:
        /* <DEDUP_REMOVED lines=10> */
.L_x_163:
[----:B------:R-:W-:Y:S05]  /*bce0*/  BSYNC B1 ;  /* 0x0000000000017941 */ /* 0x000fea0003800000 */
.L_x_162:
        /* <DEDUP_REMOVED lines=10> */
.L_x_165:
[----:B------:R-:W-:Y:S05]  /*bd90*/  BSYNC B1 ;  /* 0x0000000000017941 */ /* 0x000fea0003800000 */
.L_x_164:
        /* <DEDUP_REMOVED lines=10> */
.L_x_167:
[----:B------:R-:W-:Y:S05]  /*be40*/  BSYNC B1 ;  /* 0x0000000000017941 */ /* 0x000fea0003800000 */
.L_x_166:
        /* <DEDUP_REMOVED lines=10> */
.L_x_169:
[----:B------:R-:W-:Y:S05]  /*bef0*/  BSYNC B1 ;  /* 0x0000000000017941 */ /* 0x000fea0003800000 */
.L_x_168:
        /* <DEDUP_REMOVED lines=10> */
.L_x_171:
[----:B------:R-:W-:Y:S05]  /*bfa0*/  BSYNC B1 ;  /* 0x0000000000017941 */ /* 0x000fea0003800000 */
.L_x_170:
        /* <DEDUP_REMOVED lines=10> */
.L_x_173:
[----:B------:R-:W-:Y:S05]  /*c050*/  BSYNC B1 ;  /* 0x0000000000017941 */ /* 0x000fea0003800000 */
.L_x_172:
        /* <DEDUP_REMOVED lines=10> */
.L_x_175:
[----:B------:R-:W-:Y:S05]  /*c100*/  BSYNC B1 ;  /* 0x0000000000017941 */ /* 0x000fea0003800000 */
.L_x_174:
        /* <DEDUP_REMOVED lines=10> */
.L_x_177:
[----:B------:R-:W-:Y:S05]  /*c1b0*/  BSYNC B1 ;  /* 0x0000000000017941 */ /* 0x000fea0003800000 */
.L_x_176:
        /* <DEDUP_REMOVED lines=10> */
.L_x_179:
[----:B------:R-:W-:Y:S05]  /*c260*/  BSYNC B1 ;  /* 0x0000000000017941 */ /* 0x000fea0003800000 */
.L_x_178:
        /* <DEDUP_REMOVED lines=10> */
.L_x_181:
[----:B------:R-:W-:Y:S05]  /*c310*/  BSYNC B1 ;  /* 0x0000000000017941 */ /* 0x000fea0003800000 */
.L_x_180:
        /* <DEDUP_REMOVED lines=10> */
.L_x_183:
[----:B------:R-:W-:Y:S05]  /*c3c0*/  BSYNC B1 ;  /* 0x0000000000017941 */ /* 0x000fea0003800000 */
.L_x_182:
        /* <DEDUP_REMOVED lines=10> */
.L_x_185:
[----:B------:R-:W-:Y:S05]  /*c470*/  BSYNC B1 ;  /* 0x0000000000017941 */ /* 0x000fea0003800000 */
.L_x_184:
        /* <DEDUP_REMOVED lines=10> */
.L_x_187:
[----:B------:R-:W-:Y:S05]  /*c520*/  BSYNC B1 ;  /* 0x0000000000017941 */ /* 0x000fea0003800000 */
.L_x_186:
        /* <DEDUP_REMOVED lines=10> */
.L_x_189:
[----:B------:R-:W-:Y:S05]  /*c5d0*/  BSYNC B1 ;  /* 0x0000000000017941 */ /* 0x000fea0003800000 */
.L_x_188:
        /* <DEDUP_REMOVED lines=10> */
.L_x_191:
[----:B------:R-:W-:Y:S05]  /*c680*/  BSYNC B1 ;  /* 0x0000000000017941 */ /* 0x000fea0003800000 */
.L_x_190:
        /* <DEDUP_REMOVED lines=10> */
.L_x_193:
[----:B------:R-:W-:Y:S05]  /*c730*/  BSYNC B1 ;  /* 0x0000000000017941 */ /* 0x000fea0003800000 */
.L_x_192:
        /* <DEDUP_REMOVED lines=10> */
.L_x_195:
[----:B------:R-:W-:Y:S05]  /*c7e0*/  BSYNC B1 ;  /* 0x0000000000017941 */ /* 0x000fea0003800000 */
.L_x_194:
        /* <DEDUP_REMOVED lines=10> */
.L_x_197:
[----:B------:R-:W-:Y:S05]  /*c890*/  BSYNC B1 ;  /* 0x0000000000017941 */ /* 0x000fea0003800000 */
.L_x_196:
        /* <DEDUP_REMOVED lines=10> */
.L_x_199:
[----:B------:R-:W-:Y:S05]  /*c940*/  BSYNC B1 ;  /* 0x0000000000017941 */ /* 0x000fea0003800000 */
.L_x_198:
        /* <DEDUP_REMOVED lines=10> */
.L_x_201:
[----:B------:R-:W-:Y:S05]  /*c9f0*/  BSYNC B1 ;  /* 0x0000000000017941 */ /* 0x000fea0003800000 */
.L_x_200:
        /* <DEDUP_REMOVED lines=10> */
.L_x_203:
[----:B------:R-:W-:Y:S05]  /*caa0*/  BSYNC B1 ;  /* 0x0000000000017941 */ /* 0x000fea0003800000 */
.L_x_202:
        /* <DEDUP_REMOVED lines=10> */
.L_x_205:
[----:B------:R-:W-:Y:S05]  /*cb50*/  BSYNC B1 ;  /* 0x0000000000017941 */ /* 0x000fea0003800000 */
.L_x_204:
        /* <DEDUP_REMOVED lines=10> */
.L_x_207:
[----:B------:R-:W-:Y:S05]  /*cc00*/  BSYNC B1 ;  /* 0x0000000000017941 */ /* 0x000fea0003800000 */
.L_x_206:
        /* <DEDUP_REMOVED lines=10> */
.L_x_209:
[----:B------:R-:W-:Y:S05]  /*ccb0*/  BSYNC B1 ;  /* 0x0000000000017941 */ /* 0x000fea0003800000 */
.L_x_208:
        /* <DEDUP_REMOVED lines=10> */
.L_x_211:
[----:B------:R-:W-:Y:S05]  /*cd60*/  BSYNC B1 ;  /* 0x0000000000017941 */ /* 0x000fea0003800000 */
.L_x_210:
        /* <DEDUP_REMOVED lines=10> */
.L_x_213:
[----:B------:R-:W-:Y:S05]  /*ce10*/  BSYNC B1 ;  /* 0x0000000000017941 */ /* 0x000fea0003800000 */
.L_x_212:
[----:B-1----:R-:W2:Y:S02]  /*ce20*/  LDL.LU R13, [R1+0x2f4] ;  /* 0x0002f400010d7983 */ /* 0x002ea40000300800 */
[----:B0-2345:R-:W-:Y:S01]  /*ce30*/  IMAD.U32 R10, R12, 0x10000, RZ ;  /* 0x000100000c0a7824 */ /* 0x03dfe200078e00ff */
[----:B------:R-:W-:Y:S01]  /*ce40*/  ISETP.GT.AND P2, PT, R0, 0xb8, P1 ;  /* 0x000000b80000780c */ /* 0x000fe20000f44270 */
[----:B------:R-:W-:Y:S02]  /*ce50*/  BSSY B1, `(.L_x_214) ;  /* 0x0000009000017945 */ /* 0x000fe40003800000 */
[----:B------:R-:W-:-:S04]  /*ce60*/  FMUL R10, R10, R16 ;  /* 0x000000100a0a7220 */ /* 0x000fc80000400000 */
[----:B------:R-:W-:-:S05]  /*ce70*/  FFMA R10, R13, R2, R10 ;  /* 0x000000020d0a7223 */ /* 0x000fca000000000a */
[----:B------:R-:W-:-:S04]  /*ce80*/  F2FP.BF16.F32.PACK_AB R10, RZ, R10 ;  /* 0x0000000aff0a723e */ /* 0x000fc800000010ff */
[----:B------:R-:W-:Y:S02]  /*ce90*/  PRMT R11, R10, 0x7610, R11 ;  /* 0x000076100a0b7816 */ /* 0x000fe4000000000b */
[----:B------:R-:W-:-:S03]  /*cea0*/  PRMT R10, R12, 0x7610, R10 ;  /* 0x000076100c0a7816 */ /* 0x000fc6000000000a */
[----:B------:R0:W-:Y:S01]  /*ceb0*/  @P0 STG.E.U16 desc[UR36][R8.64+0x172], R11 ;  /* 0x0001720b08000986 */ /* 0x0001e2000c101524 */
[----:B------:R-:W-:Y:S05]  /*cec0*/  @!P2 BRA `(.L_x_215) ;  /* 0x000000000004a947 */ /* 0x000fea0003800000 */
[----:B------:R1:W5:Y:S02]  /*ced0*/  LDG.E.LTC128B.U16 R10, desc[UR36][R6.64+0x170] ;  /* 0x00017024060a7981 */ /* 0x000364000c1e1520 */
.L_x_215:
[----:B------:R-:W-:Y:S05]  /*cee0*/  BSYNC B1 ;  /* 0x0000000000017941 */ /* 0x000fea0003800000 */
.L_x_214:
[----:B------:R-:W2:Y:S01]  /*cef0*/  LDL.LU R13, [R1+0x2f8] ;  /* 0x0002f800010d7983 */ /* 0x000ea20000300800 */
[----:B0----5:R-:W-:Y:S01]  /*cf00*/  IMAD.U32 R11, R10, 0x10000, RZ ;  /* 0x000100000a0b7824 */ /* 0x021fe200078e00ff */
[----:B------:R-:W-:Y:S01]  /*cf10*/  ISETP.GT.AND P1, PT, R0, 0xb9, P1 ;  /* 0x000000b90000780c */ /* 0x000fe20000f24270 */
[----:B------:R-:W-:Y:S01]  /*cf20*/  BSSY B1, `(.L_x_216) ;  /* 0x000000a000017945 */ /* 0x000fe20003800000 */
[----:B------:R-:W-:Y:S01]  /*cf30*/  PRMT R12, R10, 0x7610, R12 ;  /* 0x000076100a0c7816 */ /* 0x000fe2000000000c */
[----:B------:R-:W-:-:S04]  /*cf40*/  FMUL R11, R11, R16 ;  /* 0x000000100b0b7220 */ /* 0x000fc80000400000 */
[----:B--2---:R-:W-:Y:S01]  /*cf50*/  FFMA R11, R13, R2, R11 ;  /* 0x000000020d0b7223 */ /* 0x004fe2000000000b */
[----:B------:R-:W-:-:S04]  /*cf60*/  IADD3 R13, P0, R17, 0x80, RZ ;  /* 0x00000080110d7810 */ /* 0x000fc80007f1e0ff */
[----:B------:R-:W-:Y:S01]  /*cf70*/  F2FP.BF16.F32.PACK_AB R11, RZ, R11 ;  /* 0x0000000bff0b723e */ /* 0x000fe200000010ff */
[----:B------:R-:W-:-:S04]  /*cf80*/  IMAD.X R14, RZ, RZ, UR7, P0 ;  /* 0x00000007ff0e7e24 */ /* 0x000fc800080e06ff */
[----:B------:R0:W-:Y:S01]  /*cf90*/  @P2 STG.E.U16 desc[UR36][R4.64+0x170], R11 ;  /* 0x0001700b04002986 */ /* 0x0001e2000c101524 */
[----:B------:R-:W-:Y:S05]  /*cfa0*/  @!P1 BRA `(.L_x_217) ;  /* 0x0000000000049947 */ /* 0x000fea0003800000 */
[----:B------:R2:W5:Y:S02]  /*cfb0*/  LDG.E.LTC128B.U16 R12, desc[UR36][R6.64+0x172] ;  /* 0x00017224060c7981 */ /* 0x000564000c1e1520 */
.L_x_217:
[----:B------:R-:W-:Y:S05]  /*cfc0*/  BSYNC B1 ;  /* 0x0000000000017941 */ /* 0x000fea0003800000 */
.L_x_216:
[----:B------:R-:W3:Y:S01]  /*cfd0*/  LDL.LU R10, [R1+0x2fc] ;  /* 0x0002fc00010a7983 */ /* 0x000ee20000300800 */
[----:B-12--5:R-:W-:Y:S01]  /*cfe0*/  SHF.L.U32 R6, R12, 0x10, RZ ;  /* 0x000000100c067819 */ /* 0x026fe200000006ff */
[----:B------:R-:W-:Y:S01]  /*cff0*/  IMAD R14, R14, R20, RZ ;  /* 0x000000140e0e7224 */ /* 0x000fe200078e02ff */
[----:B------:R-:W-:Y:S01]  /*d000*/  ISETP.GT.AND P0, PT, R3, 0x80, PT ;  /* 0x000000800300780c */ /* 0x000fe20003f04270 */
[----:B------:R-:W2:Y:S02]  /*d010*/  LDL.LU R222, [R1] ;  /* 0x0000000001de7983 */ /* 0x000ea40000300800 */
[----:B0-----:R-:W-:Y:S01]  /*d020*/  FMUL R11, R6, R16 ;  /* 0x00000010060b7220 */ /* 0x001fe20000400000 */
[C---:B------:R-:W-:Y:S01]  /*d030*/  IMAD R14, R13.reuse, R21, R14 ;  /* 0x000000150d0e7224 */ /* 0x040fe200078e020e */
[----:B------:R-:W-:Y:S01]  /*d040*/  ISETP.GT.AND P4, PT, R0, RZ, P0 ;  /* 0x000000ff0000720c */ /* 0x000fe20000784270 */
[----:B------:R-:W-:-:S04]  /*d050*/  IMAD.WIDE.U32 R6, R13, R20, R216 ;  /* 0x000000140d067225 */ /* 0x000fc800078e00d8 */
[----:B------:R-:W-:Y:S02]  /*d060*/  IMAD.IADD R15, R7, 0x1, R14 ;  /* 0x00000001070f7824 */ /* 0x000fe400078e020e */
[----:B---3--:R-:W-:Y:S01]  /*d070*/  FFMA R11, R10, R2, R11 ;  /* 0x000000020a0b7223 */ /* 0x008fe2000000000b */
[----:B------:R-:W-:-:S04]  /*d080*/  LEA R10, P2, R6, R18, 0x1 ;  /* 0x00000012060a7211 */ /* 0x000fc800078408ff */
[----:B------:R-:W-:Y:S02]  /*d090*/  F2FP.BF16.F32.PACK_AB R7, RZ, R11 ;  /* 0x0000000bff07723e */ /* 0x000fe400000010ff */
[----:B------:R-:W-:-:S03]  /*d0a0*/  LEA.HI.X R11, R6, R19, R15, 0x1, P2 ;  /* 0x00000013060b7211 */ /* 0x000fc600010f0c0f */
[----:B------:R0:W-:Y:S04]  /*d0b0*/  @P1 STG.E.U16 desc[UR36][R4.64+0x172], R7 ;  /* 0x0001720704001986 */ /* 0x0001e8000c101524 */
[----:B------:R1:W3:Y:S01]  /*d0c0*/  @P4 LDG.E.LTC128B.U16 R12, desc[UR36][R10.64] ;  /* 0x000000240a0c4981 */ /* 0x0002e2000c1e1520 */
[----:B------:R-:W-:Y:S01]  /*d0d0*/  USHF.L.U64.HI UR4, UR8, 0x8, UR9 ;  /* 0x0000000808047899 */ /* 0x000fe20008010209 */
[----:B------:R-:W-:Y:S01]  /*d0e0*/  ISETP.GT.AND P2, PT, R0, 0x1, P0 ;  /* 0x000000010000780c */ /* 0x000fe20000744270 */
[----:B------:R-:W-:Y:S01]  /*d0f0*/  BSSY B1, `(.L_x_218) ;  /* 0x0000011000017945 */ /* 0x000fe20003800000 */
[----:B0-----:R-:W-:-:S04]  /*d100*/  IMAD.WIDE.U32 R4, R13, R20, R22 ;  /* 0x000000140d047225 */ /* 0x001fc800078e0016 */
[----:B------:R-:W-:Y:S02]  /*d110*/  IMAD.IADD R5, R14, 0x1, R5 ;  /* 0x000000010e057824 */ /* 0x000fe400078e0205 */
[----:B-1----:R-:W-:Y:S02]  /*d120*/  IMAD.U32 R10, RZ, RZ, UR8 ;  /* 0x00000008ff0a7e24 */ /* 0x002fe4000f8e00ff */
[----:B------:R-:W-:-:S03]  /*d130*/  IMAD.WIDE.U32 R4, R218, UR43, R4 ;  /* 0x0000002bda047c25 */ /* 0x000fc6000f8e0004 */
[----:B------:R-:W-:Y:S02]  /*d140*/  LEA R10, P1, R10, R8, 0x8 ;  /* 0x000000080a0a7211 */ /* 0x000fe400078240ff */
[----:B------:R-:W-:Y:S01]  /*d150*/  IADD3 R11, R219, R5, RZ ;  /* 0x00000005db0b7210 */ /* 0x000fe20007ffe0ff */
[----:B---3--:R-:W-:-:S04]  /*d160*/  IMAD.U32 R6, R12, 0x10000, RZ ;  /* 0x000100000c067824 */ /* 0x008fc800078e00ff */
[----:B------:R-:W-:-:S04]  /*d170*/  FMUL R6, R6, R16 ;  /* 0x0000001006067220 */ /* 0x000fc80000400000 */
[----:B--2---:R-:W-:Y:S01]  /*d180*/  FFMA R7, R222, R2, R6 ;  /* 0x00000002de077223 */ /* 0x004fe20000000006 */
[----:B------:R-:W-:-:S04]  /*d190*/  LEA R6, P3, R4, R18, 0x1 ;  /* 0x0000001204067211 */ /* 0x000fc800078608ff */
[----:B------:R-:W-:Y:S02]  /*d1a0*/  F2FP.BF16.F32.PACK_AB R5, RZ, R7 ;  /* 0x00000007ff05723e */ /* 0x000fe400000010ff */
[----:B------:R-:W-:Y:S02]  /*d1b0*/  LEA.HI.X R7, R4, R19, R11, 0x1, P3 ;  /* 0x0000001304077211 */ /* 0x000fe400018f0c0b */
[----:B------:R-:W-:-:S05]  /*d1c0*/  IADD3.X R11, R9, UR4, RZ, P1, !PT ;  /* 0x00000004090b7c10 */ /* 0x000fca0008ffe4ff */
[----:B------:R0:W-:Y:S01]  /*d1d0*/  @P4 STG.E.U16 desc[UR36][R10.64], R5 ;  /* 0x000000050a004986 */ /* 0x0001e2000c101524 */
[----:B------:R-:W-:Y:S05]  /*d1e0*/  @!P2 BRA `(.L_x_219) ;  /* 0x000000000004a947 */ /* 0x000fea0003800000 */
[----:B------:R1:W5:Y:S02]  /*d1f0*/  LDG.E.LTC128B.U16 R12, desc[UR36][R6.64+0x2] ;  /* 0x00000224060c7981 */ /* 0x000364000c1e1520 */
.L_x_219:
[----:B------:R-:W-:Y:S05]  /*d200*/  BSYNC B1 ;  /* 0x0000000000017941 */ /* 0x000fea0003800000 */
.L_x_218:
[----:B------:R-:W2:Y:S01]  /*d210*/  LDL.LU R222, [R1+0x4] ;  /* 0x0000040001de7983 */ /* 0x000ea20000300800 */
[----:B-----5:R-:W-:Y:S01]  /*d220*/  IMAD.U32 R4, R12, 0x10000, RZ ;  /* 0x000100000c047824 */ /* 0x020fe200078e00ff */
[----:B------:R-:W-:Y:S01]  /*d230*/  ISETP.GT.AND P1, PT, R3, 0x88, PT ;  /* 0x000000880300780c */ /* 0x000fe20003f24270 */
[----:B------:R-:W-:Y:S02]  /*d240*/  BSSY B1, `(.L_x_220) ;  /* 0x0000012000017945 */ /* 0x000fe40003800000 */
[----:B------:R-:W-:Y:S01]  /*d250*/  FMUL R15, R4, R16 ;  /* 0x00000010040f7220 */ /* 0x000fe20000400000 */
[----:B0-----:R-:W-:Y:S01]  /*d260*/  IMAD.WIDE.U32 R4, R13, R20, R226 ;  /* 0x000000140d047225 */ /* 0x001fe200078e00e2 */
[----:B------:R-:W-:-:S03]  /*d270*/  ISETP.GT.AND P3, PT, R0, RZ, P1 ;  /* 0x000000ff0000720c */ /* 0x000fc60000f64270 */
[----:B------:R-:W-:Y:S01]  /*d280*/  IMAD.IADD R13, R14, 0x1, R5 ;  /* 0x000000010e0d7824 */ /* 0x000fe200078e0205 */
[----:B------:R-:W-:Y:S01]  /*d290*/  IADD3 R5, P4, R220, R4, RZ ;  /* 0x00000004dc057210 */ /* 0x000fe20007f9e0ff */
[----:B--2---:R-:W-:-:S05]  /*d2a0*/  FFMA R15, R222, R2, R15 ;  /* 0x00000002de0f7223 */ /* 0x004fca000000000f */
[----:B------:R-:W-:Y:S01]  /*d2b0*/  F2FP.BF16.F32.PACK_AB R14, RZ, R15 ;  /* 0x0000000fff0e723e */ /* 0x000fe200000010ff */
[----:B------:R-:W-:Y:S01]  /*d2c0*/  IMAD.X R15, R13, 0x1, R217, P4 ;  /* 0x000000010d0f7824 */ /* 0x000fe200020e06d9 */
[C---:B------:R-:W-:Y:S02]  /*d2d0*/  LEA R222, P4, R5.reuse, R18, 0x1 ;  /* 0x0000001205de7211 */ /* 0x040fe400078808ff */
[----:B------:R-:W-:Y:S02]  /*d2e0*/  PRMT R224, R14, 0x7610, R224 ;  /* 0x000076100ee07816 */ /* 0x000fe400000000e0 */
[----:B------:R-:W-:Y:S02]  /*d2f0*/  IADD3 R14, P5, R22, R4, RZ ;  /* 0x00000004160e7210 */ /* 0x000fe40007fbe0ff */
[----:B------:R-:W-:Y:S01]  /*d300*/  LEA.HI.X R223, R5, R19, R15, 0x1, P4 ;  /* 0x0000001305df7211 */ /* 0x000fe200020f0c0f */
[----:B------:R0:W-:Y:S02]  /*d310*/  @P2 STG.E.U16 desc[UR36][R10.64+0x2], R224 ;  /* 0x000002e00a002986 */ /* 0x0001e4000c101524 */
[----:B------:R-:W-:Y:S01]  /*d320*/  IMAD.X R15, R23, 0x1, R13, P5 ;  /* 0x00000001170f7824 */ /* 0x000fe200028e060d */
[----:B0-----:R-:W-:Y:S01]  /*d330*/  PRMT R224, R12, 0x7610, R224 ;  /* 0x000076100ce07816 */ /* 0x001fe200000000e0 */
[----:B------:R-:W-:Y:S06]  /*d340*/  @!P3 BRA `(.L_x_221) ;  /* 0x000000000004b947 */ /* 0x000fec0003800000 */
[----:B------:R0:W5:Y:S02]  /*d350*/  LDG.E.LTC128B.U16 R224, desc[UR36][R222.64] ;  /* 0x00000024dee07981 */ /* 0x000164000c1e1520 */
.L_x_221:
[----:B------:R-:W-:Y:S05]  /*d360*/  BSYNC B1 ;  /* 0x0000000000017941 */ /* 0x000fea0003800000 */
.L_x_220:
[----:B------:R-:W2:Y:S01]  /*d370*/  LDL.LU R5, [R1+0x8] ;  /* 0x0000080001057983 */ /* 0x000ea20000300800 */
[----:B-----5:R-:W-:Y:S01]  /*d380*/  SHF.L.U32 R4, R224, 0x10, RZ ;  /* 0x00000010e0047819 */ /* 0x020fe200000006ff */
[----:B------:R-:W-:Y:S01]  /*d390*/  IMAD.WIDE.U32 R14, R218, UR43, R14 ;  /* 0x0000002bda0e7c25 */ /* 0x000fe2000f8e000e */
[----:B------:R-:W-:Y:S01]  /*d3a0*/  IADD3 R12, P2, R10, R229, RZ ;  /* 0x000000e50a0c7210 */ /* 0x000fe20007f5e0ff */
[----:B------:R-:W-:Y:S01]  /*d3b0*/  BSSY B1, `(.L_x_222) ;  /* 0x000000d000017945 */ /* 0x000fe20003800000 */
[----:B0-----:R-:W-:Y:S01]  /*d3c0*/  PRMT R222, R224, 0x7610, R222 ;  /* 0x00007610e0de7816 */ /* 0x001fe200000000de */
[----:B------:R-:W-:Y:S01]  /*d3d0*/  FMUL R4, R4, R16 ;  /* 0x0000001004047220 */ /* 0x000fe20000400000 */
[----:B------:R-:W-:-:S03]  /*d3e0*/  IMAD.IADD R13, R219, 0x1, R15 ;  /* 0x00000001db0d7824 */ /* 0x000fc600078e020f */
[----:B--2---:R-:W-:Y:S01]  /*d3f0*/  FFMA R5, R5, R2, R4 ;  /* 0x0000000205057223 */ /* 0x004fe20000000004 */
[----:B------:R-:W-:-:S04]  /*d400*/  LEA R4, P4, R14, R18, 0x1 ;  /* 0x000000120e047211 */ /* 0x000fc800078808ff */
[----:B------:R-:W-:Y:S02]  /*d410*/  F2FP.BF16.F32.PACK_AB R15, RZ, R5 ;  /* 0x00000005ff0f723e */ /* 0x000fe400000010ff */
[----:B------:R-:W-:Y:S01]  /*d420*/  LEA.HI.X R5, R14, R19, R13, 0x1, P4 ;  /* 0x000000130e057211 */ /* 0x000fe200020f0c0d */
[----:B------:R-:W-:Y:S01]  /*d430*/  IMAD.X R13, R11, 0x1, R228, P2 ;  /* 0x000000010b0d7824 */ /* 0x000fe200010e06e4 */
[----:B------:R-:W-:-:S04]  /*d440*/  ISETP.GT.AND P4, PT, R0, 0x1, P1 ;  /* 0x000000010000780c */ /* 0x000fc80000f84270 */
[----:B------:R0:W-:Y:S09]  /*d450*/  @P3 STG.E.U16 desc[UR36][R12.64], R15 ;  /* 0x0000000f0c003986 */ /* 0x0001f2000c101524 */
[----:B------:R-:W-:Y:S05]  /*d460*/  @!P4 BRA `(.L_x_223) ;  /* 0x000000000004c947 */ /* 0x000fea0003800000 */
[----:B------:R2:W5:Y:S02]  /*d470*/  LDG.E.LTC128B.U16 R222, desc[UR36][R4.64+0x2] ;  /* 0x0000022404de7981 */ /* 0x000564000c1e1520 */
.L_x_223:
[----:B------:R-:W-:Y:S05]  /*d480*/  BSYNC B1 ;  /* 0x0000000000017941 */ /* 0x000fea0003800000 */
.L_x_222:
[----:B0-----:R-:W3:Y:S01]  /*d490*/  LDL.LU R15, [R1+0xc] ;  /* 0x00000c00010f7983 */ /* 0x001ee20000300800 */
[----:B-----5:R-:W-:Y:S01]  /*d4a0*/  IMAD.U32 R14, R222, 0x10000, RZ ;  /* 0x00010000de0e7824 */ /* 0x020fe200078e00ff */
[----:B------:R-:W-:Y:S01]  /*d4b0*/  ISETP.GT.AND P3, PT, R0, 0x8, P0 ;  /* 0x000000080000780c */ /* 0x000fe20000764270 */
[----:B------:R-:W-:Y:S02]  /*d4c0*/  BSSY B1, `(.L_x_224) ;  /* 0x0000009000017945 */ /* 0x000fe40003800000 */
[----:B------:R-:W-:-:S04]  /*d4d0*/  FMUL R14, R14, R16 ;  /* 0x000000100e0e7220 */ /* 0x000fc80000400000 */
[----:B---3--:R-:W-:Y:S01]  /*d4e0*/  FFMA R223, R15, R2, R14 ;  /* 0x000000020fdf7223 */ /* 0x008fe2000000000e */
[----:B------:R-:W-:-:S04]  /*d4f0*/  IADD3 R14, P2, R229, R10, RZ ;  /* 0x0000000ae50e7210 */ /* 0x000fc80007f5e0ff */
[----:B------:R-:W-:Y:S01]  /*d500*/  F2FP.BF16.F32.PACK_AB R223, RZ, R223 ;  /* 0x000000dfffdf723e */ /* 0x000fe200000010ff */
[----:B------:R-:W-:-:S05]  /*d510*/  IMAD.X R15, R228, 0x1, R11, P2 ;  /* 0x00000001e40f7824 */ /* 0x000fca00010e060b */
[----:B------:R0:W-:Y:S01]  /*d520*/  @P4 STG.E.U16 desc[UR36][R14.64+0x2], R223 ;  /* 0x000002df0e004986 */ /* 0x0001e2000c101524 */
[----:B------:R-:W-:Y:S05]  /*d530*/  @!P3 BRA `(.L_x_225) ;  /* 0x000000000004b947 */ /* 0x000fea0003800000 */
[----:B------:R3:W5:Y:S02]  /*d540*/  LDG.E.LTC128B.U16 R222, desc[UR36][R6.64+0x10] ;  /* 0x0000102406de7981 */ /* 0x000764000c1e1520 */
.L_x_225:
[----:B------:R-:W-:Y:S05]  /*d550*/  BSYNC B1 ;  /* 0x0000000000017941 */ /* 0x000fea0003800000 */
.L_x_224:
[----:B------:R-:W4:Y:S01]  /*d560*/  LDL.LU R224, [R1+0x10] ;  /* 0x0000100001e07983 */ /* 0x000f220000300800 */
[----:B0----5:R-:W-:Y:S01]  /*d570*/  SHF.L.U32 R223, R222, 0x10, RZ ;  /* 0x00000010dedf7819 */ /* 0x021fe200000006ff */
[----:B------:R-:W-:Y:S01]  /*d580*/  @P3 IMAD.MOV.U32 R225, RZ, RZ, R11 ;  /* 0x000000ffffe13224 */ /* 0x000fe200078e000b */
[----:B------:R-:W-:Y:S01]  /*d590*/  ISETP.GT.AND P2, PT, R0, 0x9, P0 ;  /* 0x000000090000780c */ /* 0x000fe20000744270 */
[----:B------:R-:W-:Y:S02]  /*d5a0*/  BSSY B1, `(.L_x_226) ;  /* 0x0000008000017945 */ /* 0x000fe40003800000 */
[----:B------:R-:W-:-:S04]  /*d5b0*/  FMUL R223, R223, R16 ;  /* 0x00000010dfdf7220 */ /* 0x000fc80000400000 */
[----:B----4-:R-:W-:Y:S01]  /*d5c0*/  FFMA R223, R224, R2, R223 ;  /* 0x00000002e0df7223 */ /* 0x010fe200000000df */
[----:B------:R-:W-:-:S04]  /*d5d0*/  @P3 IMAD.MOV.U32 R224, RZ, RZ, R10 ;  /* 0x000000ffffe03224 */ /* 0x000fc800078e000a */
[----:B------:R-:W-:-:S05]  /*d5e0*/  F2FP.BF16.F32.PACK_AB R223, RZ, R223 ;  /* 0x000000dfffdf723e */ /* 0x000fca00000010ff */
[----:B------:R0:W-:Y:S01]  /*d5f0*/  @P3 STG.E.U16 desc[UR36][R224.64+0x10], R223 ;  /* 0x000010dfe0003986 */ /* 0x0001e2000c101524 */
[----:B------:R-:W-:Y:S05]  /*d600*/  @!P2 BRA `(.L_x_227) ;  /* 0x000000000004a947 */ /* 0x000fea0003800000 */
[----:B------:R4:W5:Y:S02]  /*d610*/  LDG.E.LTC128B.U16 R222, desc[UR36][R6.64+0x12] ;  /* 0x0000122406de7981 */ /* 0x000964000c1e1520 */
.L_x_227:
[----:B------:R-:W-:Y:S05]  /*d620*/  BSYNC B1 ;  /* 0x0000000000017941 */ /* 0x000fea0003800000 */
.L_x_226:
[----:B0-----:R-:W2:Y:S01]  /*d630*/  LDL.LU R224, [R1+0x14] ;  /* 0x0000140001e07983 */ /* 0x001ea20000300800 */
[----:B-----5:R-:W-:Y:S01]  /*d640*/  IMAD.U32 R223, R222, 0x10000, RZ ;  /* 0x00010000dedf7824 */ /* 0x020fe200078e00ff */
        /* <DEDUP_REMOVED lines=8> */
.L_x_229:
[----:B------:R-:W-:Y:S05]  /*d6d0*/  BSYNC B1 ;  /* 0x0000000000017941 */ /* 0x000fea0003800000 */
.L_x_228:
[----:B------:R-:W3:Y:S01]  /*d6e0*/  LDL.LU R224, [R1+0x18] ;  /* 0x0000180001e07983 */ /* 0x000ee20000300800 */
[----:B0----5:R-:W-:Y:S01]  /*d6f0*/  IMAD.U32 R223, R222, 0x10000, RZ ;  /* 0x00010000dedf7824 */ /* 0x021fe200078e00ff */
        /* <DEDUP_REMOVED lines=8> */
.L_x_231:
[----:B------:R-:W-:Y:S05]  /*d780*/  BSYNC B1 ;  /* 0x0000000000017941 */ /* 0x000fea0003800000 */
.L_x_230:
[----:B------:R-:W2:Y:S01]  /*d790*/  LDL.LU R224, [R1+0x1c] ;  /* 0x00001c0001e07983 */ /* 0x000ea20000300800 */
[----:B0----5:R-:W-:Y:S01]  /*d7a0*/  SHF.L.U32 R223, R222, 0x10, RZ ;  /* 0x00000010dedf7819 */ /* 0x021fe200000006ff */
        /* <DEDUP_REMOVED lines=8> */
.L_x_233:
[----:B------:R-:W-:Y:S05]  /*d830*/  BSYNC B1 ;  /* 0x0000000000017941 */ /* 0x000fea0003800000 */
.L_x_232:
[----:B------:R-:W3:Y:S01]  /*d840*/  LDL.LU R224, [R1+0x20] ;  /* 0x0000200001e07983 */ /* 0x000ee20000300800 */
[----:B0----5:R-:W-:Y:S01]  /*d850*/  IMAD.U32 R223, R222, 0x10000, RZ ;  /* 0x00010000dedf7824 */ /* 0x021fe200078e00ff */
[----:B------:R-:W-:Y:S01]  /*d860*/  ISETP.GT.AND P2, PT, R0, 0x11, P0 ;  /* 0x000000110000780c */ /* 0x000fe20000744270 */
[----:B------:R-:W-:Y:S01]  /*d870*/  @P3 IMAD.MOV.U32 R225, RZ, RZ, R11 ;  /* 0x000000ffffe13224 */ /* 0x000fe200078e000b */
[----:B------:R-:W-:Y:S01]  /*d880*/  BSSY B1, `(.L_x_234) ;  /* 0x0000008000017945 */ /* 0x000fe20003800000 */
[----:B------:R-:W-:-:S04]  /*d890*/  FMUL R223, R223, R16 ;  /* 0x00000010dfdf7220 */ /* 0x000fc80000400000 */
[----:B---3--:R-:W-:Y:S01]  /*d8a0*/  FFMA R223, R224, R2, R223 ;  /* 0x00000002e0df7223 */ /* 0x008fe200000000df */
[----:B------:R-:W-:-:S04]  /*d8b0*/  @P3 IMAD.MOV.U32 R224, RZ, RZ, R10 ;  /* 0x000000ffffe03224 */ /* 0x000fc800078e000a */
[----:B------:R-:W-:-:S05]  /*d8c0*/  F2FP.BF16.F32.PACK_AB R223, RZ, R223 ;  /* 0x000000dfffdf723e */ /* 0x000fca00000010ff */
[----:B------:R0:W-:Y:S01]  /*d8d0*/  @P3 STG.E.U16 desc[UR36][R224.64+0x20], R223 ;  /* 0x000020dfe0003986 */ /* 0x0001e2000c101524 */
[----:B------:R-:W-:Y:S05]  /*d8e0*/  @!P2 BRA `(.L_x_235) ;  /* 0x000000000004a947 */ /* 0x000fea0003800000 */
[----:B------:R3:W5:Y:S02]  /*d8f0*/  LDG.E.LTC128B.U16 R222, desc[UR36][R6.64+0x22] ;  /* 0x0000222406de7981 */ /* 0x000764000c1e1520 */
.L_x_235:
[----:B------:R-:W-:Y:S05]  /*d900*/  BSYNC B1 ;  /* 0x0000000000017941 */ /* 0x000fea0003800000 */
.L_x_234:
        /* <DEDUP_REMOVED lines=10> */
.L_x_237:
[----:B------:R-:W-:Y:S05]  /*d9b0*/  BSYNC B1 ;  /* 0x0000000000017941 */ /* 0x000fea0003800000 */
.L_x_236:
[----:B------:R-:W3:Y:S01]  /*d9c0*/  LDL.LU R224, [R1+0x28] ;  /* 0x0000280001e07983 */ /* 0x000ee20000300800 */
[----:B0----5:R-:W-:Y:S01]  /*d9d0*/  SHF.L.U32 R223, R222, 0x10, RZ ;  /* 0x00000010dedf7819 */ /* 0x021fe200000006ff */
        /* <DEDUP_REMOVED lines=8> */
.L_x_239:
[----:B------:R-:W-:Y:S05]  /*da60*/  BSYNC B1 ;  /* 0x0000000000017941 */ /* 0x000fea0003800000 */
.L_x_238:
[----:B------:R-:W2:Y:S01]  /*da70*/  LDL.LU R224, [R1+0x2c] ;  /* 0x00002c0001e07983 */ /* 0x000ea20000300800 */
[----:B0----5:R-:W-:Y:S01]  /*da80*/  IMAD.U32 R223, R222, 0x10000, RZ ;  /* 0x00010000dedf7824 */ /* 0x021fe200078e00ff */
        /* <DEDUP_REMOVED lines=8> */
.L_x_241:
[----:B------:R-:W-:Y:S05]  /*db10*/  BSYNC B1 ;  /* 0x0000000000017941 */ /* 0x000fea0003800000 */
.L_x_240:
        /* <DEDUP_REMOVED lines=12> */
.L_x_243:
[----:B------:R-:W-:Y:S05]  /*dbe0*/  BSYNC B1 ;  /* 0x0000000000017941 */ /* 0x000fea0003800000 */
.L_x_242:
[----:B0-----:R-:W2:Y:S01]  /*dbf0*/  LDL.LU R224, [R1+0x34] ;  /* 0x0000340001e07983 */ /* 0x001ea20000300800 */
[----:B-----5:R-:W-:Y:S01]  /*dc00*/  SHF.L.U32 R223, R222, 0x10, RZ ;  /* 0x00000010dedf7819 */ /* 0x020fe200000006ff */
        /* <DEDUP_REMOVED lines=8> */
.L_x_245:
[----:B------:R-:W-:Y:S05]  /*dc90*/  BSYNC B1 ;  /* 0x0000000000017941 */ /* 0x000fea0003800000 */
.L_x_244:
        /* <DEDUP_REMOVED lines=10> */
.L_x_247:
[----:B------:R-:W-:Y:S05]  /*dd40*/  BSYNC B1 ;  /* 0x0000000000017941 */ /* 0x000fea0003800000 */
.L_x_246:
        /* <DEDUP_REMOVED lines=10> */
.L_x_249:
[----:B------:R-:W-:Y:S05]  /*ddf0*/  BSYNC B1 ;  /* 0x0000000000017941 */ /* 0x000fea0003800000 */
.L_x_248:
[----:B------:R-:W3:Y:S01]  /*de00*/  LDL.LU R224, [R1+0x40] ;  /* 0x0000400001e07983 */ /* 0x000ee20000300800 */
[----:B0----5:R-:W-:Y:S01]  /*de10*/  IMAD.U32 R223, R222, 0x10000, RZ ;  /* 0x00010000dedf7824 */ /* 0x021fe200078e00ff */
[----:B------:R-:W-:Y:S01]  /*de20*/  @P3 MOV R225, R11 ;  /* 0x0000000b00e13202 */ /* 0x000fe20000000f00 */
[----:B------:R-:W-:Y:S01]  /*de30*/  BSSY B1, `(.L_x_250) ;  /* 0x0000009000017945 */ /* 0x000fe20003800000 */
[----:B------:R-:W-:Y:S01]  /*de40*/  ISETP.GT.AND P2, PT, R0, 0x21, P0 ;  /* 0x000000210000780c */ /* 0x000fe20000744270 */
[----:B------:R-:W-:-:S04]  /*de50*/  FMUL R223, R223, R16 ;  /* 0x00000010dfdf7220 */ /* 0x000fc80000400000 */
[----:B---3--:R-:W-:Y:S01]  /*de60*/  FFMA R223, R224, R2, R223 ;  /* 0x00000002e0df7223 */ /* 0x008fe200000000df */
[----:B------:R-:W-:-:S04]  /*de70*/  @P3 IMAD.MOV.U32 R224, RZ, RZ, R10 ;  /* 0x000000ffffe03224 */ /* 0x000fc800078e000a */
[----:B------:R-:W-:-:S05]  /*de80*/  F2FP.BF16.F32.PACK_AB R223, RZ, R223 ;  /* 0x000000dfffdf723e */ /* 0x000fca00000010ff */
[----:B------:R0:W-:Y:S01]  /*de90*/  @P3 STG.E.U16 desc[UR36][R224.64+0x40], R223 ;  /* 0x000040dfe0003986 */ /* 0x0001e2000c101524 */
[----:B------:R-:W-:Y:S05]  /*dea0*/  @!P2 BRA `(.L_x_251) ;  /* 0x000000000004a947 */ /* 0x000fea0003800000 */
[----:B------:R3:W5:Y:S02]  /*deb0*/  LDG.E.LTC128B.U16 R222, desc[UR36][R6.64+0x42] ;  /* 0x0000422406de7981 */ /* 0x000764000c1e1520 */
.L_x_251:
[----:B------:R-:W-:Y:S05]  /*dec0*/  BSYNC B1 ;  /* 0x0000000000017941 */ /* 0x000fea0003800000 */
.L_x_250:
        /* <DEDUP_REMOVED lines=10> */
.L_x_253:
[----:B------:R-:W-:Y:S05]  /*df70*/  BSYNC B1 ;  /* 0x0000000000017941 */ /* 0x000fea0003800000 */
.L_x_252:
        /* <DEDUP_REMOVED lines=10> */
.L_x_255:
[----:B------:R-:W-:Y:S05]  /*e020*/  BSYNC B1 ;  /* 0x0000000000017941 */ /* 0x000fea0003800000 */
.L_x_254:
        /* <DEDUP_REMOVED lines=10> */
.L_x_257:
[----:B------:R-:W-:Y:S05]  /*e0d0*/  BSYNC B1 ;  /* 0x0000000000017941 */ /* 0x000fea0003800000 */
.L_x_256:
[----:B------:R-:W3:Y:S01]  /*e0e0*/  LDL.LU R224, [R1+0x50] ;  /* 0x0000500001e07983 */ /* 0x000ee20000300800 */
[----:B0----5:R-:W-:Y:S01]  /*e0f0*/  IMAD.U32 R223, R222, 0x10000, RZ ;  /* 0x00010000dedf7824 */ /* 0x021fe200078e00ff */
[----:B------:R-:W-:Y:S01]  /*e100*/  ISETP.GT.AND P2, PT, R0, 0x29, P0 ;  /* 0x000000290000780c */ /* 0x000fe20000744270 */
[----:B------:R-:W-:Y:S01]  /*e110*/  @P3 IMAD.MOV.U32 R225, RZ, RZ, R11 ;  /* 0x000000ffffe13224 */ /* 0x000fe200078e000b */
[----:B------:R-:W-:Y:S01]  /*e120*/  BSSY B1, `(.L_x_258) ;  /* 0x0000008000017945 */ /* 0x000fe20003800000 */
[----:B------:R-:W-:-:S04]  /*e130*/  FMUL R223, R223, R16 ;  /* 0x00000010dfdf7220 */ /* 0x000fc80000400000 */
[----:B---3--:R-:W-:Y:S01]  /*e140*/  FFMA R223, R224, R2, R223 ;  /* 0x00000002e0df7223 */ /* 0x008fe200000000df */
[----:B------:R-:W-:-:S04]  /*e150*/  @P3 MOV R224, R10 ;  /* 0x0000000a00e03202 */ /* 0x000fc80000000f00 */
[----:B------:R-:W-:-:S05]  /*e160*/  F2FP.BF16.F32.PACK_AB R223, RZ, R223 ;  /* 0x000000dfffdf723e */ /* 0x000fca00000010ff */
[----:B------:R0:W-:Y:S01]  /*e170*/  @P3 STG.E.U16 desc[UR36][R224.64+0x50], R223 ;  /* 0x000050dfe0003986 */ /* 0x0001e2000c101524 */
[----:B------:R-:W-:Y:S05]  /*e180*/  @!P2 BRA `(.L_x_259) ;  /* 0x000000000004a947 */ /* 0x000fea0003800000 */
[----:B------:R3:W5:Y:S02]  /*e190*/  LDG.E.LTC128B.U16 R222, desc[UR36][R6.64+0x52] ;  /* 0x0000522406de7981 */ /* 0x000764000c1e1520 */
.L_x_259:
[----:B------:R-:W-:Y:S05]  /*e1a0*/  BSYNC B1 ;  /* 0x0000000000017941 */ /* 0x000fea0003800000 */
.L_x_258:
        /* <DEDUP_REMOVED lines=10> */
.L_x_261:
[----:B------:R-:W-:Y:S05]  /*e250*/  BSYNC B1 ;  /* 0x0000000000017941 */ /* 0x000fea0003800000 */
.L_x_260:
        /* <DEDUP_REMOVED lines=10> */
.L_x_263:
[----:B------:R-:W-:Y:S05]  /*e300*/  BSYNC B1 ;  /* 0x0000000000017941 */ /* 0x000fea0003800000 */
.L_x_262:
        /* <DEDUP_REMOVED lines=10> */
.L_x_265:
[----:B------:R-:W-:Y:S05]  /*e3b0*/  BSYNC B1 ;  /* 0x0000000000017941 */ /* 0x000fea0003800000 */
.L_x_264:
[----:B------:R-:W3:Y:S01]  /*e3c0*/  LDL.LU R224, [R1+0x60] ;  /* 0x0000600001e07983 */ /* 0x000ee20000300800 */
[----:B0----5:R-:W-:Y:S01]  /*e3d0*/  SHF.L.U32 R223, R222, 0x10, RZ ;  /* 0x00000010dedf7819 */ /* 0x021fe200000006ff */
[----:B------:R-:W-:Y:S01]  /*e3e0*/  @P3 IMAD.MOV.U32 R225, RZ, RZ, R11 ;  /* 0x000000ffffe13224 */ /* 0x000fe200078e000b */
[----:B------:R-:W-:Y:S01]  /*e3f0*/  ISETP.GT.AND P2, PT, R0, 0x31, P0 ;  /* 0x000000310000780c */ /* 0x000fe20000744270 */
[----:B------:R-:W-:Y:S02]  /*e400*/  BSSY B1, `(.L_x_266) ;  /* 0x0000008000017945 */ /* 0x000fe40003800000 */
[----:B------:R-:W-:-:S04]  /*e410*/  FMUL R223, R223, R16 ;  /* 0x00000010dfdf7220 */ /* 0x000fc80000400000 */
[----:B---3--:R-:W-:Y:S01]  /*e420*/  FFMA R223, R224, R2, R223 ;  /* 0x00000002e0df7223 */ /* 0x008fe200000000df */
[----:B------:R-:W-:-:S04]  /*e430*/  @P3 IMAD.MOV.U32 R224, RZ, RZ, R10 ;  /* 0x000000ffffe03224 */ /* 0x000fc800078e000a */
[----:B------:R-:W-:-:S05]  /*e440*/  F2FP.BF16.F32.PACK_AB R223, RZ, R223 ;  /* 0x000000dfffdf723e */ /* 0x000fca00000010ff */
[----:B------:R0:W-:Y:S01]  /*e450*/  @P3 STG.E.U16 desc[UR36][R224.64+0x60], R223 ;  /* 0x000060dfe0003986 */ /* 0x0001e2000c101524 */
[----:B------:R-:W-:Y:S05]  /*e460*/  @!P2 BRA `(.L_x_267) ;  /* 0x000000000004a947 */ /* 0x000fea0003800000 */
[----:B------:R3:W5:Y:S02]  /*e470*/  LDG.E.LTC128B.U16 R222, desc[UR36][R6.64+0x62] ;  /* 0x0000622406de7981 */ /* 0x000764000c1e1520 */
.L_x_267:
[----:B------:R-:W-:Y:S05]  /*e480*/  BSYNC B1 ;  /* 0x0000000000017941 */ /* 0x000fea0003800000 */
.L_x_266:
        /* <DEDUP_REMOVED lines=10> */
.L_x_269:
[----:B------:R-:W-:Y:S05]  /*e530*/  BSYNC B1 ;  /* 0x0000000000017941 */ /* 0x000fea0003800000 */
.L_x_268:
        /* <DEDUP_REMOVED lines=10> */
.L_x_271:
[----:B------:R-:W-:Y:S05]  /*e5e0*/  BSYNC B1 ;  /* 0x0000000000017941 */ /* 0x000fea0003800000 */
.L_x_270:
        /* <DEDUP_REMOVED lines=10> */
.L_x_273:
[----:B------:R-:W-:Y:S05]  /*e690*/  BSYNC B1 ;  /* 0x0000000000017941 */ /* 0x000fea0003800000 */
.L_x_272:
        /* <DEDUP_REMOVED lines=12> */
.L_x_275:
[----:B------:R-:W-:Y:S05]  /*e760*/  BSYNC B1 ;  /* 0x0000000000017941 */ /* 0x000fea0003800000 */
.L_x_274:
        /* <DEDUP_REMOVED lines=10> */
.L_x_277:
[----:B------:R-:W-:Y:S05]  /*e810*/  BSYNC B1 ;  /* 0x0000000000017941 */ /* 0x000fea0003800000 */
.L_x_276:
        /* <DEDUP_REMOVED lines=10> */
.L_x_279:
[----:B------:R-:W-:Y:S05]  /*e8c0*/  BSYNC B1 ;  /* 0x0000000000017941 */ /* 0x000fea0003800000 */
.L_x_278:
        /* <DEDUP_REMOVED lines=10> */
.L_x_281:
[----:B------:R-:W-:Y:S05]  /*e970*/  BSYNC B1 ;  /* 0x0000000000017941 */ /* 0x000fea0003800000 */
.L_x_280:
        /* <DEDUP_REMOVED lines=12> */
.L_x_283:
[----:B------:R-:W-:Y:S05]  /*ea40*/  BSYNC B1 ;  /* 0x0000000000017941 */ /* 0x000fea0003800000 */
.L_x_282:
        /* <DEDUP_REMOVED lines=10> */
.L_x_285:
[----:B------:R-:W-:Y:S05]  /*eaf0*/  BSYNC B1 ;  /* 0x0000000000017941 */ /* 0x000fea0003800000 */
.L_x_284:
        /* <DEDUP_REMOVED lines=10> */
.L_x_287:
[----:B------:R-:W-:Y:S05]  /*eba0*/  BSYNC B1 ;  /* 0x0000000000017941 */ /* 0x000fea0003800000 */
.L_x_286:
        /* <DEDUP_REMOVED lines=10> */
.L_x_289:
[----:B------:R-:W-:Y:S05]  /*ec50*/  BSYNC B1 ;  /* 0x0000000000017941 */ /* 0x000fea0003800000 */
.L_x_288:
        /* <DEDUP_REMOVED lines=12> */
.L_x_291:
[----:B------:R-:W-:Y:S05]  /*ed20*/  BSYNC B1 ;  /* 0x0000000000017941 */ /* 0x000fea0003800000 */
.L_x_290:
        /* <DEDUP_REMOVED lines=10> */
.L_x_293:
[----:B------:R-:W-:Y:S05]  /*edd0*/  BSYNC B1 ;  /* 0x0000000000017941 */ /* 0x000fea0003800000 */
.L_x_292:
        /* <DEDUP_REMOVED lines=10> */
.L_x_295:
[----:B------:R-:W-:Y:S05]  /*ee80*/  BSYNC B1 ;  /* 0x0000000000017941 */ /* 0x000fea0003800000 */
.L_x_294:
        /* <DEDUP_REMOVED lines=10> */
.L_x_297:
[----:B------:R-:W-:Y:S05]  /*ef30*/  BSYNC B1 ;  /* 0x0000000000017941 */ /* 0x000fea0003800000 */
.L_x_296:
        /* <DEDUP_REMOVED lines=12> */
.L_x_299:
[----:B------:R-:W-:Y:S05]  /*f000*/  BSYNC B1 ;  /* 0x0000000000017941 */ /* 0x000fea0003800000 */
.L_x_298:
        /* <DEDUP_REMOVED lines=10> */
.L_x_301:
[----:B------:R-:W-:Y:S05]  /*f0b0*/  BSYNC B1 ;  /* 0x0000000000017941 */ /* 0x000fea0003800000 */
.L_x_300:
        /* <DEDUP_REMOVED lines=10> */
.L_x_303:
[----:B------:R-:W-:Y:S05]  /*f160*/  BSYNC B1 ;  /* 0x0000000000017941 */ /* 0x000fea0003800000 */
.L_x_302:
        /* <DEDUP_REMOVED lines=10> */
.L_x_305:
[----:B------:R-:W-:Y:S05]  /*f210*/  BSYNC B1 ;  /* 0x0000000000017941 */ /* 0x000fea0003800000 */
.L_x_304:
        /* <DEDUP_REMOVED lines=12> */
.L_x_307:
[----:B------:R-:W-:Y:S05]  /*f2e0*/  BSYNC B1 ;  /* 0x0000000000017941 */ /* 0x000fea0003800000 */
.L_x_306:
        /* <DEDUP_REMOVED lines=10> */
.L_x_309:
[----:B------:R-:W-:Y:S05]  /*f390*/  BSYNC B1 ;  /* 0x0000000000017941 */ /* 0x000fea0003800000 */
.L_x_308:
        /* <DEDUP_REMOVED lines=10> */
.L_x_311:
[----:B------:R-:W-:Y:S05]  /*f440*/  BSYNC B1 ;  /* 0x0000000000017941 */ /* 0x000fea0003800000 */
.L_x_310:
        /* <DEDUP_REMOVED lines=10> */
.L_x_313:
[----:B------:R-:W-:Y:S05]  /*f4f0*/  BSYNC B1 ;  /* 0x0000000000017941 */ /* 0x000fea0003800000 */
.L_x_312:
        /* <DEDUP_REMOVED lines=12> */
.L_x_315:
[----:B------:R-:W-:Y:S05]  /*f5c0*/  BSYNC B1 ;  /* 0x0000000000017941 */ /* 0x000fea0003800000 */
.L_x_314:
        /* <DEDUP_REMOVED lines=10> */
.L_x_317:
[----:B------:R-:W-:Y:S05]  /*f670*/  BSYNC B1 ;  /* 0x0000000000017941 */ /* 0x000fea0003800000 */
.L_x_316:
        /* <DEDUP_REMOVED lines=10> */
.L_x_319:
[----:B------:R-:W-:Y:S05]  /*f720*/  BSYNC B1 ;  /* 0x0000000000017941 */ /* 0x000fea0003800000 */
.L_x_318:
        /* <DEDUP_REMOVED lines=10> */
.L_x_321:
[----:B------:R-:W-:Y:S05]  /*f7d0*/  BSYNC B1 ;  /* 0x0000000000017941 */ /* 0x000fea0003800000 */
.L_x_320:
        /* <DEDUP_REMOVED lines=12> */
.L_x_323:
[----:B------:R-:W-:Y:S05]  /*f8a0*/  BSYNC B1 ;  /* 0x0000000000017941 */ /* 0x000fea0003800000 */
.L_x_322:
        /* <DEDUP_REMOVED lines=10> */
.L_x_325:
[----:B------:R-:W-:Y:S05]  /*f950*/  BSYNC B1 ;  /* 0x0000000000017941 */ /* 0x000fea0003800000 */
.L_x_324:
        /* <DEDUP_REMOVED lines=10> */
.L_x_327:
[----:B------:R-:W-:Y:S05]  /*fa00*/  BSYNC B1 ;  /* 0x0000000000017941 */ /* 0x000fea0003800000 */
.L_x_326:
        /* <DEDUP_REMOVED lines=10> */
.L_x_329:
[----:B------:R-:W-:Y:S05]  /*fab0*/  BSYNC B1 ;  /* 0x0000000000017941 */ /* 0x000fea0003800000 */
.L_x_328:
        /* <DEDUP_REMOVED lines=12> */
.L_x_331:
[----:B------:R-:W-:Y:S05]  /*fb80*/  BSYNC B1 ;  /* 0x0000000000017941 */ /* 0x000fea0003800000 */
.L_x_330:
        /* <DEDUP_REMOVED lines=10> */
.L_x_333:
[----:B------:R-:W-:Y:S05]  /*fc30*/  BSYNC B1 ;  /* 0x0000000000017941 */ /* 0x000fea0003800000 */
.L_x_332:
        /* <DEDUP_REMOVED lines=10> */
.L_x_335:
[----:B------:R-:W-:Y:S05]  /*fce0*/  BSYNC B1 ;  /* 0x0000000000017941 */ /* 0x000fea0003800000 */
.L_x_334:
        /* <DEDUP_REMOVED lines=10> */
.L_x_337:
[----:B------:R-:W-:Y:S05]  /*fd90*/  BSYNC B1 ;  /* 0x0000000000017941 */ /* 0x000fea0003800000 */
.L_x_336:
        /* <DEDUP_REMOVED lines=12> */
.L_x_339:
[----:B------:R-:W-:Y:S05]  /*fe60*/  BSYNC B1 ;  /* 0x0000000000017941 */ /* 0x000fea0003800000 */
.L_x_338:
        /* <DEDUP_REMOVED lines=10> */
.L_x_341:
[----:B------:R-:W-:Y:S05]  /*ff10*/  BSYNC B1 ;  /* 0x0000000000017941 */ /* 0x000fea0003800000 */
.L_x_340:
        /* <DEDUP_REMOVED lines=10> */
.L_x_343:
[----:B------:R-:W-:Y:S05]  /*ffc0*/  BSYNC B1 ;  /* 0x0000000000017941 */ /* 0x000fea0003800000 */
.L_x_342:
        /* <DEDUP_REMOVED lines=10> */
.L_x_345:
[----:B------:R-:W-:Y:S05]  /*10070*/  BSYNC B1 ;  /* 0x0000000000017941 */ /* 0x000fea0003800000 */
.L_x_344:
        /* <DEDUP_REMOVED lines=12> */
.L_x_347:
[----:B------:R-:W-:Y:S05]  /*10140*/  BSYNC B1 ;  /* 0x0000000000017941 */ /* 0x000fea0003800000 */
.L_x_346:
        /* <DEDUP_REMOVED lines=10> */
.L_x_349:
[----:B------:R-:W-:Y:S05]  /*101f0*/  BSYNC B1 ;  /* 0x0000000000017941 */ /* 0x000fea0003800000 */
.L_x_348:
        /* <DEDUP_REMOVED lines=10> */
.L_x_351:
[----:B------:R-:W-:Y:S05]  /*102a0*/  BSYNC B1 ;  /* 0x0000000000017941 */ /* 0x000fea0003800000 */
.L_x_350:
        /* <DEDUP_REMOVED lines=10> */
.L_x_353:
[----:B------:R-:W-:Y:S05]  /*10350*/  BSYNC B1 ;  /* 0x0000000000017941 */ /* 0x000fea0003800000 */
.L_x_352:
        /* <DEDUP_REMOVED lines=12> */
.L_x_355:
[----:B------:R-:W-:Y:S05]  /*10420*/  BSYNC B1 ;  /* 0x0000000000017941 */ /* 0x000fea0003800000 */
.L_x_354:
        /* <DEDUP_REMOVED lines=10> */
.L_x_357:
[----:B------:R-:W-:Y:S05]  /*104d0*/  BSYNC B1 ;  /* 0x0000000000017941 */ /* 0x000fea0003800000 */
.L_x_356:
        /* <DEDUP_REMOVED lines=10> */
.L_x_359:
[----:B------:R-:W-:Y:S05]  /*10580*/  BSYNC B1 ;  /* 0x0000000000017941 */ /* 0x000fea0003800000 */
.L_x_358:
        /* <DEDUP_REMOVED lines=10> */
.L_x_361:
[----:B------:R-:W-:Y:S05]  /*10630*/  BSYNC B1 ;  /* 0x0000000000017941 */ /* 0x000fea0003800000 */
.L_x_360:
        /* <DEDUP_REMOVED lines=12> */
.L_x_363:
[----:B------:R-:W-:Y:S05]  /*10700*/  BSYNC B1 ;  /* 0x0000000000017941 */ /* 0x000fea0003800000 */
.L_x_362:
        /* <DEDUP_REMOVED lines=10> */
.L_x_365:
[----:B------:R-:W-:Y:S05]  /*107b0*/  BSYNC B1 ;  /* 0x0000000000017941 */ /* 0x000fea0003800000 */
.L_x_364:
        /* <DEDUP_REMOVED lines=10> */
.L_x_367:
[----:B------:R-:W-:Y:S05]  /*10860*/  BSYNC B1 ;  /* 0x0000000000017941 */ /* 0x000fea0003800000 */
.L_x_366:
        /* <DEDUP_REMOVED lines=10> */
.L_x_369:
[----:B------:R-:W-:Y:S05]  /*10910*/  BSYNC B1 ;  /* 0x0000000000017941 */ /* 0x000fea0003800000 */
.L_x_368:
        /* <DEDUP_REMOVED lines=12> */
.L_x_371:
[----:B------:R-:W-:Y:S05]  /*109e0*/  BSYNC B1 ;  /* 0x0000000000017941 */ /* 0x000fea0003800000 */
.L_x_370:
        /* <DEDUP_REMOVED lines=10> */
.L_x_373:
[----:B------:R-:W-:Y:S05]  /*10a90*/  BSYNC B1 ;  /* 0x0000000000017941 */ /* 0x000fea0003800000 */
.L_x_372:
        /* <DEDUP_REMOVED lines=10> */
.L_x_375:
[----:B------:R-:W-:Y:S05]  /*10b40*/  BSYNC B1 ;  /* 0x0000000000017941 */ /* 0x000fea0003800000 */
.L_x_374:
        /* <DEDUP_REMOVED lines=10> */
.L_x_377:
[----:B------:R-:W-:Y:S05]  /*10bf0*/  BSYNC B1 ;  /* 0x0000000000017941 */ /* 0x000fea0003800000 */
.L_x_376:
        /* <DEDUP_REMOVED lines=12> */
.L_x_379:
[----:B------:R-:W-:Y:S05]  /*10cc0*/  BSYNC B1 ;  /* 0x0000000000017941 */ /* 0x000fea0003800000 */
.L_x_378:
        /* <DEDUP_REMOVED lines=10> */
.L_x_381:
[----:B------:R-:W-:Y:S05]  /*10d70*/  BSYNC B1 ;  /* 0x0000000000017941 */ /* 0x000fea0003800000 */
.L_x_380:
        /* <DEDUP_REMOVED lines=10> */
.L_x_383:
[----:B------:R-:W-:Y:S05]  /*10e20*/  BSYNC B1 ;  /* 0x0000000000017941 */ /* 0x000fea0003800000 */
.L_x_382:
        /* <DEDUP_REMOVED lines=10> */
.L_x_385:
[----:B------:R-:W-:Y:S05]  /*10ed0*/  BSYNC B1 ;  /* 0x0000000000017941 */ /* 0x000fea0003800000 */
.L_x_384:
        /* <DEDUP_REMOVED lines=12> */
.L_x_387:
[----:B------:R-:W-:Y:S05]  /*10fa0*/  BSYNC B1 ;  /* 0x0000000000017941 */ /* 0x000fea0003800000 */
.L_x_386:
        /* <DEDUP_REMOVED lines=10> */
.L_x_389:
[----:B------:R-:W-:Y:S05]  /*11050*/  BSYNC B1 ;  /* 0x0000000000017941 */ /* 0x000fea0003800000 */
.L_x_388:
        /* <DEDUP_REMOVED lines=10> */
.L_x_391:
[----:B------:R-:W-:Y:S05]  /*11100*/  BSYNC B1 ;  /* 0x0000000000017941 */ /* 0x000fea0003800000 */
.L_x_390:
[----:B------:R-:W2:Y:S01]  /*11110*/  LDL.LU R225, [R1+0x15c] ;  /* 0x00015c0001e17983 */ /* 0x000ea20000300800 */
[----:B0----5:R-:W-:Y:S01]  /*11120*/  IMAD.U32 R223, R222, 0x10000, RZ ;  /* 0x00010000dedf7824 */ /* 0x021fe200078e00ff */
[----:B------:R-:W-:Y:S01]  /*11130*/  ISETP.GT.AND P3, PT, R0, 0xb0, P0 ;  /* 0x000000b00000780c */ /* 0x000fe20000764270 */
[----:B------:R-:W-:Y:S01]  /*11140*/  BSSY B1, `(.L_x_392) ;  /* 0x0000008000017945 */ /* 0x000fe20003800000 */
[----:B------:R-:W-:Y:S01]  /*11150*/  PRMT R224, R222, 0x7610, R224 ;  /* 0x00007610dee07816 */ /* 0x000fe200000000e0 */
[----:B------:R-:W-:-:S04]  /*11160*/  FMUL R223, R223, R16 ;  /* 0x00000010dfdf7220 */ /* 0x000fc80000400000 */
[----:B--2---:R-:W-:-:S05]  /*11170*/  FFMA R223, R225, R2, R223 ;  /* 0x00000002e1df7223 */ /* 0x004fca00000000df */
[----:B------:R-:W-:-:S05]  /*11180*/  F2FP.BF16.F32.PACK_AB R223, RZ, R223 ;  /* 0x000000dfffdf723e */ /* 0x000fca00000010ff */
[----:B------:R0:W-:Y:S01]  /*11190*/  @P2 STG.E.U16 desc[UR36][R14.64+0x152], R223 ;  /* 0x000152df0e002986 */ /* 0x0001e2000c101524 */
[----:B------:R-:W-:Y:S05]  /*111a0*/  @!P3 BRA `(.L_x_393) ;  /* 0x000000000004b947 */ /* 0x000fea0003800000 */
[----:B------:R2:W5:Y:S02]  /*111b0*/  LDG.E.LTC128B.U16 R224, desc[UR36][R6.64+0x160] ;  /* 0x0001602406e07981 */ /* 0x000564000c1e1520 */
.L_x_393:
[----:B------:R-:W-:Y:S05]  /*111c0*/  BSYNC B1 ;  /* 0x0000000000017941 */ /* 0x000fea0003800000 */
.L_x_392:
[----:B0-----:R-:W3:Y:S01]  /*111d0*/  LDL.LU R223, [R1+0x160] ;  /* 0x0001600001df7983 */ /* 0x001ee20000300800 */
[----:B-----5:R-:W-:Y:S01]  /*111e0*/  IMAD.U32 R222, R224, 0x10000, RZ ;  /* 0x00010000e0de7824 */ /* 0x020fe200078e00ff */
[----:B------:R-:W-:Y:S01]  /*111f0*/  ISETP.GT.AND P2, PT, R0, 0xb1, P0 ;  /* 0x000000b10000780c */ /* 0x000fe20000744270 */
[----:B------:R-:W-:Y:S02]  /*11200*/  BSSY B1, `(.L_x_394) ;  /* 0x000000a000017945 */ /* 0x000fe40003800000 */
[----:B------:R-:W-:-:S04]  /*11210*/  FMUL R222, R222, R16 ;  /* 0x00000010dede7220 */ /* 0x000fc80000400000 */
[----:B---3--:R-:W-:Y:S01]  /*11220*/  FFMA R222, R223, R2, R222 ;  /* 0x00000002dfde7223 */ /* 0x008fe200000000de */
[----:B------:R-:W-:-:S04]  /*11230*/  @P3 MOV R223, R11 ;  /* 0x0000000b00df3202 */ /* 0x000fc80000000f00 */
[----:B------:R-:W-:-:S04]  /*11240*/  F2FP.BF16.F32.PACK_AB R222, RZ, R222 ;  /* 0x000000deffde723e */ /* 0x000fc800000010ff */
[----:B------:R-:W-:Y:S01]  /*11250*/  PRMT R225, R222, 0x7610, R225 ;  /* 0x00007610dee17816 */ /* 0x000fe200000000e1 */
[----:B------:R-:W-:-:S05]  /*11260*/  @P3 IMAD.MOV.U32 R222, RZ, RZ, R10 ;  /* 0x000000ffffde3224 */ /* 0x000fca00078e000a */
[----:B------:R0:W-:Y:S01]  /*11270*/  @P3 STG.E.U16 desc[UR36][R222.64+0x160], R225 ;  /* 0x000160e1de003986 */ /* 0x0001e2000c101524 */
[----:B------:R-:W-:Y:S05]  /*11280*/  @!P2 BRA `(.L_x_395) ;  /* 0x000000000004a947 */ /* 0x000fea0003800000 */
[----:B------:R3:W5:Y:S02]  /*11290*/  LDG.E.LTC128B.U16 R224, desc[UR36][R6.64+0x162] ;  /* 0x0001622406e07981 */ /* 0x000764000c1e1520 */
.L_x_395:
[----:B------:R-:W-:Y:S05]  /*112a0*/  BSYNC B1 ;  /* 0x0000000000017941 */ /* 0x000fea0003800000 */
.L_x_394:
        /* <DEDUP_REMOVED lines=10> */
.L_x_397:
[----:B------:R-:W-:Y:S05]  /*11350*/  BSYNC B1 ;  /* 0x0000000000017941 */ /* 0x000fea0003800000 */
.L_x_396:
        /* <DEDUP_REMOVED lines=10> */
.L_x_399:
[----:B------:R-:W-:Y:S05]  /*11400*/  BSYNC B1 ;  /* 0x0000000000017941 */ /* 0x000fea0003800000 */
.L_x_398:
        /* <DEDUP_REMOVED lines=10> */
.L_x_401:
[----:B------:R-:W-:Y:S05]  /*114b0*/  BSYNC B1 ;  /* 0x0000000000017941 */ /* 0x000fea0003800000 */
.L_x_400:
[----:B0-----:R-:W3:Y:S01]  /*114c0*/  LDL.LU R222, [R1+0x170] ;  /* 0x0001700001de7983 */ /* 0x001ee20000300800 */
[----:B-----5:R-:W-:Y:S01]  /*114d0*/  SHF.L.U32 R223, R224, 0x10, RZ ;  /* 0x00000010e0df7819 */ /* 0x020fe200000006ff */
[----:B------:R-:W-:Y:S01]  /*114e0*/  BSSY B1, `(.L_x_402) ;  /* 0x000000a000017945 */ /* 0x000fe20003800000 */
[----:B------:R-:W-:-:S03]  /*114f0*/  ISETP.GT.AND P0, PT, R0, 0xb9, P0 ;  /* 0x000000b90000780c */ /* 0x000fc60000704270 */
[----:B------:R-:W-:-:S04]  /*11500*/  FMUL R223, R223, R16 ;  /* 0x00000010dfdf7220 */ /* 0x000fc80000400000 */
[----:B---3--:R-:W-:Y:S01]  /*11510*/  FFMA R223, R222, R2, R223 ;  /* 0x00000002dedf7223 */ /* 0x008fe200000000df */
[----:B------:R-:W-:-:S04]  /*11520*/  @P3 IMAD.MOV.U32 R222, RZ, RZ, R10 ;  /* 0x000000ffffde3224 */ /* 0x000fc800078e000a */
[----:B------:R-:W-:Y:S01]  /*11530*/  F2FP.BF16.F32.PACK_AB R225, RZ, R223 ;  /* 0x000000dfffe1723e */ /* 0x000fe200000010ff */
[----:B------:R-:W-:-:S05]  /*11540*/  @P3 IMAD.MOV.U32 R223, RZ, RZ, R11 ;  /* 0x000000ffffdf3224 */ /* 0x000fca00078e000b */
[----:B------:R0:W-:Y:S01]  /*11550*/  @P3 STG.E.U16 desc[UR36][R222.64+0x170], R225 ;  /* 0x000170e1de003986 */ /* 0x0001e2000c101524 */
[----:B------:R-:W-:Y:S05]  /*11560*/  @!P0 BRA `(.L_x_403) ;  /* 0x0000000000048947 */ /* 0x000fea0003800000 */
[----:B------:R3:W5:Y:S02]  /*11570*/  LDG.E.LTC128B.U16 R224, desc[UR36][R6.64+0x172] ;  /* 0x0001722406e07981 */ /* 0x000764000c1e1520 */
.L_x_403:
[----:B------:R-:W-:Y:S05]  /*11580*/  BSYNC B1 ;  /* 0x0000000000017941 */ /* 0x000fea0003800000 */
.L_x_402:
[----:B-1234-:R-:W2:Y:S01]  /*11590*/  LDL.LU R6, [R1+0x174] ;  /* 0x0001740001067983 */ /* 0x01eea20000300800 */
        /* <DEDUP_REMOVED lines=9> */
.L_x_405:
[----:B------:R-:W-:Y:S05]  /*11630*/  BSYNC B1 ;  /* 0x0000000000017941 */ /* 0x000fea0003800000 */
.L_x_404:
[----:B------:R-:W3:Y:S01]  /*11640*/  LDL.LU R6, [R1+0x178] ;  /* 0x0001780001067983 */ /* 0x000ee20000300800 */
[----:B-1---5:R-:W-:Y:S01]  /*11650*/  SHF.L.U32 R7, R224, 0x10, RZ ;  /* 0x00000010e0077819 */ /* 0x022fe200000006ff */
[----:B------:R-:W-:Y:S01]  /*11660*/  BSSY B1, `(.L_x_406) ;  /* 0x000000c000017945 */ /* 0x000fe20003800000 */
[----:B------:R-:W-:Y:S02]  /*11670*/  ISETP.GT.AND P1, PT, R0, 0xb9, P1 ;  /* 0x000000b90000780c */ /* 0x000fe40000f24270 */
[----:B0-----:R-:W-:Y:S01]  /*11680*/  PRMT R222, R224, 0x7610, R222 ;  /* 0x00007610e0de7816 */ /* 0x001fe200000000de */
[----:B------:R-:W-:-:S04]  /*11690*/  FMUL R7, R7, R16 ;  /* 0x0000001007077220 */ /* 0x000fc80000400000 */
[----:B---3--:R-:W-:Y:S01]  /*116a0*/  FFMA R7, R6, R2, R7 ;  /* 0x0000000206077223 */ /* 0x008fe20000000007 */
[----:B------:R-:W-:-:S04]  /*116b0*/  IADD3 R6, P0, R17, 0x100, RZ ;  /* 0x0000010011067810 */ /* 0x000fc80007f1e0ff */
[----:B------:R-:W-:-:S04]  /*116c0*/  F2FP.BF16.F32.PACK_AB R7, RZ, R7 ;  /* 0x00000007ff07723e */ /* 0x000fc800000010ff */
[----:B------:R-:W-:Y:S01]  /*116d0*/  PRMT R10, R7, 0x7610, R10 ;  /* 0x00007610070a7816 */ /* 0x000fe2000000000a */
[----:B------:R-:W-:-:S04]  /*116e0*/  IMAD.X R7, RZ, RZ, UR7, P0 ;  /* 0x00000007ff077e24 */ /* 0x000fc800080e06ff */
[----:B------:R0:W-:Y:S01]  /*116f0*/  @P2 STG.E.U16 desc[UR36][R12.64+0x170], R10 ;  /* 0x0001700a0c002986 */ /* 0x0001e2000c101524 */
[----:B------:R-:W-:Y:S05]  /*11700*/  @!P1 BRA `(.L_x_407) ;  /* 0x0000000000049947 */ /* 0x000fea0003800000 */
[----:B------:R1:W5:Y:S02]  /*11710*/  LDG.E.LTC128B.U16 R222, desc[UR36][R4.64+0x172] ;  /* 0x0001722404de7981 */ /* 0x000364000c1e1520 */
.L_x_407:
[----:B------:R-:W-:Y:S05]  /*11720*/  BSYNC B1 ;  /* 0x0000000000017941 */ /* 0x000fea0003800000 */
.L_x_406:
[----:B0-----:R-:W3:Y:S01]  /*11730*/  LDL.LU R10, [R1+0x17c] ;  /* 0x00017c00010a7983 */ /* 0x001ee20000300800 */
[----:B-12--5:R-:W-:Y:S01]  /*11740*/  IMAD.U32 R5, R222, 0x10000, RZ ;  /* 0x00010000de057824 */ /* 0x026fe200078e00ff */
[----:B------:R-:W-:Y:S01]  /*11750*/  ISETP.GT.AND P0, PT, R3, 0x100, PT ;  /* 0x000001000300780c */ /* 0x000fe20003f04270 */
[----:B------:R-:W-:Y:S02]  /*11760*/  IMAD R7, R7, R20, RZ ;  /* 0x0000001407077224 */ /* 0x000fe400078e02ff */
[----:B------:R-:W-:Y:S01]  /*11770*/  FMUL R11, R5, R16 ;  /* 0x00000010050b7220 */ /* 0x000fe20000400000 */
[----:B------:R-:W-:Y:S01]  /*11780*/  IMAD.WIDE.U32 R4, R6, R20, R216 ;  /* 0x0000001406047225 */ /* 0x000fe200078e00d8 */
[----:B------:R-:W-:-:S03]  /*11790*/  ISETP.GT.AND P4, PT, R0, RZ, P0 ;  /* 0x000000ff0000720c */ /* 0x000fc60000784270 */
[----:B------:R-:W-:-:S04]  /*117a0*/  IMAD R7, R6, R21, R7 ;  /* 0x0000001506077224 */ /* 0x000fc800078e0207 */
[----:B------:R-:W-:Y:S02]  /*117b0*/  IMAD.IADD R5, R5, 0x1, R7 ;  /* 0x0000000105057824 */ /* 0x000fe400078e0207 */
[----:B---3--:R-:W-:Y:S01]  /*117c0*/  FFMA R11, R10, R2, R11 ;  /* 0x000000020a0b7223 */ /* 0x008fe2000000000b */
[----:B------:R-:W-:-:S04]  /*117d0*/  LEA R10, P2, R4, R18, 0x1 ;  /* 0x00000012040a7211 */ /* 0x000fc800078408ff */
[----:B------:R-:W-:Y:S02]  /*117e0*/  F2FP.BF16.F32.PACK_AB R12, RZ, R11 ;  /* 0x0000000bff0c723e */ /* 0x000fe400000010ff */
[----:B------:R-:W-:Y:S02]  /*117f0*/  LEA.HI.X R11, R4, R19, R5, 0x1, P2 ;  /* 0x00000013040b7211 */ /* 0x000fe400010f0c05 */
[----:B------:R-:W-:-:S05]  /*11800*/  PRMT R13, R12, 0x7610, R13 ;  /* 0x000076100c0d7816 */ /* 0x000fca000000000d */
[----:B------:R0:W-:Y:S04]  /*11810*/  @P1 STG.E.U16 desc[UR36][R14.64+0x172], R13 ;  /* 0x0001720d0e001986 */ /* 0x0001e8000c101524 */
[----:B------:R1:W2:Y:S01]  /*11820*/  @P4 LDG.E.LTC128B.U16 R222, desc[UR36][R10.64] ;  /* 0x000000240ade4981 */ /* 0x0002a2000c1e1520 */
[----:B------:R-:W-:Y:S01]  /*11830*/  IMAD.WIDE.U32 R4, R6, R20, R22 ;  /* 0x0000001406047225 */ /* 0x000fe200078e0016 */
[----:B------:R-:W-:Y:S01]  /*11840*/  USHF.L.U64.HI UR4, UR8, 0x9, UR9 ;  /* 0x0000000908047899 */ /* 0x000fe20008010209 */
[----:B------:R-:W-:Y:S01]  /*11850*/  ISETP.GT.AND P2, PT, R0, 0x1, P0 ;  /* 0x000000010000780c */ /* 0x000fe20000744270 */
[----:B------:R-:W-:Y:S01]  /*11860*/  BSSY B1, `(.L_x_408) ;  /* 0x0000010000017945 */ /* 0x000fe20003800000 */
[----:B------:R-:W-:Y:S01]  /*11870*/  IMAD.U32 R225, RZ, RZ, UR8 ;  /* 0x00000008ffe17e24 */ /* 0x000fe2000f8e00ff */
[----:B------:R-:W-:-:S03]  /*11880*/  IADD3 R5, R7, R5, RZ ;  /* 0x0000000507057210 */ /* 0x000fc60007ffe0ff */
[----:B0-----:R-:W-:Y:S01]  /*11890*/  IMAD.WIDE.U32 R12, R218, UR43, R4 ;  /* 0x0000002bda0c7c25 */ /* 0x001fe2000f8e0004 */
[----:B------:R-:W-:-:S03]  /*118a0*/  LEA R4, P1, R225, R8, 0x9 ;  /* 0x00000008e1047211 */ /* 0x000fc600078248ff */
[----:B------:R-:W-:Y:S01]  /*118b0*/  IMAD.IADD R5, R219, 0x1, R13 ;  /* 0x00000001db057824 */ /* 0x000fe200078e020d */
[----:B-1----:R-:W-:-:S04]  /*118c0*/  LEA R10, P3, R12, R18, 0x1 ;  /* 0x000000120c0a7211 */ /* 0x002fc800078608ff */
[----:B------:R-:W-:Y:S02]  /*118d0*/  LEA.HI.X R11, R12, R19, R5, 0x1, P3 ;  /* 0x000000130c0b7211 */ /* 0x000fe400018f0c05 */
[----:B------:R-:W-:Y:S01]  /*118e0*/  IADD3.X R5, R9, UR4, RZ, P1, !PT ;  /* 0x0000000409057c10 */ /* 0x000fe20008ffe4ff */
[----:B--2---:R-:W-:-:S04]  /*118f0*/  IMAD.U32 R223, R222, 0x10000, RZ ;  /* 0x00010000dedf7824 */ /* 0x004fc800078e00ff */
[----:B------:R-:W-:-:S04]  /*11900*/  FMUL R223, R223, R16 ;  /* 0x00000010dfdf7220 */ /* 0x000fc80000400000 */
[----:B------:R-:W-:-:S05]  /*11910*/  FFMA R223, R120, R2, R223 ;  /* 0x0000000278df7223 */ /* 0x000fca00000000df */
[----:B------:R-:W-:-:S05]  /*11920*/  F2FP.BF16.F32.PACK_AB R223, RZ, R223 ;  /* 0x000000dfffdf723e */ /* 0x000fca00000010ff */
[----:B------:R0:W-:Y:S01]  /*11930*/  @P4 STG.E.U16 desc[UR36][R4.64], R223 ;  /* 0x000000df04004986 */ /* 0x0001e2000c101524 */
[----:B------:R-:W-:Y:S05]  /*11940*/  @!P2 BRA `(.L_x_409) ;  /* 0x000000000004a947 */ /* 0x000fea0003800000 */
[----:B------:R1:W5:Y:S02]  /*11950*/  LDG.E.LTC128B.U16 R222, desc[UR36][R10.64+0x2] ;  /* 0x000002240ade7981 */ /* 0x000364000c1e1520 */
.L_x_409:
[----:B------:R-:W-:Y:S05]  /*11960*/  BSYNC B1 ;  /* 0x0000000000017941 */ /* 0x000fea0003800000 */
.L_x_408:
[----:B-----5:R-:W-:Y:S01]  /*11970*/  SHF.L.U32 R13, R222, 0x10, RZ ;  /* 0x00000010de0d7819 */ /* 0x020fe200000006ff */
[----:B------:R-:W-:Y:S01]  /*11980*/  IMAD.WIDE.U32 R14, R6, R20, R226 ;  /* 0x00000014060e7225 */ /* 0x000fe200078e00e2 */
[----:B------:R-:W-:Y:S01]  /*11990*/  ISETP.GT.AND P1, PT, R3, 0x108, PT ;  /* 0x000001080300780c */ /* 0x000fe20003f24270 */
[----:B------:R-:W-:Y:S02]  /*119a0*/  BSSY B1, `(.L_x_410) ;  /* 0x000000f000017945 */ /* 0x000fe40003800000 */
[----:B------:R-:W-:Y:S01]  /*119b0*/  FMUL R12, R13, R16 ;  /* 0x000000100d0c7220 */ /* 0x000fe20000400000 */
[----:B------:R-:W-:Y:S01]  /*119c0*/  ISETP.GT.AND P3, PT, R0, RZ, P1 ;  /* 0x000000ff0000720c */ /* 0x000fe20000f64270 */
[----:B------:R-:W-:Y:S01]  /*119d0*/  IMAD.IADD R15, R7, 0x1, R15 ;  /* 0x00000001070f7824 */ /* 0x000fe200078e020f */
[----:B------:R-:W-:Y:S01]  /*119e0*/  IADD3 R7, P4, R220, R14, RZ ;  /* 0x0000000edc077210 */ /* 0x000fe20007f9e0ff */
[----:B------:R-:W-:Y:S01]  /*119f0*/  FFMA R12, R121, R2, R12 ;  /* 0x00000002790c7223 */ /* 0x000fe2000000000c */
[----:B------:R-:W-:-:S04]  /*11a00*/  IADD3 R14, P5, R22, R14, RZ ;  /* 0x0000000e160e7210 */ /* 0x000fc80007fbe0ff */
[----:B------:R-:W-:Y:S01]  /*11a10*/  F2FP.BF16.F32.PACK_AB R13, RZ, R12 ;  /* 0x0000000cff0d723e */ /* 0x000fe200000010ff */
[----:B------:R-:W-:Y:S01]  /*11a20*/  IMAD.X R12, R15, 0x1, R217, P4 ;  /* 0x000000010f0c7824 */ /* 0x000fe200020e06d9 */
[----:B------:R-:W-:Y:S01]  /*11a30*/  LEA R6, P4, R7, R18, 0x1 ;  /* 0x0000001207067211 */ /* 0x000fe200078808ff */
[----:B------:R-:W-:Y:S02]  /*11a40*/  IMAD.X R15, R23, 0x1, R15, P5 ;  /* 0x00000001170f7824 */ /* 0x000fe400028e060f */
[----:B------:R2:W-:Y:S01]  /*11a50*/  @P2 STG.E.U16 desc[UR36][R4.64+0x2], R13 ;  /* 0x0000020d04002986 */ /* 0x0005e2000c101524 */
[----:B------:R-:W-:Y:S01]  /*11a60*/  LEA.HI.X R7, R7, R19, R12, 0x1, P4 ;  /* 0x0000001307077211 */ /* 0x000fe200020f0c0c */
[----:B------:R-:W-:Y:S08]  /*11a70*/  @!P3 BRA `(.L_x_411) ;  /* 0x000000000004b947 */ /* 0x000ff00003800000 */
[----:B------:R3:W5:Y:S02]  /*11a80*/  LDG.E.LTC128B.U16 R222, desc[UR36][R6.64] ;  /* 0x0000002406de7981 */ /* 0x000764000c1e1520 */
.L_x_411:
[----:B------:R-:W-:Y:S05]  /*11a90*/  BSYNC B1 ;  /* 0x0000000000017941 */ /* 0x000fea0003800000 */
.L_x_410:
[----:B---3-5:R-:W-:Y:S01]  /*11aa0*/  SHF.L.U32 R7, R222, 0x10, RZ ;  /* 0x00000010de077819 */ /* 0x028fe200000006ff */
[----:B------:R-:W-:Y:S01]  /*11ab0*/  IMAD.WIDE.U32 R14, R218, UR43, R14 ;  /* 0x0000002bda0e7c25 */ /* 0x000fe2000f8e000e */
[----:B------:R-:W-:Y:S01]  /*11ac0*/  IADD3 R12, P2, R4, R229, RZ ;  /* 0x000000e5040c7210 */ /* 0x000fe20007f5e0ff */
[----:B------:R-:W-:Y:S02]  /*11ad0*/  BSSY B1, `(.L_x_412) ;  /* 0x000000c000017945 */ /* 0x000fe40003800000 */
[----:B------:R-:W-:Y:S01]  /*11ae0*/  FMUL R7, R7, R16 ;  /* 0x0000001007077220 */ /* 0x000fe20000400000 */
[----:B--2---:R-:W-:Y:S01]  /*11af0*/  IMAD.IADD R13, R219, 0x1, R15 ;  /* 0x00000001db0d7824 */ /* 0x004fe200078e020f */
[----:B------:R-:W-:Y:S02]  /*11b00*/  LEA R6, P4, R14, R18, 0x1 ;  /* 0x000000120e067211 */ /* 0x000fe400078808ff */
[----:B------:R-:W-:-:S05]  /*11b10*/  FFMA R7, R122, R2, R7 ;  /* 0x000000027a077223 */ /* 0x000fca0000000007 */
[----:B------:R-:W-:Y:S02]  /*11b20*/  F2FP.BF16.F32.PACK_AB R15, RZ, R7 ;  /* 0x00000007ff0f723e */ /* 0x000fe400000010ff */
[----:B------:R-:W-:Y:S01]  /*11b30*/  LEA.HI.X R7, R14, R19, R13, 0x1, P4 ;  /* 0x000000130e077211 */ /* 0x000fe200020f0c0d */
[----:B------:R-:W-:Y:S01]  /*11b40*/  IMAD.X R13, R5, 0x1, R228, P2 ;  /* 0x00000001050d7824 */ /* 0x000fe200010e06e4 */
[----:B------:R-:W-:-:S04]  /*11b50*/  ISETP.GT.AND P4, PT, R0, 0x1, P1 ;  /* 0x000000010000780c */ /* 0x000fc80000f84270 */
[----:B------:R2:W-:Y:S09]  /*11b60*/  @P3 STG.E.U16 desc[UR36][R12.64], R15 ;  /* 0x0000000f0c003986 */ /* 0x0005f2000c101524 */
[----:B------:R-:W-:Y:S05]  /*11b70*/  @!P4 BRA `(.L_x_413) ;  /* 0x000000000004c947 */ /* 0x000fea0003800000 */
[----:B------:R3:W5:Y:S02]  /*11b80*/  LDG.E.LTC128B.U16 R222, desc[UR36][R6.64+0x2] ;  /* 0x0000022406de7981 */ /* 0x000764000c1e1520 */
.L_x_413:
[----:B------:R-:W-:Y:S05]  /*11b90*/  BSYNC B1 ;  /* 0x0000000000017941 */ /* 0x000fea0003800000 */
.L_x_412:
[----:B--2--5:R-:W-:Y:S01]  /*11ba0*/  IMAD.U32 R15, R222, 0x10000, RZ ;  /* 0x00010000de0f7824 */ /* 0x024fe200078e00ff */
[----:B------:R-:W-:Y:S01]  /*11bb0*/  ISETP.GT.AND P3, PT, R0, 0x8, P0 ;  /* 0x000000080000780c */ /* 0x000fe20000764270 */
[----:B------:R-:W-:Y:S02]  /*11bc0*/  BSSY B1, `(.L_x_414) ;  /* 0x0000009000017945 */ /* 0x000fe40003800000 */
[----:B------:R-:W-:-:S04]  /*11bd0*/  FMUL R14, R15, R16 ;  /* 0x000000100f0e7220 */ /* 0x000fc80000400000 */
[----:B------:R-:W-:Y:S01]  /*11be0*/  FFMA R123, R123, R2, R14 ;  /* 0x000000027b7b7223 */ /* 0x000fe2000000000e */
[----:B------:R-:W-:-:S04]  /*11bf0*/  IADD3 R14, P2, R229, R4, RZ ;  /* 0x00000004e50e7210 */ /* 0x000fc80007f5e0ff */
[----:B------:R-:W-:Y:S02]  /*11c00*/  F2FP.BF16.F32.PACK_AB R123, RZ, R123 ;  /* 0x0000007bff7b723e */ /* 0x000fe400000010ff */
[----:B------:R-:W-:-:S05]  /*11c10*/  IADD3.X R15, R228, R5, RZ, P2, !PT ;  /* 0x00000005e40f7210 */ /* 0x000fca00017fe4ff */
[----:B------:R2:W-:Y:S01]  /*11c20*/  @P4 STG.E.U16 desc[UR36][R14.64+0x2], R123 ;  /* 0x0000027b0e004986 */ /* 0x0005e2000c101524 */
[----:B------:R-:W-:Y:S05]  /*11c30*/  @!P3 BRA `(.L_x_415) ;  /* 0x000000000004b947 */ /* 0x000fea0003800000 */
[----:B------:R4:W5:Y:S02]  /*11c40*/  LDG.E.LTC128B.U16 R222, desc[UR36][R10.64+0x10] ;  /* 0x000010240ade7981 */ /* 0x000964000c1e1520 */
.L_x_415:
[----:B------:R-:W-:Y:S05]  /*11c50*/  BSYNC B1 ;  /* 0x0000000000017941 */ /* 0x000fea0003800000 */
.L_x_414:
[----:B-----5:R-:W-:Y:S01]  /*11c60*/  IMAD.U32 R121, R222, 0x10000, RZ ;  /* 0x00010000de797824 */ /* 0x020fe200078e00ff */
[----:B------:R-:W-:Y:S01]  /*11c70*/  ISETP.GT.AND P2, PT, R0, 0x9, P0 ;  /* 0x000000090000780c */ /* 0x000fe20000744270 */
[----:B------:R-:W-:Y:S01]  /*11c80*/  @P3 IMAD.MOV.U32 R120, RZ, RZ, R4 ;  /* 0x000000ffff783224 */ /* 0x000fe200078e0004 */
[----:B------:R-:W-:Y:S01]  /*11c90*/  BSSY B1, `(.L_x_416) ;  /* 0x0000009000017945 */ /* 0x000fe20003800000 */
[----:B------:R-:W-:-:S04]  /*11ca0*/  FMUL R121, R121, R16 ;  /* 0x0000001079797220 */ /* 0x000fc80000400000 */
[----:B------:R-:W-:-:S05]  /*11cb0*/  FFMA R121, R124, R2, R121 ;  /* 0x000000027c797223 */ /* 0x000fca0000000079 */
[----:B------:R-:W-:-:S04]  /*11cc0*/  F2FP.BF16.F32.PACK_AB R121, RZ, R121 ;  /* 0x00000079ff79723e */ /* 0x000fc800000010ff */
[----:B------:R-:W-:Y:S01]  /*11cd0*/  PRMT R122, R121, 0x7610, R122 ;  /* 0x00007610797a7816 */ /* 0x000fe2000000007a */
[----:B------:R-:W-:-:S05]  /*11ce0*/  @P3 IMAD.MOV.U32 R121, RZ, RZ, R5 ;  /* 0x000000ffff793224 */ /* 0x000fca00078e0005 */
[----:B------:R0:W-:Y:S01]  /*11cf0*/  @P3 STG.E.U16 desc[UR36][R120.64+0x10], R122 ;  /* 0x0000107a78003986 */ /* 0x0001e2000c101524 */
[----:B------:R-:W-:Y:S05]  /*11d00*/  @!P2 BRA `(.L_x_417) ;  /* 0x000000000004a947 */ /* 0x000fea0003800000 */
[----:B------:R0:W5:Y:S02]  /*11d10*/  LDG.E.LTC128B.U16 R222, desc[UR36][R10.64+0x12] ;  /* 0x000012240ade7981 */ /* 0x000164000c1e1520 */
.L_x_417:
[----:B------:R-:W-:Y:S05]  /*11d20*/  BSYNC B1 ;  /* 0x0000000000017941 */ /* 0x000fea0003800000 */
.L_x_416:
[----:B0----5:R-:W-:Y:S01]  /*11d30*/  SHF.L.U32 R121, R222, 0x10, RZ ;  /* 0x00000010de797819 */ /* 0x021fe200000006ff */
[----:B------:R-:W-:Y:S01]  /*11d40*/  BSSY B1, `(.L_x_418) ;  /* 0x0000008000017945 */ /* 0x000fe20003800000 */
[----:B------:R-:W-:-:S03]  /*11d50*/  ISETP.GT.AND P3, PT, R0, 0x8, P1 ;  /* 0x000000080000780c */ /* 0x000fc60000f64270 */
[----:B------:R-:W-:-:S04]  /*11d60*/  FMUL R120, R121, R16 ;  /* 0x0000001079787220 */ /* 0x000fc80000400000 */
[----:B------:R-:W-:-:S05]  /*11d70*/  FFMA R120, R125, R2, R120 ;  /* 0x000000027d787223 */ /* 0x000fca0000000078 */
[----:B------:R-:W-:-:S05]  /*11d80*/  F2FP.BF16.F32.PACK_AB R120, RZ, R120 ;  /* 0x00000078ff78723e */ /* 0x000fca00000010ff */
[----:B------:R0:W-:Y:S01]  /*11d90*/  @P2 STG.E.U16 desc[UR36][R4.64+0x12], R120 ;  /* 0x0000127804002986 */ /* 0x0001e2000c101524 */
[----:B------:R-:W-:Y:S05]  /*11da0*/  @!P3 BRA `(.L_x_419) ;  /* 0x000000000004b947 */ /* 0x000fea0003800000 */
[----:B------:R0:W5:Y:S02]  /*11db0*/  LDG.E.LTC128B.U16 R222, desc[UR36][R6.64+0x10] ;  /* 0x0000102406de7981 */ /* 0x000164000c1e1520 */
.L_x_419:
[----:B------:R-:W-:Y:S05]  /*11dc0*/  BSYNC B1 ;  /* 0x0000000000017941 */ /* 0x000fea0003800000 */
.L_x_418:
[----:B-----5:R-:W-:Y:S01]  /*11dd0*/  IMAD.U32 R121, R222, 0x10000, RZ ;  /* 0x00010000de797824 */ /* 0x020fe200078e00ff */
[----:B------:R-:W-:Y:S01]  /*11de0*/  ISETP.GT.AND P2, PT, R0, 0x9, P1 ;  /* 0x000000090000780c */ /* 0x000fe20000f44270 */
[----:B------:R-:W-:Y:S02]  /*11df0*/  BSSY B1, `(.L_x_420) ;  /* 0x0000007000017945 */ /* 0x000fe40003800000 */
[----:B------:R-:W-:-:S04]  /*11e00*/  FMUL R121, R121, R16 ;  /* 0x0000001079797220 */ /* 0x000fc80000400000 */
[----:B------:R-:W-:-:S05]  /*11e10*/  FFMA R121, R126, R2, R121 ;  /* 0x000000027e797223 */ /* 0x000fca0000000079 */
[----:B------:R-:W-:-:S05]  /*11e20*/  F2FP.BF16.F32.PACK_AB R121, RZ, R121 ;  /* 0x00000079ff79723e */ /* 0x000fca00000010ff */
[----:B------:R0:W-:Y:S01]  /*11e30*/  @P3 STG.E.U16 desc[UR36][R12.64+0x10], R121 ;  /* 0x000010790c003986 */ /* 0x0001e2000c101524 */
[----:B------:R-:W-:Y:S05]  /*11e40*/  @!P2 BRA `(.L_x_421) ;  /* 0x000000000004a947 */ /* 0x000fea0003800000 */
[----:B------:R0:W5:Y:S02]  /*11e50*/  LDG.E.LTC128B.U16 R222, desc[UR36][R6.64+0x12] ;  /* 0x0000122406de7981 */ /* 0x000164000c1e1520 */
.L_x_421:
[----:B------:R-:W-:Y:S05]  /*11e60*/  BSYNC B1 ;  /* 0x0000000000017941 */ /* 0x000fea0003800000 */
.L_x_420:
[----:B0----5:R-:W-:Y:S01]  /*11e70*/  IMAD.U32 R121, R222, 0x10000, RZ ;  /* 0x00010000de797824 */ /* 0x021fe200078e00ff */
        /* <DEDUP_REMOVED lines=8> */
.L_x_423:
[----:B------:R-:W-:Y:S05]  /*11f00*/  BSYNC B1 ;  /* 0x0000000000017941 */ /* 0x000fea0003800000 */
.L_x_422:
[----:B-----5:R-:W-:Y:S01]  /*11f10*/  IMAD.U32 R121, R222, 0x10000, RZ ;  /* 0x00010000de797824 */ /* 0x020fe200078e00ff */
[----:B0-----:R-:W-:Y:S01]  /*11f20*/  @P3 MOV R120, R4 ;  /* 0x0000000400783202 */ /* 0x001fe20000000f00 */
[----:B------:R-:W-:Y:S01]  /*11f30*/  BSSY B1, `(.L_x_424) ;  /* 0x000000a000017945 */ /* 0x000fe20003800000 */
[----:B------:R-:W-:Y:S01]  /*11f40*/  ISETP.GT.AND P2, PT, R0, 0x11, P0 ;  /* 0x000000110000780c */ /* 0x000fe20000744270 */
        /* <DEDUP_REMOVED lines=8> */
.L_x_425:
[----:B------:R-:W-:Y:S05]  /*11fd0*/  BSYNC B1 ;  /* 0x0000000000017941 */ /* 0x000fea0003800000 */
.L_x_424:
        /* <DEDUP_REMOVED lines=9> */
.L_x_427:
[----:B------:R-:W-:Y:S05]  /*12070*/  BSYNC B1 ;  /* 0x0000000000017941 */ /* 0x000fea0003800000 */
.L_x_426:
        /* <DEDUP_REMOVED lines=9> */
.L_x_429:
[----:B------:R-:W-:Y:S05]  /*12110*/  BSYNC B1 ;  /* 0x0000000000017941 */ /* 0x000fea0003800000 */
.L_x_428:
        /* <DEDUP_REMOVED lines=9> */
.L_x_431:
[----:B------:R-:W-:Y:S05]  /*121b0*/  BSYNC B1 ;  /* 0x0000000000017941 */ /* 0x000fea0003800000 */
.L_x_430:
[----:B-----5:R-:W-:Y:S01]  /*121c0*/  IMAD.U32 R121, R222, 0x10000, RZ ;  /* 0x00010000de797824 */ /* 0x020fe200078e00ff */
[----:B------:R-:W-:Y:S01]  /*121d0*/  ISETP.GT.AND P2, PT, R0, 0x19, P0 ;  /* 0x000000190000780c */ /* 0x000fe20000744270 */
[----:B0-----:R-:W-:Y:S01]  /*121e0*/  @P3 IMAD.MOV.U32 R120, RZ, RZ, R4 ;  /* 0x000000ffff783224 */ /* 0x001fe200078e0004 */
        /* <DEDUP_REMOVED lines=9> */
.L_x_433:
[----:B------:R-:W-:Y:S05]  /*12280*/  BSYNC B1 ;  /* 0x0000000000017941 */ /* 0x000fea0003800000 */
.L_x_432:
        /* <DEDUP_REMOVED lines=9> */
.L_x_435:
[----:B------:R-:W-:Y:S05]  /*12320*/  BSYNC B1 ;  /* 0x0000000000017941 */ /* 0x000fea0003800000 */
.L_x_434:
        /* <DEDUP_REMOVED lines=9> */
.L_x_437:
[----:B------:R-:W-:Y:S05]  /*123c0*/  BSYNC B1 ;  /* 0x0000000000017941 */ /* 0x000fea0003800000 */
.L_x_436:
        /* <DEDUP_REMOVED lines=9> */
.L_x_439:
[----:B------:R-:W-:Y:S05]  /*12460*/  BSYNC B1 ;  /* 0x0000000000017941 */ /* 0x000fea0003800000 */
.L_x_438:
        /* <DEDUP_REMOVED lines=12> */
.L_x_441:
[----:B------:R-:W-:Y:S05]  /*12530*/  BSYNC B1 ;  /* 0x0000000000017941 */ /* 0x000fea0003800000 */
.L_x_440:
        /* <DEDUP_REMOVED lines=9> */
.L_x_443:
[----:B------:R-:W-:Y:S05]  /*125d0*/  BSYNC B1 ;  /* 0x0000000000017941 */ /* 0x000fea0003800000 */
.L_x_442:
        /* <DEDUP_REMOVED lines=9> */
.L_x_445:
[----:B------:R-:W-:Y:S05]  /*12670*/  BSYNC B1 ;  /* 0x0000000000017941 */ /* 0x000fea0003800000 */
.L_x_444:
        /* <DEDUP_REMOVED lines=9> */
.L_x_447:
[----:B------:R-:W-:Y:S05]  /*12710*/  BSYNC B1 ;  /* 0x0000000000017941 */ /* 0x000fea0003800000 */
.L_x_446:
        /* <DEDUP_REMOVED lines=12> */
.L_x_449:
[----:B------:R-:W-:Y:S05]  /*127e0*/  BSYNC B1 ;  /* 0x0000000000017941 */ /* 0x000fea0003800000 */
.L_x_448:
        /* <DEDUP_REMOVED lines=9> */
.L_x_451:
[----:B------:R-:W-:Y:S05]  /*12880*/  BSYNC B1 ;  /* 0x0000000000017941 */ /* 0x000fea0003800000 */
.L_x_450:
        /* <DEDUP_REMOVED lines=9> */
.L_x_453:
[----:B------:R-:W-:Y:S05]  /*12920*/  BSYNC B1 ;  /* 0x0000000000017941 */ /* 0x000fea0003800000 */
.L_x_452:
        /* <DEDUP_REMOVED lines=9> */
.L_x_455:
[----:B------:R-:W-:Y:S05]  /*129c0*/  BSYNC B1 ;  /* 0x0000000000017941 */ /* 0x000fea0003800000 */
.L_x_454:
        /* <DEDUP_REMOVED lines=12> */
.L_x_457:
[----:B------:R-:W-:Y:S05]  /*12a90*/  BSYNC B1 ;  /* 0x0000000000017941 */ /* 0x000fea0003800000 */
.L_x_456:
        /* <DEDUP_REMOVED lines=9> */
.L_x_459:
[----:B------:R-:W-:Y:S05]  /*12b30*/  BSYNC B1 ;  /* 0x0000000000017941 */ /* 0x000fea0003800000 */
.L_x_458:
        /* <DEDUP_REMOVED lines=9> */
.L_x_461:
[----:B------:R-:W-:Y:S05]  /*12bd0*/  BSYNC B1 ;  /* 0x0000000000017941 */ /* 0x000fea0003800000 */
.L_x_460:
        /* <DEDUP_REMOVED lines=9> */
.L_x_463:
[----:B------:R-:W-:Y:S05]  /*12c70*/  BSYNC B1 ;  /* 0x0000000000017941 */ /* 0x000fea0003800000 */
.L_x_462:
        /* <DEDUP_REMOVED lines=12> */
.L_x_465:
[----:B------:R-:W-:Y:S05]  /*12d40*/  BSYNC B1 ;  /* 0x0000000000017941 */ /* 0x000fea0003800000 */
.L_x_464:
        /* <DEDUP_REMOVED lines=9> */
.L_x_467:
[----:B------:R-:W-:Y:S05]  /*12de0*/  BSYNC B1 ;  /* 0x0000000000017941 */ /* 0x000fea0003800000 */
.L_x_466:
        /* <DEDUP_REMOVED lines=9> */
.L_x_469:
[----:B------:R-:W-:Y:S05]  /*12e80*/  BSYNC B1 ;  /* 0x0000000000017941 */ /* 0x000fea0003800000 */
.L_x_468:
        /* <DEDUP_REMOVED lines=9> */
.L_x_471:
[----:B------:R-:W-:Y:S05]  /*12f20*/  BSYNC B1 ;  /* 0x0000000000017941 */ /* 0x000fea0003800000 */
.L_x_470:
        /* <DEDUP_REMOVED lines=12> */
.L_x_473:
[----:B------:R-:W-:Y:S05]  /*12ff0*/  BSYNC B1 ;  /* 0x0000000000017941 */ /* 0x000fea0003800000 */
.L_x_472:
        /* <DEDUP_REMOVED lines=9> */
.L_x_475:
[----:B------:R-:W-:Y:S05]  /*13090*/  BSYNC B1 ;  /* 0x0000000000017941 */ /* 0x000fea0003800000 */
.L_x_474:
        /* <DEDUP_REMOVED lines=9> */
.L_x_477:
[----:B------:R-:W-:Y:S05]  /*13130*/  BSYNC B1 ;  /* 0x0000000000017941 */ /* 0x000fea0003800000 */
.L_x_476:
        /* <DEDUP_REMOVED lines=9> */
.L_x_479:
[----:B------:R-:W-:Y:S05]  /*131d0*/  BSYNC B1 ;  /* 0x0000000000017941 */ /* 0x000fea0003800000 */
.L_x_478:
        /* <DEDUP_REMOVED lines=12> */
.L_x_481:
[----:B------:R-:W-:Y:S05]  /*132a0*/  BSYNC B1 ;  /* 0x0000000000017941 */ /* 0x000fea0003800000 */
.L_x_480:
        /* <DEDUP_REMOVED lines=9> */
.L_x_483:
[----:B------:R-:W-:Y:S05]  /*13340*/  BSYNC B1 ;  /* 0x0000000000017941 */ /* 0x000fea0003800000 */
.L_x_482:
        /* <DEDUP_REMOVED lines=9> */
.L_x_485:
[----:B------:R-:W-:Y:S05]  /*133e0*/  BSYNC B1 ;  /* 0x0000000000017941 */ /* 0x000fea0003800000 */
.L_x_484:
        /* <DEDUP_REMOVED lines=9> */
.L_x_487:
[----:B------:R-:W-:Y:S05]  /*13480*/  BSYNC B1 ;  /* 0x0000000000017941 */ /* 0x000fea0003800000 */
.L_x_486:
        /* <DEDUP_REMOVED lines=12> */
.L_x_489:
[----:B------:R-:W-:Y:S05]  /*13550*/  BSYNC B1 ;  /* 0x0000000000017941 */ /* 0x000fea0003800000 */
.L_x_488:
        /* <DEDUP_REMOVED lines=9> */
.L_x_491:
[----:B------:R-:W-:Y:S05]  /*135f0*/  BSYNC B1 ;  /* 0x0000000000017941 */ /* 0x000fea0003800000 */
.L_x_490:
        /* <DEDUP_REMOVED lines=9> */
.L_x_493:
[----:B------:R-:W-:Y:S05]  /*13690*/  BSYNC B1 ;  /* 0x0000000000017941 */ /* 0x000fea0003800000 */
.L_x_492:
        /* <DEDUP_REMOVED lines=9> */
.L_x_495:
[----:B------:R-:W-:Y:S05]  /*13730*/  BSYNC B1 ;  /* 0x0000000000017941 */ /* 0x000fea0003800000 */
.L_x_494:
        /* <DEDUP_REMOVED lines=12> */
.L_x_497:
[----:B------:R-:W-:Y:S05]  /*13800*/  BSYNC B1 ;  /* 0x0000000000017941 */ /* 0x000fea0003800000 */
.L_x_496:
        /* <DEDUP_REMOVED lines=9> */
.L_x_499:
[----:B------:R-:W-:Y:S05]  /*138a0*/  BSYNC B1 ;  /* 0x0000000000017941 */ /* 0x000fea0003800000 */
.L_x_498:
        /* <DEDUP_REMOVED lines=9> */
.L_x_501:
[----:B------:R-:W-:Y:S05]  /*13940*/  BSYNC B1 ;  /* 0x0000000000017941 */ /* 0x000fea0003800000 */
.L_x_500:
        /* <DEDUP_REMOVED lines=9> */
.L_x_503:
[----:B------:R-:W-:Y:S05]  /*139e0*/  BSYNC B1 ;  /* 0x0000000000017941 */ /* 0x000fea0003800000 */
.L_x_502:
        /* <DEDUP_REMOVED lines=12> */
.L_x_505:
[----:B------:R-:W-:Y:S05]  /*13ab0*/  BSYNC B1 ;  /* 0x0000000000017941 */ /* 0x000fea0003800000 */
.L_x_504:
        /* <DEDUP_REMOVED lines=9> */
.L_x_507:
[----:B------:R-:W-:Y:S05]  /*13b50*/  BSYNC B1 ;  /* 0x0000000000017941 */ /* 0x000fea0003800000 */
.L_x_506:
        /* <DEDUP_REMOVED lines=9> */
.L_x_509:
[----:B------:R-:W-:Y:S05]  /*13bf0*/  BSYNC B1 ;  /* 0x0000000000017941 */ /* 0x000fea0003800000 */
.L_x_508:
        /* <DEDUP_REMOVED lines=9> */
.L_x_511:
[----:B------:R-:W-:Y:S05]  /*13c90*/  BSYNC B1 ;  /* 0x0000000000017941 */ /* 0x000fea0003800000 */
.L_x_510:
        /* <DEDUP_REMOVED lines=12> */
.L_x_513:
[----:B------:R-:W-:Y:S05]  /*13d60*/  BSYNC B1 ;  /* 0x0000000000017941 */ /* 0x000fea0003800000 */
.L_x_512:
        /* <DEDUP_REMOVED lines=9> */
.L_x_515:
[----:B------:R-:W-:Y:S05]  /*13e00*/  BSYNC B1 ;  /* 0x0000000000017941 */ /* 0x000fea0003800000 */
.L_x_514:
        /* <DEDUP_REMOVED lines=9> */
.L_x_517:
[----:B------:R-:W-:Y:S05]  /*13ea0*/  BSYNC B1 ;  /* 0x0000000000017941 */ /* 0x000fea0003800000 */
.L_x_516:
        /* <DEDUP_REMOVED lines=9> */
.L_x_519:
[----:B------:R-:W-:Y:S05]  /*13f40*/  BSYNC B1 ;  /* 0x0000000000017941 */ /* 0x000fea0003800000 */
.L_x_518:
        /* <DEDUP_REMOVED lines=12> */
.L_x_521:
[----:B------:R-:W-:Y:S05]  /*14010*/  BSYNC B1 ;  /* 0x0000000000017941 */ /* 0x000fea0003800000 */
.L_x_520:
        /* <DEDUP_REMOVED lines=9> */
.L_x_523:
[----:B------:R-:W-:Y:S05]  /*140b0*/  BSYNC B1 ;  /* 0x0000000000017941 */ /* 0x000fea0003800000 */
.L_x_522:
        /* <DEDUP_REMOVED lines=9> */
.L_x_525:
[----:B------:R-:W-:Y:S05]  /*14150*/  BSYNC B1 ;  /* 0x0000000000017941 */ /* 0x000fea0003800000 */
.L_x_524:
        /* <DEDUP_REMOVED lines=9> */
.L_x_527:
[----:B------:R-:W-:Y:S05]  /*141f0*/  BSYNC B1 ;  /* 0x0000000000017941 */ /* 0x000fea0003800000 */
.L_x_526:
        /* <DEDUP_REMOVED lines=12> */
.L_x_529:
[----:B------:R-:W-:Y:S05]  /*142c0*/  BSYNC B1 ;  /* 0x0000000000017941 */ /* 0x000fea0003800000 */
.L_x_528:
        /* <DEDUP_REMOVED lines=9> */
.L_x_531:
[----:B------:R-:W-:Y:S05]  /*14360*/  BSYNC B1 ;  /* 0x0000000000017941 */ /* 0x000fea0003800000 */
.L_x_530:
        /* <DEDUP_REMOVED lines=9> */
.L_x_533:
[----:B------:R-:W-:Y:S05]  /*14400*/  BSYNC B1 ;  /* 0x0000000000017941 */ /* 0x000fea0003800000 */
.L_x_532:
        /* <DEDUP_REMOVED lines=9> */
.L_x_535:
[----:B------:R-:W-:Y:S05]  /*144a0*/  BSYNC B1 ;  /* 0x0000000000017941 */ /* 0x000fea0003800000 */
.L_x_534:
        /* <DEDUP_REMOVED lines=12> */
.L_x_537:
[----:B------:R-:W-:Y:S05]  /*14570*/  BSYNC B1 ;  /* 0x0000000000017941 */ /* 0x000fea0003800000 */
.L_x_536:
        /* <DEDUP_REMOVED lines=9> */
.L_x_539:
[----:B------:R-:W-:Y:S05]  /*14610*/  BSYNC B1 ;  /* 0x0000000000017941 */ /* 0x000fea0003800000 */
.L_x_538:
        /* <DEDUP_REMOVED lines=9> */
.L_x_541:
[----:B------:R-:W-:Y:S05]  /*146b0*/  BSYNC B1 ;  /* 0x0000000000017941 */ /* 0x000fea0003800000 */
.L_x_540:
        /* <DEDUP_REMOVED lines=9> */
.L_x_543:
[----:B------:R-:W-:Y:S05]  /*14750*/  BSYNC B1 ;  /* 0x0000000000017941 */ /* 0x000fea0003800000 */
.L_x_542:
        /* <DEDUP_REMOVED lines=12> */
.L_x_545:
[----:B------:R-:W-:Y:S05]  /*14820*/  BSYNC B1 ;  /* 0x0000000000017941 */ /* 0x000fea0003800000 */
.L_x_544:
        /* <DEDUP_REMOVED lines=9> */
.L_x_547:
[----:B------:R-:W-:Y:S05]  /*148c0*/  BSYNC B1 ;  /* 0x0000000000017941 */ /* 0x000fea0003800000 */
.L_x_546:
        /* <DEDUP_REMOVED lines=9> */
.L_x_549:
[----:B------:R-:W-:Y:S05]  /*14960*/  BSYNC B1 ;  /* 0x0000000000017941 */ /* 0x000fea0003800000 */
.L_x_548:
        /* <DEDUP_REMOVED lines=9> */
.L_x_551:
[----:B------:R-:W-:Y:S05]  /*14a00*/  BSYNC B1 ;  /* 0x0000000000017941 */ /* 0x000fea0003800000 */
.L_x_550:
        /* <DEDUP_REMOVED lines=12> */
.L_x_553:
[----:B------:R-:W-:Y:S05]  /*14ad0*/  BSYNC B1 ;  /* 0x0000000000017941 */ /* 0x000fea0003800000 */
.L_x_552:
        /* <DEDUP_REMOVED lines=9> */
.L_x_555:
[----:B------:R-:W-:Y:S05]  /*14b70*/  BSYNC B1 ;  /* 0x0000000000017941 */ /* 0x000fea0003800000 */
.L_x_554:
        /* <DEDUP_REMOVED lines=9> */
.L_x_557:
[----:B------:R-:W-:Y:S05]  /*14c10*/  BSYNC B1 ;  /* 0x0000000000017941 */ /* 0x000fea0003800000 */
.L_x_556:
        /* <DEDUP_REMOVED lines=9> */
.L_x_559:
[----:B------:R-:W-:Y:S05]  /*14cb0*/  BSYNC B1 ;  /* 0x0000000000017941 */ /* 0x000fea0003800000 */
.L_x_558:
        /* <DEDUP_REMOVED lines=12> */
.L_x_561:
[----:B------:R-:W-:Y:S05]  /*14d80*/  BSYNC B1 ;  /* 0x0000000000017941 */ /* 0x000fea0003800000 */
.L_x_560:
        /* <DEDUP_REMOVED lines=9> */
.L_x_563:
[----:B------:R-:W-:Y:S05]  /*14e20*/  BSYNC B1 ;  /* 0x0000000000017941 */ /* 0x000fea0003800000 */
.L_x_562:
        /* <DEDUP_REMOVED lines=9> */
.L_x_565:
[----:B------:R-:W-:Y:S05]  /*14ec0*/  BSYNC B1 ;  /* 0x0000000000017941 */ /* 0x000fea0003800000 */
.L_x_564:
        /* <DEDUP_REMOVED lines=9> */
.L_x_567:
[----:B------:R-:W-:Y:S05]  /*14f60*/  BSYNC B1 ;  /* 0x0000000000017941 */ /* 0x000fea0003800000 */
.L_x_566:
        /* <DEDUP_REMOVED lines=12> */
.L_x_569:
[----:B------:R-:W-:Y:S05]  /*15030*/  BSYNC B1 ;  /* 0x0000000000017941 */ /* 0x000fea0003800000 */
.L_x_568:
        /* <DEDUP_REMOVED lines=9> */
.L_x_571:
[----:B------:R-:W-:Y:S05]  /*150d0*/  BSYNC B1 ;  /* 0x0000000000017941 */ /* 0x000fea0003800000 */
.L_x_570:
        /* <DEDUP_REMOVED lines=9> */
.L_x_573:
[----:B------:R-:W-:Y:S05]  /*15170*/  BSYNC B1 ;  /* 0x0000000000017941 */ /* 0x000fea0003800000 */
.L_x_572:
        /* <DEDUP_REMOVED lines=9> */
.L_x_575:
[----:B------:R-:W-:Y:S05]  /*15210*/  BSYNC B1 ;  /* 0x0000000000017941 */ /* 0x000fea0003800000 */
.L_x_574:
        /* <DEDUP_REMOVED lines=12> */
.L_x_577:
[----:B------:R-:W-:Y:S05]  /*152e0*/  BSYNC B1 ;  /* 0x0000000000017941 */ /* 0x000fea0003800000 */
.L_x_576:
        /* <DEDUP_REMOVED lines=9> */
.L_x_579:
[----:B------:R-:W-:Y:S05]  /*15380*/  BSYNC B1 ;  /* 0x0000000000017941 */ /* 0x000fea0003800000 */
.L_x_578:
        /* <DEDUP_REMOVED lines=9> */
.L_x_581:
[----:B------:R-:W-:Y:S05]  /*15420*/  BSYNC B1 ;  /* 0x0000000000017941 */ /* 0x000fea0003800000 */
.L_x_580:
        /* <DEDUP_REMOVED lines=9> */
.L_x_583:
[----:B------:R-:W-:Y:S05]  /*154c0*/  BSYNC B1 ;  /* 0x0000000000017941 */ /* 0x000fea0003800000 */
.L_x_582:
        /* <DEDUP_REMOVED lines=12> */
.L_x_585:
[----:B------:R-:W-:Y:S05]  /*15590*/  BSYNC B1 ;  /* 0x0000000000017941 */ /* 0x000fea0003800000 */
.L_x_584:
        /* <DEDUP_REMOVED lines=9> */
.L_x_587:
[----:B------:R-:W-:Y:S05]  /*15630*/  BSYNC B1 ;  /* 0x0000000000017941 */ /* 0x000fea0003800000 */
.L_x_586:
        /* <DEDUP_REMOVED lines=9> */
.L_x_589:
[----:B------:R-:W-:Y:S05]  /*156d0*/  BSYNC B1 ;  /* 0x0000000000017941 */ /* 0x000fea0003800000 */
.L_x_588:
        /* <DEDUP_REMOVED lines=9> */
.L_x_591:
[----:B------:R-:W-:Y:S05]  /*15770*/  BSYNC B1 ;  /* 0x0000000000017941 */ /* 0x000fea0003800000 */
.L_x_590:
        /* <DEDUP_REMOVED lines=12> */
.L_x_593:
[----:B------:R-:W-:Y:S05]  /*15840*/  BSYNC B1 ;  /* 0x0000000000017941 */ /* 0x000fea0003800000 */
.L_x_592:
[----:B01--45:R-:W-:Y:S01]  /*15850*/  SHF.L.U32 R11, R222, 0x10, RZ ;  /* 0x00000010de0b7819 */ /* 0x033fe200000006ff */
        /* <DEDUP_REMOVED lines=8> */
.L_x_595:
[----:B------:R-:W-:Y:S05]  /*158e0*/  BSYNC B1 ;  /* 0x0000000000017941 */ /* 0x000fea0003800000 */
.L_x_594:
[----:B0----5:R-:W-:Y:S01]  /*158f0*/  IMAD.U32 R5, R222, 0x10000, RZ ;  /* 0x00010000de057824 */ /* 0x021fe200078e00ff */
[----:B------:R-:W-:Y:S01]  /*15900*/  ISETP.GT.AND P1, PT, R0, 0xb9, P1 ;  /* 0x000000b90000780c */ /* 0x000fe20000f24270 */
[----:B------:R-:W-:Y:S01]  /*15910*/  BSSY B1, `(.L_x_596) ;  /* 0x0000009000017945 */ /* 0x000fe20003800000 */
[----:B------:R-:W-:Y:S01]  /*15920*/  IADD3 R17, P0, R17, 0x180, RZ ;  /* 0x0000018011117810 */ /* 0x000fe20007f1e0ff */
[----:B------:R-:W-:-:S04]  /*15930*/  FMUL R5, R5, R16 ;  /* 0x0000001005057220 */ /* 0x000fc80000400000 */
[----:B------:R-:W-:Y:S01]  /*15940*/  FFMA R5, R214, R2, R5 ;  /* 0x00000002d6057223 */ /* 0x000fe20000000005 */
[----:B------:R-:W-:-:S04]  /*15950*/  IMAD.X R11, RZ, RZ, UR7, P0 ;  /* 0x00000007ff0b7e24 */ /* 0x000fc800080e06ff */
[----:B------:R-:W-:-:S05]  /*15960*/  F2FP.BF16.F32.PACK_AB R5, RZ, R5 ;  /* 0x00000005ff05723e */ /* 0x000fca00000010ff */
[----:B------:R0:W-:Y:S01]  /*15970*/  @P2 STG.E.U16 desc[UR36][R12.64+0x170], R5 ;  /* 0x000170050c002986 */ /* 0x0001e2000c101524 */
[----:B------:R-:W-:Y:S05]  /*15980*/  @!P1 BRA `(.L_x_597) ;  /* 0x0000000000049947 */ /* 0x000fea0003800000 */
[----:B------:R4:W5:Y:S02]  /*15990*/  LDG.E.LTC128B.U16 R222, desc[UR36][R6.64+0x172] ;  /* 0x0001722406de7981 */ /* 0x000964000c1e1520 */
.L_x_597:
[----:B------:R-:W-:Y:S05]  /*159a0*/  BSYNC B1 ;  /* 0x0000000000017941 */ /* 0x000fea0003800000 */
.L_x_596:
[----:B0----5:R-:W-:Y:S01]  /*159b0*/  IMAD.U32 R5, R222, 0x10000, RZ ;  /* 0x00010000de057824 */ /* 0x021fe200078e00ff */
[----:B------:R-:W-:Y:S01]  /*159c0*/  ISETP.GT.AND P0, PT, R3, 0x180, PT ;  /* 0x000001800300780c */ /* 0x000fe20003f04270 */
[----:B------:R-:W-:Y:S02]  /*159d0*/  IMAD R4, R11, R20, RZ ;  /* 0x000000140b047224 */ /* 0x000fe400078e02ff */
[----:B-1-34-:R-:W-:Y:S01]  /*159e0*/  FMUL R6, R5, R16 ;  /* 0x0000001005067220 */ /* 0x01afe20000400000 */
[----:B------:R-:W-:Y:S01]  /*159f0*/  ISETP.GT.AND P4, PT, R0, RZ, P0 ;  /* 0x000000ff0000720c */ /* 0x000fe20000784270 */
[C---:B------:R-:W-:Y:S02]  /*15a00*/  IMAD R21, R17.reuse, R21, R4 ;  /* 0x0000001511157224 */ /* 0x040fe400078e0204 */
[----:B------:R-:W-:-:S04]  /*15a10*/  IMAD.WIDE.U32 R4, R17, R20, R216 ;  /* 0x0000001411047225 */ /* 0x000fc800078e00d8 */
[----:B------:R-:W-:Y:S01]  /*15a20*/  FFMA R215, R215, R2, R6 ;  /* 0x00000002d7d77223 */ /* 0x000fe20000000006 */
[----:B------:R-:W-:Y:S02]  /*15a30*/  IADD3 R5, R5, R21, RZ ;  /* 0x0000001505057210 */ /* 0x000fe40007ffe0ff */
[C---:B------:R-:W-:Y:S02]  /*15a40*/  LEA R6, P2, R4.reuse, R18, 0x1 ;  /* 0x0000001204067211 */ /* 0x040fe400078408ff */
[----:B------:R-:W-:Y:S02]  /*15a50*/  F2FP.BF16.F32.PACK_AB R215, RZ, R215 ;  /* 0x000000d7ffd7723e */ /* 0x000fe400000010ff */
[----:B------:R-:W-:-:S03]  /*15a60*/  LEA.HI.X R7, R4, R19, R5, 0x1, P2 ;  /* 0x0000001304077211 */ /* 0x000fc600010f0c05 */
[----:B------:R0:W-:Y:S04]  /*15a70*/  @P1 STG.E.U16 desc[UR36][R14.64+0x172], R215 ;  /* 0x000172d70e001986 */ /* 0x0001e8000c101524 */
[----:B------:R1:W3:Y:S01]  /*15a80*/  @P4 LDG.E.LTC128B.U16 R222, desc[UR36][R6.64] ;  /* 0x0000002406de4981 */ /* 0x0002e2000c1e1520 */
[----:B------:R-:W-:Y:S01]  /*15a90*/  IMAD.WIDE.U32 R4, R17, R20, R22 ;  /* 0x0000001411047225 */ /* 0x000fe200078e0016 */
[----:B------:R-:W-:Y:S01]  /*15aa0*/  UIMAD UR4, UR9, 0x300, URZ ;  /* 0x00000300090478a4 */ /* 0x000fe2000f8e023f */
[----:B------:R-:W-:Y:S01]  /*15ab0*/  ISETP.GT.AND P3, PT, R0, 0x1, P0 ;  /* 0x000000010000780c */ /* 0x000fe20000764270 */
[----:B------:R-:W-:Y:S01]  /*15ac0*/  BSSY B1, `(.L_x_598) ;  /* 0x0000013000017945 */ /* 0x000fe20003800000 */
[----:B------:R-:W-:Y:S02]  /*15ad0*/  IMAD.IADD R5, R21, 0x1, R5 ;  /* 0x0000000115057824 */ /* 0x000fe400078e0205 */
[----:B------:R-:W-:-:S02]  /*15ae0*/  IMAD.U32 R121, RZ, RZ, UR8 ;  /* 0x00000008ff797e24 */ /* 0x000fc4000f8e00ff */
[----:B------:R-:W-:Y:S01]  /*15af0*/  IMAD.WIDE.U32 R10, R218, UR43, R4 ;  /* 0x0000002bda0a7c25 */ /* 0x000fe2000f8e0004 */
[----:B------:R-:W-:-:S03]  /*15b00*/  MOV R4, R8 ;  /* 0x0000000800047202 */ /* 0x000fc60000000f00 */
[----:B------:R-:W-:Y:S01]  /*15b10*/  IMAD.MOV.U32 R5, RZ, RZ, R9 ;  /* 0x000000ffff057224 */ /* 0x000fe200078e0009 */
[----:B-1----:R-:W-:Y:S01]  /*15b20*/  LEA R6, P1, R10, R18, 0x1 ;  /* 0x000000120a067211 */ /* 0x002fe200078208ff */
[----:B------:R-:W-:Y:S02]  /*15b30*/  IMAD.IADD R7, R219, 0x1, R11 ;  /* 0x00000001db077824 */ /* 0x000fe400078e020b */
[----:B------:R-:W-:-:S03]  /*15b40*/  IMAD.WIDE.U32 R4, R121, 0x300, R4 ;  /* 0x0000030079047825 */ /* 0x000fc600078e0004 */
[----:B------:R-:W-:Y:S01]  /*15b50*/  LEA.HI.X R7, R10, R19, R7, 0x1, P1 ;  /* 0x000000130a077211 */ /* 0x000fe200008f0c07 */
[----:B------:R-:W-:Y:S01]  /*15b60*/  VIADD R9, R5, UR4 ;  /* 0x0000000405097c36 */ /* 0x000fe20008000000 */
[----:B------:R-:W-:Y:S01]  /*15b70*/  @P4 MOV R8, R4 ;  /* 0x0000000400084202 */ /* 0x000fe20000000f00 */
[----:B---3--:R-:W-:-:S04]  /*15b80*/  IMAD.U32 R13, R222, 0x10000, RZ ;  /* 0x00010000de0d7824 */ /* 0x008fc800078e00ff */
[----:B------:R-:W-:-:S04]  /*15b90*/  FMUL R13, R13, R16 ;  /* 0x000000100d0d7220 */ /* 0x000fc80000400000 */
[----:B------:R-:W-:-:S05]  /*15ba0*/  FFMA R13, R24, R2, R13 ;  /* 0x00000002180d7223 */ /* 0x000fca000000000d */
[----:B------:R-:W-:-:S05]  /*15bb0*/  F2FP.BF16.F32.PACK_AB R13, RZ, R13 ;  /* 0x0000000dff0d723e */ /* 0x000fca00000010ff */
[----:B------:R0:W-:Y:S01]  /*15bc0*/  @P4 STG.E.U16 desc[UR36][R8.64], R13 ;  /* 0x0000000d08004986 */ /* 0x0001e2000c101524 */
[----:B------:R-:W-:Y:S05]  /*15bd0*/  @!P3 BRA `(.L_x_599) ;  /* 0x000000000004b947 */ /* 0x000fea0003800000 */
[----:B------:R1:W5:Y:S02]  /*15be0*/  LDG.E.LTC128B.U16 R222, desc[UR36][R6.64+0x2] ;  /* 0x0000022406de7981 */ /* 0x000364000c1e1520 */
.L_x_599:
[----:B------:R-:W-:Y:S05]  /*15bf0*/  BSYNC B1 ;  /* 0x0000000000017941 */ /* 0x000fea0003800000 */
.L_x_598:
[----:B-----5:R-:W-:Y:S01]  /*15c00*/  IMAD.U32 R11, R222, 0x10000, RZ ;  /* 0x00010000de0b7824 */ /* 0x020fe200078e00ff */
[----:B------:R-:W-:Y:S01]  /*15c10*/  ISETP.GT.AND P1, PT, R3, 0x188, PT ;  /* 0x000001880300780c */ /* 0x000fe20003f24270 */
[----:B0-2---:R-:W-:Y:S01]  /*15c20*/  @P3 IMAD.MOV.U32 R14, RZ, RZ, R4 ;  /* 0x000000ffff0e3224 */ /* 0x005fe200078e0004 */
[----:B------:R-:W-:Y:S01]  /*15c30*/  BSSY B1, `(.L_x_600) ;  /* 0x0000011000017945 */ /* 0x000fe20003800000 */
[----:B------:R-:W-:Y:S01]  /*15c40*/  FMUL R10, R11, R16 ;  /* 0x000000100b0a7220 */ /* 0x000fe20000400000 */
[----:B------:R-:W-:Y:S01]  /*15c50*/  @P3 IMAD.MOV.U32 R15, RZ, RZ, R9 ;  /* 0x000000ffff0f3224 */ /* 0x000fe200078e0009 */
[----:B------:R-:W-:Y:S01]  /*15c60*/  ISETP.GT.AND P2, PT, R0, RZ, P1 ;  /* 0x000000ff0000720c */ /* 0x000fe20000f44270 */
[----:B------:R-:W-:-:S04]  /*15c70*/  IMAD.WIDE.U32 R12, R17, R20, R226 ;  /* 0x00000014110c7225 */ /* 0x000fc800078e00e2 */
[----:B------:R-:W-:Y:S01]  /*15c80*/  FFMA R10, R25, R2, R10 ;  /* 0x00000002190a7223 */ /* 0x000fe2000000000a */
[----:B------:R-:W-:Y:S01]  /*15c90*/  IMAD.IADD R21, R21, 0x1, R13 ;  /* 0x0000000115157824 */ /* 0x000fe200078e020d */
[----:B------:R-:W-:-:S03]  /*15ca0*/  IADD3 R220, P4, R220, R12, RZ ;  /* 0x0000000cdcdc7210 */ /* 0x000fc60007f9e0ff */
[----:B------:R-:W-:Y:S02]  /*15cb0*/  F2FP.BF16.F32.PACK_AB R3, RZ, R10 ;  /* 0x0000000aff03723e */ /* 0x000fe400000010ff */
[----:B------:R-:W-:Y:S01]  /*15cc0*/  IADD3 R12, P5, R22, R12, RZ ;  /* 0x0000000c160c7210 */ /* 0x000fe20007fbe0ff */
[----:B------:R-:W-:Y:S01]  /*15cd0*/  IMAD.X R216, R21, 0x1, R217, P4 ;  /* 0x0000000115d87824 */ /* 0x000fe200020e06d9 */
[C---:B------:R-:W-:Y:S01]  /*15ce0*/  LEA R10, P4, R220.reuse, R18, 0x1 ;  /* 0x00000012dc0a7211 */ /* 0x040fe200078808ff */
[----:B------:R0:W-:Y:S01]  /*15cf0*/  @P3 STG.E.U16 desc[UR36][R14.64+0x2], R3 ;  /* 0x000002030e003986 */ /* 0x0001e2000c101524 */
[----:B------:R-:W-:Y:S02]  /*15d00*/  IADD3.X R13, R23, R21, RZ, P5, !PT ;  /* 0x00000015170d7210 */ /* 0x000fe40002ffe4ff */
[----:B------:R-:W-:Y:S01]  /*15d10*/  LEA.HI.X R11, R220, R19, R216, 0x1, P4 ;  /* 0x00000013dc0b7211 */ /* 0x000fe200020f0cd8 */
[----:B------:R-:W-:Y:S08]  /*15d20*/  @!P2 BRA `(.L_x_601) ;  /* 0x000000000004a947 */ /* 0x000ff00003800000 */
[----:B------:R2:W5:Y:S02]  /*15d30*/  LDG.E.LTC128B.U16 R222, desc[UR36][R10.64] ;  /* 0x000000240ade7981 */ /* 0x000564000c1e1520 */
.L_x_601:
[----:B------:R-:W-:Y:S05]  /*15d40*/  BSYNC B1 ;  /* 0x0000000000017941 */ /* 0x000fea0003800000 */
.L_x_600:
[----:B0----5:R-:W-:Y:S01]  /*15d50*/  IMAD.U32 R3, R222, 0x10000, RZ ;  /* 0x00010000de037824 */ /* 0x021fe200078e00ff */
[----:B--2---:R-:W-:Y:S01]  /*15d60*/  IADD3 R10, P3, R229, R4, RZ ;  /* 0x00000004e50a7210 */ /* 0x004fe20007f7e0ff */
[----:B------:R-:W-:Y:S01]  /*15d70*/  IMAD.WIDE.U32 R12, R218, UR43, R12 ;  /* 0x0000002bda0c7c25 */ /* 0x000fe2000f8e000c */
[----:B------:R-:W-:Y:S03]  /*15d80*/  BSSY B1, `(.L_x_602) ;  /* 0x000000c000017945 */ /* 0x000fe60003800000 */
[----:B------:R-:W-:Y:S01]  /*15d90*/  FMUL R3, R3, R16 ;  /* 0x0000001003037220 */ /* 0x000fe20000400000 */
[----:B------:R-:W-:Y:S01]  /*15da0*/  IMAD.X R11, R9, 0x1, R228, P3 ;  /* 0x00000001090b7824 */ /* 0x000fe200018e06e4 */
[----:B------:R-:W-:Y:S02]  /*15db0*/  IADD3 R219, R219, R13, RZ ;  /* 0x0000000ddbdb7210 */ /* 0x000fe40007ffe0ff */
[----:B------:R-:W-:Y:S01]  /*15dc0*/  FFMA R3, R26, R2, R3 ;  /* 0x000000021a037223 */ /* 0x000fe20000000003 */
[----:B------:R-:W-:-:S04]  /*15dd0*/  LEA R18, P4, R12, R18, 0x1 ;  /* 0x000000120c127211 */ /* 0x000fc800078808ff */
[----:B------:R-:W-:Y:S02]  /*15de0*/  F2FP.BF16.F32.PACK_AB R3, RZ, R3 ;  /* 0x00000003ff03723e */ /* 0x000fe400000010ff */
[----:B------:R-:W-:Y:S02]  /*15df0*/  LEA.HI.X R19, R12, R19, R219, 0x1, P4 ;  /* 0x000000130c137211 */ /* 0x000fe400020f0cdb */
[----:B------:R-:W-:Y:S01]  /*15e00*/  ISETP.GT.AND P4, PT, R0, 0x1, P1 ;  /* 0x000000010000780c */ /* 0x000fe20000f84270 */
[----:B------:R0:W-:-:S12]  /*15e10*/  @P2 STG.E.U16 desc[UR36][R10.64], R3 ;  /* 0x000000030a002986 */ /* 0x0001d8000c101524 */
[----:B0-----:R-:W-:Y:S05]  /*15e20*/  @!P4 BRA `(.L_x_603) ;  /* 0x000000000004c947 */ /* 0x001fea0003800000 */
[----:B------:R0:W5:Y:S02]  /*15e30*/  LDG.E.LTC128B.U16 R222, desc[UR36][R18.64+0x2] ;  /* 0x0000022412de7981 */ /* 0x000164000c1e1520 */
.L_x_603:
[----:B------:R-:W-:Y:S05]  /*15e40*/  BSYNC B1 ;  /* 0x0000000000017941 */ /* 0x000fea0003800000 */
.L_x_602:
        /* <DEDUP_REMOVED lines=9> */
.L_x_605:
[----:B------:R-:W-:Y:S05]  /*15ee0*/  BSYNC B1 ;  /* 0x0000000000017941 */ /* 0x000fea0003800000 */
.L_x_604:
[----:B-----5:R-:W-:Y:S01]  /*15ef0*/  IMAD.U32 R3, R222, 0x10000, RZ ;  /* 0x00010000de037824 */ /* 0x020fe200078e00ff */
[----:B--2---:R-:W-:Y:S01]  /*15f00*/  @P2 MOV R12, R4 ;  /* 0x00000004000c2202 */ /* 0x004fe20000000f00 */
[----:B------:R-:W-:Y:S01]  /*15f10*/  @P2 IMAD.MOV.U32 R13, RZ, RZ, R9 ;  /* 0x000000ffff0d2224 */ /* 0x000fe200078e0009 */
[----:B------:R-:W-:Y:S01]  /*15f20*/  ISETP.GT.AND P3, PT, R0, 0x9, P0 ;  /* 0x000000090000780c */ /* 0x000fe20000764270 */
[----:B------:R-:W-:Y:S01]  /*15f30*/  FMUL R3, R3, R16 ;  /* 0x0000001003037220 */ /* 0x000fe20000400000 */
[----:B------:R-:W-:Y:S03]  /*15f40*/  BSSY B1, `(.L_x_606) ;  /* 0x0000006000017945 */ /* 0x000fe60003800000 */
[----:B------:R-:W-:-:S05]  /*15f50*/  FFMA R3, R28, R2, R3 ;  /* 0x000000021c037223 */ /* 0x000fca0000000003 */
[----:B------:R-:W-:-:S05]  /*15f60*/  F2FP.BF16.F32.PACK_AB R3, RZ, R3 ;  /* 0x00000003ff03723e */ /* 0x000fca00000010ff */
[----:B------:R2:W-:Y:S01]  /*15f70*/  @P2 STG.E.U16 desc[UR36][R12.64+0x10], R3 ;  /* 0x000010030c002986 */ /* 0x0005e2000c101524 */
[----:B------:R-:W-:Y:S05]  /*15f80*/  @!P3 BRA `(.L_x_607) ;  /* 0x000000000004b947 */ /* 0x000fea0003800000 */
[----:B------:R4:W5:Y:S02]  /*15f90*/  LDG.E.LTC128B.U16 R222, desc[UR36][R6.64+0x12] ;  /* 0x0000122406de7981 */ /* 0x000964000c1e1520 */
.L_x_607:
[----:B------:R-:W-:Y:S05]  /*15fa0*/  BSYNC B1 ;  /* 0x0000000000017941 */ /* 0x000fea0003800000 */
.L_x_606:
[----:B--2--5:R-:W-:Y:S01]  /*15fb0*/  IMAD.U32 R3, R222, 0x10000, RZ ;  /* 0x00010000de037824 */ /* 0x024fe200078e00ff */
[----:B------:R-:W-:Y:S01]  /*15fc0*/  @P3 MOV R13, R9 ;  /* 0x00000009000d3202 */ /* 0x000fe20000000f00 */
        /* <DEDUP_REMOVED lines=10> */
.L_x_609:
[----:B------:R-:W-:Y:S05]  /*16070*/  BSYNC B1 ;  /* 0x0000000000017941 */ /* 0x000fea0003800000 */
.L_x_608:
[----:B--2--5:R-:W-:Y:S01]  /*16080*/  IMAD.U32 R3, R222, 0x10000, RZ ;  /* 0x00010000de037824 */ /* 0x024fe200078e00ff */
        /* <DEDUP_REMOVED lines=8> */
.L_x_611:
[----:B------:R-:W-:Y:S05]  /*16110*/  BSYNC B1 ;  /* 0x0000000000017941 */ /* 0x000fea0003800000 */
.L_x_610:
        /* <DEDUP_REMOVED lines=9> */
.L_x_613:
[----:B------:R-:W-:Y:S05]  /*161b0*/  BSYNC B1 ;  /* 0x0000000000017941 */ /* 0x000fea0003800000 */
.L_x_612:
        /* <DEDUP_REMOVED lines=11> */
.L_x_615:
[----:B------:R-:W-:Y:S05]  /*16270*/  BSYNC B1 ;  /* 0x0000000000017941 */ /* 0x000fea0003800000 */
.L_x_614:
        /* <DEDUP_REMOVED lines=12> */
.L_x_617:
[----:B------:R-:W-:Y:S05]  /*16340*/  BSYNC B1 ;  /* 0x0000000000017941 */ /* 0x000fea0003800000 */
.L_x_616:
        /* <DEDUP_REMOVED lines=9> */
.L_x_619:
[----:B------:R-:W-:Y:S05]  /*163e0*/  BSYNC B1 ;  /* 0x0000000000017941 */ /* 0x000fea0003800000 */
.L_x_618:
        /* <DEDUP_REMOVED lines=9> */
.L_x_621:
[----:B------:R-:W-:Y:S05]  /*16480*/  BSYNC B1 ;  /* 0x0000000000017941 */ /* 0x000fea0003800000 */
.L_x_620:
        /* <DEDUP_REMOVED lines=11> */
.L_x_623:
[----:B------:R-:W-:Y:S05]  /*16540*/  BSYNC B1 ;  /* 0x0000000000017941 */ /* 0x000fea0003800000 */
.L_x_622:
        /* <DEDUP_REMOVED lines=12> */
.L_x_625:
[----:B------:R-:W-:Y:S05]  /*16610*/  BSYNC B1 ;  /* 0x0000000000017941 */ /* 0x000fea0003800000 */
.L_x_624:
        /* <DEDUP_REMOVED lines=9> */
.L_x_627:
[----:B------:R-:W-:Y:S05]  /*166b0*/  BSYNC B1 ;  /* 0x0000000000017941 */ /* 0x000fea0003800000 */
.L_x_626:
        /* <DEDUP_REMOVED lines=9> */
.L_x_629:
[----:B------:R-:W-:Y:S05]  /*16750*/  BSYNC B1 ;  /* 0x0000000000017941 */ /* 0x000fea0003800000 */
.L_x_628:
        /* <DEDUP_REMOVED lines=11> */
.L_x_631:
[----:B------:R-:W-:Y:S05]  /*16810*/  BSYNC B1 ;  /* 0x0000000000017941 */ /* 0x000fea0003800000 */
.L_x_630:
        /* <DEDUP_REMOVED lines=12> */
.L_x_633:
[----:B------:R-:W-:Y:S05]  /*168e0*/  BSYNC B1 ;  /* 0x0000000000017941 */ /* 0x000fea0003800000 */
.L_x_632:
        /* <DEDUP_REMOVED lines=9> */
.L_x_635:
[----:B------:R-:W-:Y:S05]  /*16980*/  BSYNC B1 ;  /* 0x0000000000017941 */ /* 0x000fea0003800000 */
.L_x_634:
        /* <DEDUP_REMOVED lines=9> */
.L_x_637:
[----:B------:R-:W-:Y:S05]  /*16a20*/  BSYNC B1 ;  /* 0x0000000000017941 */ /* 0x000fea0003800000 */
.L_x_636:
        /* <DEDUP_REMOVED lines=11> */
.L_x_639:
[----:B------:R-:W-:Y:S05]  /*16ae0*/  BSYNC B1 ;  /* 0x0000000000017941 */ /* 0x000fea0003800000 */
.L_x_638:
        /* <DEDUP_REMOVED lines=12> */
.L_x_641:
[----:B------:R-:W-:Y:S05]  /*16bb0*/  BSYNC B1 ;  /* 0x0000000000017941 */ /* 0x000fea0003800000 */
.L_x_640:
        /* <DEDUP_REMOVED lines=9> */
.L_x_643:
[----:B------:R-:W-:Y:S05]  /*16c50*/  BSYNC B1 ;  /* 0x0000000000017941 */ /* 0x000fea0003800000 */
.L_x_642:
        /* <DEDUP_REMOVED lines=9> */
.L_x_645:
[----:B------:R-:W-:Y:S05]  /*16cf0*/  BSYNC B1 ;  /* 0x0000000000017941 */ /* 0x000fea0003800000 */
.L_x_644:
        /* <DEDUP_REMOVED lines=11> */
.L_x_647:
[----:B------:R-:W-:Y:S05]  /*16db0*/  BSYNC B1 ;  /* 0x0000000000017941 */ /* 0x000fea0003800000 */
.L_x_646:
        /* <DEDUP_REMOVED lines=12> */
.L_x_649:
[----:B------:R-:W-:Y:S05]  /*16e80*/  BSYNC B1 ;  /* 0x0000000000017941 */ /* 0x000fea0003800000 */
.L_x_648:
        /* <DEDUP_REMOVED lines=9> */
.L_x_651:
[----:B------:R-:W-:Y:S05]  /*16f20*/  BSYNC B1 ;  /* 0x0000000000017941 */ /* 0x000fea0003800000 */
.L_x_650:
        /* <DEDUP_REMOVED lines=9> */
.L_x_653:
[----:B------:R-:W-:Y:S05]  /*16fc0*/  BSYNC B1 ;  /* 0x0000000000017941 */ /* 0x000fea0003800000 */
.L_x_652:
        /* <DEDUP_REMOVED lines=11> */
.L_x_655:
[----:B------:R-:W-:Y:S05]  /*17080*/  BSYNC B1 ;  /* 0x0000000000017941 */ /* 0x000fea0003800000 */
.L_x_654:
        /* <DEDUP_REMOVED lines=12> */
.L_x_657:
[----:B------:R-:W-:Y:S05]  /*17150*/  BSYNC B1 ;  /* 0x0000000000017941 */ /* 0x000fea0003800000 */
.L_x_656:
        /* <DEDUP_REMOVED lines=9> */
.L_x_659:
[----:B------:R-:W-:Y:S05]  /*171f0*/  BSYNC B1 ;  /* 0x0000000000017941 */ /* 0x000fea0003800000 */
.L_x_658:
        /* <DEDUP_REMOVED lines=9> */
.L_x_661:
[----:B------:R-:W-:Y:S05]  /*17290*/  BSYNC B1 ;  /* 0x0000000000017941 */ /* 0x000fea0003800000 */
.L_x_660:
        /* <DEDUP_REMOVED lines=11> */
.L_x_663:
[----:B------:R-:W-:Y:S05]  /*17350*/  BSYNC B1 ;  /* 0x0000000000017941 */ /* 0x000fea0003800000 */
.L_x_662:
        /* <DEDUP_REMOVED lines=12> */
.L_x_665:
[----:B------:R-:W-:Y:S05]  /*17420*/  BSYNC B1 ;  /* 0x0000000000017941 */ /* 0x000fea0003800000 */
.L_x_664:
        /* <DEDUP_REMOVED lines=9> */
.L_x_667:
[----:B------:R-:W-:Y:S05]  /*174c0*/  BSYNC B1 ;  /* 0x0000000000017941 */ /* 0x000fea0003800000 */
.L_x_666:
        /* <DEDUP_REMOVED lines=9> */
.L_x_669:
[----:B------:R-:W-:Y:S05]  /*17560*/  BSYNC B1 ;  /* 0x0000000000017941 */ /* 0x000fea0003800000 */
.L_x_668:
        /* <DEDUP_REMOVED lines=11> */
.L_x_671:
[----:B------:R-:W-:Y:S05]  /*17620*/  BSYNC B1 ;  /* 0x0000000000017941 */ /* 0x000fea0003800000 */
.L_x_670:
        /* <DEDUP_REMOVED lines=12> */
.L_x_673:
[----:B------:R-:W-:Y:S05]  /*176f0*/  BSYNC B1 ;  /* 0x0000000000017941 */ /* 0x000fea0003800000 */
.L_x_672:
        /* <DEDUP_REMOVED lines=9> */
.L_x_675:
[----:B------:R-:W-:Y:S05]  /*17790*/  BSYNC B1 ;  /* 0x0000000000017941 */ /* 0x000fea0003800000 */
.L_x_674:
        /* <DEDUP_REMOVED lines=9> */
.L_x_677:
[----:B------:R-:W-:Y:S05]  /*17830*/  BSYNC B1 ;  /* 0x0000000000017941 */ /* 0x000fea0003800000 */
.L_x_676:
        /* <DEDUP_REMOVED lines=11> */
.L_x_679:
[----:B------:R-:W-:Y:S05]  /*178f0*/  BSYNC B1 ;  /* 0x0000000000017941 */ /* 0x000fea0003800000 */
.L_x_678:
        /* <DEDUP_REMOVED lines=12> */
.L_x_681:
[----:B------:R-:W-:Y:S05]  /*179c0*/  BSYNC B1 ;  /* 0x0000000000017941 */ /* 0x000fea0003800000 */
.L_x_680:
        /* <DEDUP_REMOVED lines=9> */
.L_x_683:
[----:B------:R-:W-:Y:S05]  /*17a60*/  BSYNC B1 ;  /* 0x0000000000017941 */ /* 0x000fea0003800000 */
.L_x_682:
        /* <DEDUP_REMOVED lines=9> */
.L_x_685:
[----:B------:R-:W-:Y:S05]  /*17b00*/  BSYNC B1 ;  /* 0x0000000000017941 */ /* 0x000fea0003800000 */
.L_x_684:
        /* <DEDUP_REMOVED lines=11> */
.L_x_687:
[----:B------:R-:W-:Y:S05]  /*17bc0*/  BSYNC B1 ;  /* 0x0000000000017941 */ /* 0x000fea0003800000 */
.L_x_686:
        /* <DEDUP_REMOVED lines=12> */
.L_x_689:
[----:B------:R-:W-:Y:S05]  /*17c90*/  BSYNC B1 ;  /* 0x0000000000017941 */ /* 0x000fea0003800000 */
.L_x_688:
        /* <DEDUP_REMOVED lines=9> */
.L_x_691:
[----:B------:R-:W-:Y:S05]  /*17d30*/  BSYNC B1 ;  /* 0x0000000000017941 */ /* 0x000fea0003800000 */
.L_x_690:
        /* <DEDUP_REMOVED lines=9> */
.L_x_693:
[----:B------:R-:W-:Y:S05]  /*17dd0*/  BSYNC B1 ;  /* 0x0000000000017941 */ /* 0x000fea0003800000 */
.L_x_692:
        /* <DEDUP_REMOVED lines=11> */
.L_x_695:
[----:B------:R-:W-:Y:S05]  /*17e90*/  BSYNC B1 ;  /* 0x0000000000017941 */ /* 0x000fea0003800000 */
.L_x_694:
        /* <DEDUP_REMOVED lines=12> */
.L_x_697:
[----:B------:R-:W-:Y:S05]  /*17f60*/  BSYNC B1 ;  /* 0x0000000000017941 */ /* 0x000fea0003800000 */
.L_x_696:
        /* <DEDUP_REMOVED lines=9> */
.L_x_699:
[----:B------:R-:W-:Y:S05]  /*18000*/  BSYNC B1 ;  /* 0x0000000000017941 */ /* 0x000fea0003800000 */
.L_x_698:
        /* <DEDUP_REMOVED lines=9> */
.L_x_701:
[----:B------:R-:W-:Y:S05]  /*180a0*/  BSYNC B1 ;  /* 0x0000000000017941 */ /* 0x000fea0003800000 */
.L_x_700:
        /* <DEDUP_REMOVED lines=11> */
.L_x_703:
[----:B------:R-:W-:Y:S05]  /*18160*/  BSYNC B1 ;  /* 0x0000000000017941 */ /* 0x000fea0003800000 */
.L_x_702:
        /* <DEDUP_REMOVED lines=12> */
.L_x_705:
[----:B------:R-:W-:Y:S05]  /*18230*/  BSYNC B1 ;  /* 0x0000000000017941 */ /* 0x000fea0003800000 */
.L_x_704:
        /* <DEDUP_REMOVED lines=9> */
.L_x_707:
[----:B------:R-:W-:Y:S05]  /*182d0*/  BSYNC B1 ;  /* 0x0000000000017941 */ /* 0x000fea0003800000 */
.L_x_706:
        /* <DEDUP_REMOVED lines=9> */
.L_x_709:
[----:B------:R-:W-:Y:S05]  /*18370*/  BSYNC B1 ;  /* 0x0000000000017941 */ /* 0x000fea0003800000 */
.L_x_708:
        /* <DEDUP_REMOVED lines=11> */
.L_x_711:
[----:B------:R-:W-:Y:S05]  /*18430*/  BSYNC B1 ;  /* 0x0000000000017941 */ /* 0x000fea0003800000 */
.L_x_710:
        /* <DEDUP_REMOVED lines=12> */
.L_x_713:
[----:B------:R-:W-:Y:S05]  /*18500*/  BSYNC B1 ;  /* 0x0000000000017941 */ /* 0x000fea0003800000 */
.L_x_712:
        /* <DEDUP_REMOVED lines=9> */
.L_x_715:
[----:B------:R-:W-:Y:S05]  /*185a0*/  BSYNC B1 ;  /* 0x0000000000017941 */ /* 0x000fea0003800000 */
.L_x_714:
        /* <DEDUP_REMOVED lines=9> */
.L_x_717:
[----:B------:R-:W-:Y:S05]  /*18640*/  BSYNC B1 ;  /* 0x0000000000017941 */ /* 0x000fea0003800000 */
.L_x_716:
        /* <DEDUP_REMOVED lines=11> */
.L_x_719:
[----:B------:R-:W-:Y:S05]  /*18700*/  BSYNC B1 ;  /* 0x0000000000017941 */ /* 0x000fea0003800000 */
.L_x_718:
        /* <DEDUP_REMOVED lines=12> */
.L_x_721:
[----:B------:R-:W-:Y:S05]  /*187d0*/  BSYNC B1 ;  /* 0x0000000000017941 */ /* 0x000fea0003800000 */
.L_x_720:
        /* <DEDUP_REMOVED lines=9> */
.L_x_723:
[----:B------:R-:W-:Y:S05]  /*18870*/  BSYNC B1 ;  /* 0x0000000000017941 */ /* 0x000fea0003800000 */
.L_x_722:
        /* <DEDUP_REMOVED lines=9> */
.L_x_725:
[----:B------:R-:W-:Y:S05]  /*18910*/  BSYNC B1 ;  /* 0x0000000000017941 */ /* 0x000fea0003800000 */
.L_x_724:
        /* <DEDUP_REMOVED lines=11> */
.L_x_727:
[----:B------:R-:W-:Y:S05]  /*189d0*/  BSYNC B1 ;  /* 0x0000000000017941 */ /* 0x000fea0003800000 */
.L_x_726:
        /* <DEDUP_REMOVED lines=12> */
.L_x_729:
[----:B------:R-:W-:Y:S05]  /*18aa0*/  BSYNC B1 ;  /* 0x0000000000017941 */ /* 0x000fea0003800000 */
.L_x_728:
        /* <DEDUP_REMOVED lines=9> */
.L_x_731:
[----:B------:R-:W-:Y:S05]  /*18b40*/  BSYNC B1 ;  /* 0x0000000000017941 */ /* 0x000fea0003800000 */
.L_x_730:
        /* <DEDUP_REMOVED lines=9> */
.L_x_733:
[----:B------:R-:W-:Y:S05]  /*18be0*/  BSYNC B1 ;  /* 0x0000000000017941 */ /* 0x000fea0003800000 */
.L_x_732:
        /* <DEDUP_REMOVED lines=11> */
.L_x_735:
[----:B------:R-:W-:Y:S05]  /*18ca0*/  BSYNC B1 ;  /* 0x0000000000017941 */ /* 0x000fea0003800000 */
.L_x_734:
        /* <DEDUP_REMOVED lines=12> */
.L_x_737:
[----:B------:R-:W-:Y:S05]  /*18d70*/  BSYNC B1 ;  /* 0x0000000000017941 */ /* 0x000fea0003800000 */
.L_x_736:
        /* <DEDUP_REMOVED lines=9> */
.L_x_739:
[----:B------:R-:W-:Y:S05]  /*18e10*/  BSYNC B1 ;  /* 0x0000000000017941 */ /* 0x000fea0003800000 */
.L_x_738:
        /* <DEDUP_REMOVED lines=9> */
.L_x_741:
[----:B------:R-:W-:Y:S05]  /*18eb0*/  BSYNC B1 ;  /* 0x0000000000017941 */ /* 0x000fea0003800000 */
.L_x_740:
        /* <DEDUP_REMOVED lines=11> */
.L_x_743:
[----:B------:R-:W-:Y:S05]  /*18f70*/  BSYNC B1 ;  /* 0x0000000000017941 */ /* 0x000fea0003800000 */
.L_x_742:
        /* <DEDUP_REMOVED lines=12> */
.L_x_745:
[----:B------:R-:W-:Y:S05]  /*19040*/  BSYNC B1 ;  /* 0x0000000000017941 */ /* 0x000fea0003800000 */
.L_x_744:
        /* <DEDUP_REMOVED lines=9> */
.L_x_747:
[----:B------:R-:W-:Y:S05]  /*190e0*/  BSYNC B1 ;  /* 0x0000000000017941 */ /* 0x000fea0003800000 */
.L_x_746:
        /* <DEDUP_REMOVED lines=9> */
.L_x_749:
[----:B------:R-:W-:Y:S05]  /*19180*/  BSYNC B1 ;  /* 0x0000000000017941 */ /* 0x000fea0003800000 */
.L_x_748:
        /* <DEDUP_REMOVED lines=11> */
.L_x_751:
[----:B------:R-:W-:Y:S05]  /*19240*/  BSYNC B1 ;  /* 0x0000000000017941 */ /* 0x000fea0003800000 */
.L_x_750:
        /* <DEDUP_REMOVED lines=12> */
.L_x_753:
[----:B------:R-:W-:Y:S05]  /*19310*/  BSYNC B1 ;  /* 0x0000000000017941 */ /* 0x000fea0003800000 */
.L_x_752:
        /* <DEDUP_REMOVED lines=9> */
.L_x_755:
[----:B------:R-:W-:Y:S05]  /*193b0*/  BSYNC B1 ;  /* 0x0000000000017941 */ /* 0x000fea0003800000 */
.L_x_754:
        /* <DEDUP_REMOVED lines=9> */
.L_x_757:
[----:B------:R-:W-:Y:S05]  /*19450*/  BSYNC B1 ;  /* 0x0000000000017941 */ /* 0x000fea0003800000 */
.L_x_756:
        /* <DEDUP_REMOVED lines=11> */
.L_x_759:
[----:B------:R-:W-:Y:S05]  /*19510*/  BSYNC B1 ;  /* 0x0000000000017941 */ /* 0x000fea0003800000 */
.L_x_758:
        /* <DEDUP_REMOVED lines=12> */
.L_x_761:
[----:B------:R-:W-:Y:S05]  /*195e0*/  BSYNC B1 ;  /* 0x0000000000017941 */ /* 0x000fea0003800000 */
.L_x_760:
        /* <DEDUP_REMOVED lines=9> */
.L_x_763:
[----:B------:R-:W-:Y:S05]  /*19680*/  BSYNC B1 ;  /* 0x0000000000017941 */ /* 0x000fea0003800000 */
.L_x_762:
        /* <DEDUP_REMOVED lines=9> */
.L_x_765:
[----:B------:R-:W-:Y:S05]  /*19720*/  BSYNC B1 ;  /* 0x0000000000017941 */ /* 0x000fea0003800000 */
.L_x_764:
        /* <DEDUP_REMOVED lines=11> */
.L_x_767:
[----:B------:R-:W-:Y:S05]  /*197e0*/  BSYNC B1 ;  /* 0x0000000000017941 */ /* 0x000fea0003800000 */
.L_x_766:
        /* <DEDUP_REMOVED lines=12> */
.L_x_769:
[----:B------:R-:W-:Y:S05]  /*198b0*/  BSYNC B1 ;  /* 0x0000000000017941 */ /* 0x000fea0003800000 */
.L_x_768:
        /* <DEDUP_REMOVED lines=9> */
.L_x_771:
[----:B------:R-:W-:Y:S05]  /*19950*/  BSYNC B1 ;  /* 0x0000000000017941 */ /* 0x000fea0003800000 */
.L_x_770:
        /* <DEDUP_REMOVED lines=9> */
.L_x_773:
[----:B------:R-:W-:Y:S05]  /*199f0*/  BSYNC B1 ;  /* 0x0000000000017941 */ /* 0x000fea0003800000 */
.L_x_772:
        /* <DEDUP_REMOVED lines=11> */
.L_x_775:
[----:B------:R-:W-:Y:S05]  /*19ab0*/  BSYNC B1 ;  /* 0x0000000000017941 */ /* 0x000fea0003800000 */
.L_x_774:
        /* <DEDUP_REMOVED lines=12> */
.L_x_777:
[----:B------:R-:W-:Y:S05]  /*19b80*/  BSYNC B1 ;  /* 0x0000000000017941 */ /* 0x000fea0003800000 */
.L_x_776:
        /* <DEDUP_REMOVED lines=9> */
.L_x_779:
[----:B------:R-:W-:Y:S05]  /*19c20*/  BSYNC B1 ;  /* 0x0000000000017941 */ /* 0x000fea0003800000 */
.L_x_778:
        /* <DEDUP_REMOVED lines=9> */
.L_x_781:
[----:B------:R-:W-:Y:S05]  /*19cc0*/  BSYNC B1 ;  /* 0x0000000000017941 */ /* 0x000fea0003800000 */
.L_x_780:
        /* <DEDUP_REMOVED lines=11> */
.L_x_783:
[----:B------:R-:W-:Y:S05]  /*19d80*/  BSYNC B1 ;  /* 0x0000000000017941 */ /* 0x000fea0003800000 */
.L_x_782:
[----:B--2--5:R-:W-:Y:S01]  /*19d90*/  IMAD.U32 R3, R222, 0x10000, RZ ;  /* 0x00010000de037824 */ /* 0x024fe200078e00ff */
[----:B------:R-:W-:Y:S01]  /*19da0*/  ISETP.GT.AND P2, PT, R0, 0xb8, P1 ;  /* 0x000000b80000780c */ /* 0x000fe20000f44270 */
[----:B------:R-:W-:Y:S01]  /*19db0*/  @P0 IMAD.MOV.U32 R5, RZ, RZ, R9 ;  /* 0x000000ffff050224 */ /* 0x000fe200078e0009 */
[----:B------:R-:W-:Y:S01]  /*19dc0*/  BSSY B1, `(.L_x_784) ;  /* 0x0000007000017945 */ /* 0x000fe20003800000 */
[----:B01-34-:R-:W-:-:S04]  /*19dd0*/  FMUL R6, R3, R16 ;  /* 0x0000001003067220 */ /* 0x01bfc80000400000 */
[----:B------:R-:W-:-:S05]  /*19de0*/  FFMA R6, R117, R2, R6 ;  /* 0x0000000275067223 */ /* 0x000fca0000000006 */
[----:B------:R-:W-:-:S05]  /*19df0*/  F2FP.BF16.F32.PACK_AB R6, RZ, R6 ;  /* 0x00000006ff06723e */ /* 0x000fca00000010ff */
[----:B------:R0:W-:Y:S01]  /*19e00*/  @P0 STG.E.U16 desc[UR36][R4.64+0x172], R6 ;  /* 0x0001720604000986 */ /* 0x0001e2000c101524 */
[----:B------:R-:W-:Y:S05]  /*19e10*/  @!P2 BRA `(.L_x_785) ;  /* 0x000000000004a947 */ /* 0x000fea0003800000 */
[----:B------:R1:W5:Y:S02]  /*19e20*/  LDG.E.LTC128B.U16 R222, desc[UR36][R18.64+0x170] ;  /* 0x0001702412de7981 */ /* 0x000364000c1e1520 */
.L_x_785:
[----:B------:R-:W-:Y:S05]  /*19e30*/  BSYNC B1 ;  /* 0x0000000000017941 */ /* 0x000fea0003800000 */
.L_x_784:
[----:B-----5:R-:W-:Y:S01]  /*19e40*/  SHF.L.U32 R3, R222, 0x10, RZ ;  /* 0x00000010de037819 */ /* 0x020fe200000006ff */
[----:B0-----:R-:W-:Y:S01]  /*19e50*/  @P2 IMAD.MOV.U32 R4, RZ, RZ, R10 ;  /* 0x000000ffff042224 */ /* 0x001fe200078e000a */
[----:B------:R-:W-:Y:S01]  /*19e60*/  ISETP.GT.AND P1, PT, R0, 0xb9, P1 ;  /* 0x000000b90000780c */ /* 0x000fe20000f24270 */
[----:B------:R-:W-:Y:S01]  /*19e70*/  @P2 IMAD.MOV.U32 R5, RZ, RZ, R11 ;  /* 0x000000ffff052224 */ /* 0x000fe200078e000b */
[----:B------:R-:W-:Y:S01]  /*19e80*/  BSSY B1, `(.L_x_786) ;  /* 0x0000007000017945 */ /* 0x000fe20003800000 */
[----:B------:R-:W-:-:S04]  /*19e90*/  FMUL R3, R3, R16 ;  /* 0x0000001003037220 */ /* 0x000fc80000400000 */
[----:B------:R-:W-:-:S05]  /*19ea0*/  FFMA R3, R118, R2, R3 ;  /* 0x0000000276037223 */ /* 0x000fca0000000003 */
[----:B------:R-:W-:-:S05]  /*19eb0*/  F2FP.BF16.F32.PACK_AB R3, RZ, R3 ;  /* 0x00000003ff03723e */ /* 0x000fca00000010ff */
[----:B------:R0:W-:Y:S01]  /*19ec0*/  @P2 STG.E.U16 desc[UR36][R4.64+0x170], R3 ;  /* 0x0001700304002986 */ /* 0x0001e2000c101524 */
[----:B------:R-:W-:Y:S05]  /*19ed0*/  @!P1 BRA `(.L_x_787) ;  /* 0x0000000000049947 */ /* 0x000fea0003800000 */
[----:B------:R2:W5:Y:S02]  /*19ee0*/  LDG.E.LTC128B.U16 R222, desc[UR36][R18.64+0x172] ;  /* 0x0001722412de7981 */ /* 0x000564000c1e1520 */
.L_x_787:
[----:B------:R-:W-:Y:S05]  /*19ef0*/  BSYNC B1 ;  /* 0x0000000000017941 */ /* 0x000fea0003800000 */
.L_x_786:
[----:B------:R-:W-:Y:S05]  /*19f00*/  @!P1 BRA `(.L_x_788) ;  /* 0x0000008000589947 */ /* 0x000fea0003800000 */
[----:B0----5:R-:W-:-:S04]  /*19f10*/  IMAD.U32 R3, R222, 0x10000, RZ ;  /* 0x00010000de037824 */ /* 0x021fc800078e00ff */
[----:B------:R-:W-:-:S04]  /*19f20*/  FMUL R0, R3, R16 ;  /* 0x0000001003007220 */ /* 0x000fc80000400000 */
[----:B------:R-:W-:-:S05]  /*19f30*/  FFMA R0, R119, R2, R0 ;  /* 0x0000000277007223 */ /* 0x000fca0000000000 */
[----:B------:R-:W-:-:S05]  /*19f40*/  F2FP.BF16.F32.PACK_AB R0, RZ, R0 ;  /* 0x00000000ff00723e */ /* 0x000fca00000010ff */
[----:B------:R3:W-:Y:S01]  /*19f50*/  STG.E.U16 desc[UR36][R10.64+0x172], R0 ;  /* 0x000172000a007986 */ /* 0x0007e2000c101524 */
[----:B------:R-:W-:Y:S05]  /*19f60*/  BRA `(.L_x_788) ;  /* 0x0000008000407947 */ /* 0x000fea0003800000 */
.L_x_29:
[----:B------:R-:W2:Y:S01]  /*19f70*/  LDL.LU R5, [R1+0x184] ;  /* 0x0001840001057983 */ /* 0x000ea20000300800 */
[----:B------:R-:W-:-:S03]  /*19f80*/  ULDC.64 UR4, c[0x0][0x5c0] ;  /* 0x0001700000047ab9 */ /* 0x000fc60000000a00 */
[----:B------:R-:W3:Y:S04]  /*19f90*/  LDL.LU R4, [R1+0x180] ;  /* 0x0001800001047983 */ /* 0x000ee80000300800 */
[----:B------:R-:W4:Y:S04]  /*19fa0*/  LDL.LU R234, [R1+0x1ec] ;  /* 0x0001ec0001ea7983 */ /* 0x000f280000300800 */
        /* <DEDUP_REMOVED lines=30> */
[----:B------:R0:W-:Y:S04]  /*1a190*/  STL [R1+0x504], R185 ;  /* 0x000504b901007387 */ /* 0x0001e80000100800 */
[----:B0-----:R-:W4:Y:S04]  /*1a1a0*/  LDL.LU R185, [R1+0x1fc] ;  /* 0x0001fc0001b97983 */ /* 0x001f280000300800 */
        /* <DEDUP_REMOVED lines=123> */
[----:B0-----:R-:W4:Y:S01]  /*1a960*/  LDL.LU R55, [R1+0x188] ;  /* 0x0001880001377983 */ /* 0x001f220000300800 */
[-C--:B---3--:R-:W-:Y:S01]  /*1a970*/  FMUL R8, R4, R2.reuse ;  /* 0x0000000204087220 */ /* 0x088fe20000400000 */
[----:B--2---:R-:W-:Y:S01]  /*1a980*/  FMUL R7, R5, R2 ;  /* 0x0000000205077220 */ /* 0x004fe20000400000 */
[----:B------:R-:W-:Y:S01]  /*1a990*/  LEA R4, P1, R6, UR4, 0x1 ;  /* 0x0000000406047c11 */ /* 0x000fe2000f8208ff */
[----:B------:R-:W-:Y:S01]  /*1a9a0*/  USHF.L.U64.HI UR4, UR8, 0x4, UR9 ;  /* 0x0000000408047899 */ /* 0x000fe20008010209 */
[----:B------:R-:W-:Y:S01]  /*1a9b0*/  ISETP.GT.AND P3, PT, R0, 0x1, P0 ;  /* 0x000000010000780c */ /* 0x000fe20000764270 */
[----:B------:R-:W-:Y:S01]  /*1a9c0*/  STL [R1+0x408], R56 ;  /* 0x0004083801007387 */ /* 0x000fe20000100800 */
[----:B------:R-:W-:Y:S01]  /*1a9d0*/  F2FP.BF16.F32.PACK_AB R8, RZ, R8 ;  /* 0x00000008ff08723e */ /* 0x000fe200000010ff */
[-C--:B----4-:R-:W-:Y:S01]  /*1a9e0*/  FMUL R234, R234, R2.reuse ;  /* 0x00000002eaea7220 */ /* 0x090fe20000400000 */
[----:B------:R-:W-:Y:S01]  /*1a9f0*/  F2FP.BF16.F32.PACK_AB R7, RZ, R7 ;  /* 0x00000007ff07723e */ /* 0x000fe200000010ff */
[----:B------:R-:W-:Y:S01]  /*1aa00*/  STL [R1+0x404], R57 ;  /* 0x0004043901007387 */ /* 0x000fe20000100800 */
[----:B------:R-:W-:Y:S01]  /*1aa10*/  LEA.HI.X R5, R6, UR5, R10, 0x1, P1 ;  /* 0x0000000506057c11 */ /* 0x000fe200088f0c0a */
[----:B------:R-:W-:Y:S01]  /*1aa20*/  USHF.L.U32 UR5, UR8, 0x4, URZ ;  /* 0x0000000408057899 */ /* 0x000fe2000800063f */
[----:B------:R-:W-:Y:S01]  /*1aa30*/  PRMT R6, R8, 0x7610, R6 ;  /* 0x0000761008067816 */ /* 0x000fe20000000006 */
[----:B------:R-:W-:Y:S01]  /*1aa40*/  STL [R1+0x400], R58 ;  /* 0x0004003a01007387 */ /* 0x000fe20000100800 */
[----:B------:R-:W-:Y:S01]  /*1aa50*/  ISETP.GT.AND P1, PT, R3, 0x8, PT ;  /* 0x000000080300780c */ /* 0x000fe20003f24270 */
[-C--:B------:R-:W-:Y:S01]  /*1aa60*/  FMUL R233, R233, R2.reuse ;  /* 0x00000002e9e97220 */ /* 0x080fe20000400000 */
[----:B------:R-:W-:Y:S01]  /*1aa70*/  PRMT R9, R7, 0x7610, R9 ;  /* 0x0000761007097816 */ /* 0x000fe20000000009 */
[----:B------:R0:W-:Y:S01]  /*1aa80*/  @P2 STG.E.U16 desc[UR36][R4.64], R6 ;  /* 0x0000000604002986 */ /* 0x0001e2000c101524 */
[----:B------:R-:W-:Y:S01]  /*1aa90*/  ISETP.GT.AND P2, PT, R0, RZ, P1 ;  /* 0x000000ff0000720c */ /* 0x000fe20000f44270 */
[-C--:B------:R-:W-:Y:S01]  /*1aaa0*/  FMUL R232, R232, R2.reuse ;  /* 0x00000002e8e87220 */ /* 0x080fe20000400000 */
[C---:B------:R-:W-:Y:S01]  /*1aab0*/  ISETP.GT.AND P4, PT, R0.reuse, 0x9, P0 ;  /* 0x000000090000780c */ /* 0x040fe20000784270 */
[----:B------:R1:W-:Y:S01]  /*1aac0*/  @P3 STG.E.U16 desc[UR36][R4.64+0x2], R9 ;  /* 0x0000020904003986 */ /* 0x0003e2000c101524 */
[----:B------:R-:W-:Y:S01]  /*1aad0*/  ISETP.GT.AND P5, PT, R0, 0x39, P0 ;  /* 0x000000390000780c */ /* 0x000fe200007a4270 */
[-C--:B------:R-:W-:Y:S01]  /*1aae0*/  FMUL R217, R217, R2.reuse ;  /* 0x00000002d9d97220 */ /* 0x080fe20000400000 */
[-C--:B------:R-:W-:Y:S01]  /*1aaf0*/  FMUL R185, R185, R2.reuse ;  /* 0x00000002b9b97220 */ /* 0x080fe20000400000 */
[----:B------:R-:W-:Y:S01]  /*1ab00*/  STL [R1+0x3fc], R59 ;  /* 0x0003fc3b01007387 */ /* 0x000fe20000100800 */
[----:B------:R-:W-:Y:S01]  /*1ab10*/  FMUL R237, R30, R2 ;  /* 0x000000021eed7220 */ /* 0x000fe20000400000 */
[----:B------:R-:W-:Y:S01]  /*1ab20*/  F2FP.BF16.F32.PACK_AB R234, RZ, R234 ;  /* 0x000000eaffea723e */ /* 0x000fe200000010ff */
[-C--:B------:R-:W-:Y:S01]  /*1ab30*/  FMUL R236, R29, R2.reuse ;  /* 0x000000021dec7220 */ /* 0x080fe20000400000 */
[----:B0-----:R-:W-:Y:S01]  /*1ab40*/  IADD3 R6, P3, R4, UR5, RZ ;  /* 0x0000000504067c10 */ /* 0x001fe2000ff7e0ff */
[----:B------:R-:W-:Y:S01]  /*1ab50*/  STL [R1+0x3f8], R60 ;  /* 0x0003f83c01007387 */ /* 0x000fe20000100800 */
[----:B------:R-:W-:Y:S01]  /*1ab60*/  F2FP.BF16.F32.PACK_AB R233, RZ, R233 ;  /* 0x000000e9ffe9723e */ /* 0x000fe200000010ff */
[----:B------:R-:W-:Y:S01]  /*1ab70*/  FMUL R235, R235, R2 ;  /* 0x00000002ebeb7220 */ /* 0x000fe20000400000 */
[----:B------:R-:W-:Y:S01]  /*1ab80*/  F2FP.BF16.F32.PACK_AB R232, RZ, R232 ;  /* 0x000000e8ffe8723e */ /* 0x000fe200000010ff */
[----:B------:R-:W-:Y:S01]  /*1ab90*/  STL [R1+0x3f4], R61 ;  /* 0x0003f43d01007387 */ /* 0x000fe20000100800 */
[----:B------:R-:W-:Y:S01]  /*1aba0*/  F2FP.BF16.F32.PACK_AB R217, RZ, R217 ;  /* 0x000000d9ffd9723e */ /* 0x000fe200000010ff */
[-C--:B------:R-:W-:Y:S01]  /*1abb0*/  FMUL R29, R231, R2.reuse ;  /* 0x00000002e71d7220 */ /* 0x080fe20000400000 */
[-C--:B------:R-:W-:Y:S01]  /*1abc0*/  FMUL R186, R186, R2.reuse ;  /* 0x00000002baba7220 */ /* 0x080fe20000400000 */
[----:B------:R-:W-:Y:S01]  /*1abd0*/  STL [R1+0x3f0], R62 ;  /* 0x0003f03e01007387 */ /* 0x000fe20000100800 */
[-C--:B------:R-:W-:Y:S01]  /*1abe0*/  FMUL R30, R230, R2.reuse ;  /* 0x00000002e61e7220 */ /* 0x080fe20000400000 */
        /* <DEDUP_REMOVED lines=44> */
[----:B------:R-:W-:-:S02]  /*1aeb0*/  FMUL R28, R28, R2 ;  /* 0x000000021c1c7220 */ /* 0x000fc40000400000 */
        /* <DEDUP_REMOVED lines=40> */
[-C--:B------:R-:W-:Y:S01]  /*1b140*/  FMUL R10, R51, R2.reuse ;  /* 0x00000002330a7220 */ /* 0x080fe20000400000 */
[----:B------:R-:W-:-:S02]  /*1b150*/  FMUL R8, R54, R2 ;  /* 0x0000000236087220 */ /* 0x000fc40000400000 */
[----:B------:R-:W-:Y:S01]  /*1b160*/  STL [R1+0x320], R114 ;  /* 0x0003207201007387 */ /* 0x000fe20000100800 */
[----:B------:R-:W-:Y:S02]  /*1b170*/  FMUL R7, R55, R2 ;  /* 0x0000000237077220 */ /* 0x000fe40000400000 */
[----:B------:R-:W-:Y:S01]  /*1b180*/  F2FP.BF16.F32.PACK_AB R8, RZ, R8 ;  /* 0x00000008ff08723e */ /* 0x000fe200000010ff */
[----:B------:R-:W-:Y:S01]  /*1b190*/  STL [R1+0x31c], R115 ;  /* 0x00031c7301007387 */ /* 0x000fe20000100800 */
[----:B------:R-:W-:Y:S01]  /*1b1a0*/  F2FP.BF16.F32.PACK_AB R237, RZ, R237 ;  /* 0x000000edffed723e */ /* 0x000fe200000010ff */
[----:B------:R-:W-:Y:S01]  /*1b1b0*/  FMUL R51, R12, R2 ;  /* 0x000000020c337220 */ /* 0x000fe20000400000 */
[----:B------:R-:W-:Y:S01]  /*1b1c0*/  F2FP.BF16.F32.PACK_AB R7, RZ, R7 ;  /* 0x00000007ff07723e */ /* 0x000fe200000010ff */
[----:B------:R-:W-:Y:S03]  /*1b1d0*/  STL [R1+0x318], R116 ;  /* 0x0003187401007387 */ /* 0x000fe60000100800 */
[----:B-1----:R-:W-:Y:S01]  /*1b1e0*/  PRMT R9, R7, 0x7610, R9 ;  /* 0x0000761007097816 */ /* 0x002fe20000000009 */
[----:B------:R-:W-:Y:S01]  /*1b1f0*/  STL [R1+0x314], R117 ;  /* 0x0003147501007387 */ /* 0x000fe20000100800 */
[----:B------:R-:W-:-:S02]  /*1b200*/  IADD3.X R7, R5, UR4, RZ, P3, !PT ;  /* 0x0000000405077c10 */ /* 0x000fc40009ffe4ff */
[C---:B------:R-:W-:Y:S01]  /*1b210*/  ISETP.GT.AND P3, PT, R0.reuse, 0x8, P0 ;  /* 0x000000080000780c */ /* 0x040fe20000764270 */
[----:B------:R-:W-:Y:S04]  /*1b220*/  STL [R1+0x310], R118 ;  /* 0x0003107601007387 */ /* 0x000fe80000100800 */
[----:B------:R0:W-:Y:S01]  /*1b230*/  @P2 STG.E.U16 desc[UR36][R6.64], R9 ;  /* 0x0000000906002986 */ /* 0x0001e2000c101524 */
[----:B------:R-:W-:-:S03]  /*1b240*/  ISETP.GT.AND P2, PT, R0, 0x1, P1 ;  /* 0x000000010000780c */ /* 0x000fc60000f44270 */
[----:B------:R-:W-:Y:S04]  /*1b250*/  STL [R1+0x30c], R119 ;  /* 0x00030c7701007387 */ /* 0x000fe80000100800 */
[----:B------:R-:W-:Y:S01]  /*1b260*/  STL [R1+0x308], R16 ;  /* 0x0003081001007387 */ /* 0x000fe20000100800 */
[----:B0-----:R-:W-:-:S05]  /*1b270*/  FMUL R9, R52, R2 ;  /* 0x0000000234097220 */ /* 0x001fca0000400000 */
[----:B------:R0:W-:Y:S01]  /*1b280*/  @P2 STG.E.U16 desc[UR36][R6.64+0x2], R8 ;  /* 0x0000020806002986 */ /* 0x0001e2000c101524 */
[C---:B------:R-:W-:Y:S02]  /*1b290*/  ISETP.GT.AND P2, PT, R0.reuse, 0x8, P1 ;  /* 0x000000080000780c */ /* 0x040fe40000f44270 */
[----:B------:R-:W-:Y:S01]  /*1b2a0*/  F2FP.BF16.F32.PACK_AB R9, RZ, R9 ;  /* 0x00000009ff09723e */ /* 0x000fe200000010ff */
[----:B------:R-:W2:Y:S04]  /*1b2b0*/  LDL.LU R52, [R1] ;  /* 0x0000000001347983 */ /* 0x000ea80000300800 */
[----:B------:R1:W-:Y:S01]  /*1b2c0*/  @P4 STG.E.U16 desc[UR36][R4.64+0x12], R9 ;  /* 0x0000120904004986 */ /* 0x0003e2000c101524 */
[----:B------:R-:W-:Y:S01]  /*1b2d0*/  ISETP.GT.AND P4, PT, R0, 0x11, P0 ;  /* 0x000000110000780c */ /* 0x000fe20000784270 */
[----:B0-----:R-:W-:-:S02]  /*1b2e0*/  FMUL R8, R53, R2 ;  /* 0x0000000235087220 */ /* 0x001fc40000400000 */
[----:B------:R-:W3:Y:S03]  /*1b2f0*/  LDL.LU R53, [R1+0x4] ;  /* 0x0000040001357983 */ /* 0x000ee60000300800 */
[----:B------:R-:W-:Y:S01]  /*1b300*/  F2FP.BF16.F32.PACK_AB R8, RZ, R8 ;  /* 0x00000008ff08723e */ /* 0x000fe200000010ff */
[----:B------:R-:W4:Y:S01]  /*1b310*/  LDL.LU R54, [R1+0x8] ;  /* 0x0000080001367983 */ /* 0x000f220000300800 */
[----:B-1----:R-:W-:Y:S02]  /*1b320*/  FMUL R9, R48, R2 ;  /* 0x0000000230097220 */ /* 0x002fe40000400000 */
[----:B------:R-:W-:Y:S01]  /*1b330*/  PRMT R11, R8, 0x7610, R11 ;  /* 0x00007610080b7816 */ /* 0x000fe2000000000b */
[----:B------:R-:W4:Y:S01]  /*1b340*/  LDL.LU R55, [R1+0xc] ;  /* 0x00000c0001377983 */ /* 0x000f220000300800 */
[----:B------:R-:W-:Y:S01]  /*1b350*/  F2FP.BF16.F32.PACK_AB R8, RZ, R10 ;  /* 0x0000000aff08723e */ /* 0x000fe200000010ff */
[-C--:B------:R-:W-:Y:S01]  /*1b360*/  FMUL R10, R47, R2.reuse ;  /* 0x000000022f0a7220 */ /* 0x080fe20000400000 */
[----:B------:R-:W-:Y:S01]  /*1b370*/  F2FP.BF16.F32.PACK_AB R9, RZ, R9 ;  /* 0x00000009ff09723e */ /* 0x000fe200000010ff */
[----:B------:R-:W-:Y:S01]  /*1b380*/  @P3 STG.E.U16 desc[UR36][R4.64+0x10], R11 ;  /* 0x0000100b04003986 */ /* 0x000fe2000c101524 */
[C---:B------:R-:W-:Y:S01]  /*1b390*/  ISETP.GT.AND P3, PT, R0.reuse, 0x10, P0 ;  /* 0x000000100000780c */ /* 0x040fe20000764270 */
[----:B------:R-:W-:Y:S01]  /*1b3a0*/  FMUL R47, R19, R2 ;  /* 0x00000002132f7220 */ /* 0x000fe20000400000 */
[----:B------:R-:W-:Y:S01]  /*1b3b0*/  F2FP.BF16.F32.PACK_AB R236, RZ, R236 ;  /* 0x000000ecffec723e */ /* 0x000fe200000010ff */
[----:B------:R0:W-:Y:S01]  /*1b3c0*/  @P2 STG.E.U16 desc[UR36][R6.64+0x10], R8 ;  /* 0x0000100806002986 */ /* 0x0001e2000c101524 */
[----:B------:R-:W-:Y:S01]  /*1b3d0*/  ISETP.GT.AND P2, PT, R0, 0x9, P1 ;  /* 0x000000090000780c */ /* 0x000fe20000f44270 */
[----:B------:R-:W-:-:S02]  /*1b3e0*/  FMUL R48, R17, R2 ;  /* 0x0000000211307220 */ /* 0x000fc40000400000 */
[----:B------:R-:W4:Y:S04]  /*1b3f0*/  LDL.LU R56, [R1+0x10] ;  /* 0x0000100001387983 */ /* 0x000f280000300800 */
[----:B------:R-:W4:Y:S01]  /*1b400*/  LDL.LU R57, [R1+0x14] ;  /* 0x0000140001397983 */ /* 0x000f220000300800 */
[----:B0-----:R-:W-:-:S03]  /*1b410*/  FMUL R8, R50, R2 ;  /* 0x0000000232087220 */ /* 0x001fc60000400000 */
[----:B------:R-:W4:Y:S01]  /*1b420*/  LDL.LU R58, [R1+0x18] ;  /* 0x00001800013a7983 */ /* 0x000f220000300800 */
[----:B------:R-:W-:Y:S01]  /*1b430*/  F2FP.BF16.F32.PACK_AB R235, RZ, R235 ;  /* 0x000000ebffeb723e */ /* 0x000fe200000010ff */
[----:B------:R-:W-:Y:S01]  /*1b440*/  FMUL R50, R14, R2 ;  /* 0x000000020e327220 */ /* 0x000fe20000400000 */
[----:B------:R-:W-:Y:S01]  /*1b450*/  F2FP.BF16.F32.PACK_AB R8, RZ, R8 ;  /* 0x00000008ff08723e */ /* 0x000fe200000010ff */
[----:B------:R-:W4:Y:S04]  /*1b460*/  LDL.LU R59, [R1+0x1c] ;  /* 0x00001c00013b7983 */ /* 0x000f280000300800 */
[----:B------:R0:W-:Y:S01]  /*1b470*/  @P2 STG.E.U16 desc[UR36][R6.64+0x12], R8 ;  /* 0x0000120806002986 */ /* 0x0001e2000c101524 */
[----:B------:R-:W-:-:S03]  /*1b480*/  ISETP.GT.AND P2, PT, R0, 0x10, P1 ;  /* 0x000000100000780c */ /* 0x000fc60000f44270 */
[----:B------:R1:W-:Y:S01]  /*1b490*/  @P4 STG.E.U16 desc[UR36][R4.64+0x22], R9 ;  /* 0x0000220904004986 */ /* 0x0003e2000c101524 */
[----:B------:R-:W-:-:S03]  /*1b4a0*/  ISETP.GT.AND P4, PT, R0, 0x19, P0 ;  /* 0x000000190000780c */ /* 0x000fc60000784270 */
[----:B------:R-:W4:Y:S01]  /*1b4b0*/  LDL.LU R60, [R1+0x20] ;  /* 0x00002000013c7983 */ /* 0x000f220000300800 */
[----:B0-----:R-:W-:-:S03]  /*1b4c0*/  FMUL R8, R49, R2 ;  /* 0x0000000231087220 */ /* 0x001fc60000400000 */
[----:B------:R-:W4:Y:S01]  /*1b4d0*/  LDL.LU R61, [R1+0x24] ;  /* 0x00002400013d7983 */ /* 0x000f220000300800 */
[-C--:B------:R-:W-:Y:S01]  /*1b4e0*/  FMUL R49, R15, R2.reuse ;  /* 0x000000020f317220 */ /* 0x080fe20000400000 */
[----:B-1----:R-:W-:Y:S01]  /*1b4f0*/  FMUL R9, R44, R2 ;  /* 0x000000022c097220 */ /* 0x002fe20000400000 */
[----:B------:R-:W-:Y:S01]  /*1b500*/  F2FP.BF16.F32.PACK_AB R8, RZ, R8 ;  /* 0x00000008ff08723e */ /* 0x000fe200000010ff */
[----:B------:R-:W4:Y:S01]  /*1b510*/  LDL.LU R62, [R1+0x28] ;  /* 0x00002800013e7983 */ /* 0x000f220000300800 */
[-C--:B------:R-:W-:Y:S01]  /*1b520*/  FMUL R44, R23, R2.reuse ;  /* 0x00000002172c7220 */ /* 0x080fe20000400000 */
[----:B------:R-:W-:Y:S01]  /*1b530*/  FMUL R23, R18, R2 ;  /* 0x0000000212177220 */ /* 0x000fe20000400000 */
[----:B------:R-:W-:Y:S01]  /*1b540*/  PRMT R11, R8, 0x7610, R11 ;  /* 0x00007610080b7816 */ /* 0x000fe2000000000b */
[----:B------:R-:W4:Y:S01]  /*1b550*/  LDL.LU R63, [R1+0x2c] ;  /* 0x00002c00013f7983 */ /* 0x000f220000300800 */
[----:B------:R-:W-:Y:S01]  /*1b560*/  F2FP.BF16.F32.PACK_AB R8, RZ, R10 ;  /* 0x0000000aff08723e */ /* 0x000fe200000010ff */
[-C--:B------:R-:W-:Y:S01]  /*1b570*/  FMUL R10, R43, R2.reuse ;  /* 0x000000022b0a7220 */ /* 0x080fe20000400000 */
[----:B------:R-:W-:Y:S01]  /*1b580*/  F2FP.BF16.F32.PACK_AB R9, RZ, R9 ;  /* 0x00000009ff09723e */ /* 0x000fe200000010ff */
[----:B------:R-:W-:Y:S01]  /*1b590*/  @P3 STG.E.U16 desc[UR36][R4.64+0x20], R11 ;  /* 0x0000200b04003986 */ /* 0x000fe2000c101524 */
[----:B------:R-:W-:Y:S01]  /*1b5a0*/  ISETP.GT.AND P3, PT, R0, 0x18, P0 ;  /* 0x000000180000780c */ /* 0x000fe20000764270 */
[-C--:B------:R-:W-:Y:S01]  /*1b5b0*/  FMUL R43, R216, R2.reuse ;  /* 0x00000002d82b7220 */ /* 0x080fe20000400000 */
[-C--:B------:R-:W-:Y:S01]  /*1b5c0*/  FMUL R216, R22, R2.reuse ;  /* 0x0000000216d87220 */ /* 0x080fe20000400000 */
        /* <DEDUP_REMOVED lines=22> */
[----:B------:R-:W-:Y:S02]  /*1b730*/  FMUL R40, R220, R2 ;  /* 0x00000002dc287220 */ /* 0x000fe40000400000 */
[----:B------:R-:W-:Y:S01]  /*1b740*/  PRMT R11, R8, 0x7610, R11 ;  /* 0x00007610080b7816 */ /* 0x000fe2000000000b */
[----:B------:R-:W4:Y:S01]  /*1b750*/  LDL.LU R71, [R1+0x4c] ;  /* 0x00004c0001477983 */ /* 0x000f220000300800 */
[----:B------:R-:W-:Y:S01]  /*1b760*/  F2FP.BF16.F32.PACK_AB R8, RZ, R10 ;  /* 0x0000000aff08723e */ /* 0x000fe200000010ff */
[-C--:B------:R-:W-:Y:S01]  /*1b770*/  FMUL R10, R39, R2.reuse ;  /* 0x00000002270a7220 */ /* 0x080fe20000400000 */
[----:B------:R-:W-:Y:S01]  /*1b780*/  F2FP.BF16.F32.PACK_AB R9, RZ, R9 ;  /* 0x00000009ff09723e */ /* 0x000fe200000010ff */
[----:B------:R-:W-:Y:S01]  /*1b790*/  @P3 STG.E.U16 desc[UR36][R4.64+0x30], R11 ;  /* 0x0000300b04003986 */ /* 0x000fe2000c101524 */
[----:B------:R-:W-:Y:S01]  /*1b7a0*/  ISETP.GT.AND P3, PT, R0, 0x20, P0 ;  /* 0x000000200000780c */ /* 0x000fe20000764270 */
[----:B------:R-:W-:-:S02]  /*1b7b0*/  FMUL R39, R221, R2 ;  /* 0x00000002dd277220 */ /* 0x000fc40000400000 */
[----:B------:R0:W-:Y:S01]  /*1b7c0*/  @P2 STG.E.U16 desc[UR36][R6.64+0x30], R8 ;  /* 0x0000300806002986 */ /* 0x0001e2000c101524 */
[----:B------:R-:W-:-:S03]  /*1b7d0*/  ISETP.GT.AND P2, PT, R0, 0x19, P1 ;  /* 0x000000190000780c */ /* 0x000fc60000f44270 */
[----:B------:R-:W4:Y:S04]  /*1b7e0*/  LDL.LU R231, [R1+0x50] ;  /* 0x0000500001e77983 */ /* 0x000f280000300800 */
[----:B------:R-:W4:Y:S01]  /*1b7f0*/  LDL.LU R230, [R1+0x54] ;  /* 0x0000540001e67983 */ /* 0x000f220000300800 */
[----:B0-----:R-:W-:-:S03]  /*1b800*/  FMUL R8, R42, R2 ;  /* 0x000000022a087220 */ /* 0x001fc60000400000 */
[----:B------:R-:W4:Y:S01]  /*1b810*/  LDL.LU R72, [R1+0x58] ;  /* 0x0000580001487983 */ /* 0x000f220000300800 */
[----:B------:R-:W-:Y:S01]  /*1b820*/  FMUL R42, R218, R2 ;  /* 0x00000002da2a7220 */ /* 0x000fe20000400000 */
[----:B------:R-:W-:Y:S02]  /*1b830*/  F2FP.BF16.F32.PACK_AB R8, RZ, R8 ;  /* 0x00000008ff08723e */ /* 0x000fe400000010ff */
        /* <DEDUP_REMOVED lines=61> */
[----:B------:R-:W-:Y:S04]  /*1bc10*/  @P4 STG.E.U16 desc[UR36][R4.64+0x62], R9 ;  /* 0x0000620904004986 */ /* 0x000fe8000c101524 */
[----:B------:R-:W4:Y:S01]  /*1bc20*/  LDL.LU R90, [R1+0xa0] ;  /* 0x0000a000015a7983 */ /* 0x000f220000300800 */
[-C--:B0-----:R-:W-:Y:S01]  /*1bc30*/  FMUL R8, R33, R2.reuse ;  /* 0x0000000221087220 */ /* 0x081fe20000400000 */
[----:B------:R-:W-:Y:S02]  /*1bc40*/  ISETP.GT.AND P4, PT, R0, 0x38, P0 ;  /* 0x000000380000780c */ /* 0x000fe40000784270 */
[----:B------:R-:W4:Y:S01]  /*1bc50*/  LDL.LU R91, [R1+0xa4] ;  /* 0x0000a400015b7983 */ /* 0x000f220000300800 */
[----:B------:R-:W-:Y:S01]  /*1bc60*/  FMUL R33, R227, R2 ;  /* 0x00000002e3217220 */ /* 0x000fe20000400000 */
[----:B------:R-:W-:-:S02]  /*1bc70*/  F2FP.BF16.F32.PACK_AB R8, RZ, R8 ;  /* 0x00000008ff08723e */ /* 0x000fc400000010ff */
[----:B------:R-:W4:Y:S02]  /*1bc80*/  LDL.LU R92, [R1+0xa8] ;  /* 0x0000a800015c7983 */ /* 0x000f240000300800 */
[----:B------:R-:W-:Y:S02]  /*1bc90*/  PRMT R11, R8, 0x7610, R11 ;  /* 0x00007610080b7816 */ /* 0x000fe4000000000b */
[----:B------:R-:W4:Y:S01]  /*1bca0*/  LDL.LU R93, [R1+0xac] ;  /* 0x0000ac00015d7983 */ /* 0x000f220000300800 */
[----:B------:R-:W-:-:S03]  /*1bcb0*/  F2FP.BF16.F32.PACK_AB R8, RZ, R10 ;  /* 0x0000000aff08723e */ /* 0x000fc600000010ff */
[----:B------:R-:W-:Y:S04]  /*1bcc0*/  @P3 STG.E.U16 desc[UR36][R4.64+0x60], R11 ;  /* 0x0000600b04003986 */ /* 0x000fe8000c101524 */
[----:B------:R-:W-:Y:S01]  /*1bcd0*/  @P2 STG.E.U16 desc[UR36][R6.64+0x60], R8 ;  /* 0x0000600806002986 */ /* 0x000fe2000c101524 */
[C---:B------:R-:W-:Y:S02]  /*1bce0*/  ISETP.GT.AND P2, PT, R0.reuse, 0x31, P1 ;  /* 0x000000310000780c */ /* 0x040fe40000f44270 */
[C---:B------:R-:W-:Y:S01]  /*1bcf0*/  ISETP.GT.AND P3, PT, R0.reuse, 0x38, P1 ;  /* 0x000000380000780c */ /* 0x040fe20000f64270 */
[----:B------:R-:W4:Y:S04]  /*1bd00*/  LDL.LU R94, [R1+0xb0] ;  /* 0x0000b000015e7983 */ /* 0x000f280000300800 */
[----:B------:R-:W4:Y:S04]  /*1bd10*/  LDL.LU R95, [R1+0xb4] ;  /* 0x0000b400015f7983 */ /* 0x000f280000300800 */
[----:B------:R-:W4:Y:S04]  /*1bd20*/  LDL.LU R96, [R1+0xb8] ;  /* 0x0000b80001607983 */ /* 0x000f280000300800 */
[----:B------:R-:W-:Y:S01]  /*1bd30*/  @P2 STG.E.U16 desc[UR36][R6.64+0x62], R234 ;  /* 0x000062ea06002986 */ /* 0x000fe2000c101524 */
[----:B------:R-:W-:-:S03]  /*1bd40*/  ISETP.GT.AND P2, PT, R0, 0x39, P1 ;  /* 0x000000390000780c */ /* 0x000fc60000f44270 */
[----:B------:R0:W-:Y:S01]  /*1bd50*/  @P4 STG.E.U16 desc[UR36][R4.64+0x70], R233 ;  /* 0x000070e904004986 */ /* 0x0001e2000c101524 */
[----:B------:R-:W-:-:S03]  /*1bd60*/  ISETP.GT.AND P4, PT, R0, 0x40, P0 ;  /* 0x000000400000780c */ /* 0x000fc60000784270 */
[----:B------:R1:W-:Y:S01]  /*1bd70*/  @P5 STG.E.U16 desc[UR36][R4.64+0x72], R232 ;  /* 0x000072e804005986 */ /* 0x0003e2000c101524 */
[----:B------:R-:W-:-:S03]  /*1bd80*/  ISETP.GT.AND P5, PT, R0, 0x41, P0 ;  /* 0x000000410000780c */ /* 0x000fc600007a4270 */
[----:B------:R2:W-:Y:S01]  /*1bd90*/  @P3 STG.E.U16 desc[UR36][R6.64+0x70], R217 ;  /* 0x000070d906003986 */ /* 0x0005e2000c101524 */
[----:B------:R-:W-:-:S03]  /*1bda0*/  ISETP.GT.AND P3, PT, R0, 0x40, P1 ;  /* 0x000000400000780c */ /* 0x000fc60000f64270 */
[----:B------:R-:W4:Y:S01]  /*1bdb0*/  LDL.LU R97, [R1+0xbc] ;  /* 0x0000bc0001617983 */ /* 0x000f220000300800 */
[----:B0-----:R-:W-:Y:S02]  /*1bdc0*/  F2FP.BF16.F32.PACK_AB R233, RZ, R188 ;  /* 0x000000bcffe9723e */ /* 0x001fe400000010ff */
[----:B-1----:R-:W-:Y:S01]  /*1bdd0*/  F2FP.BF16.F32.PACK_AB R232, RZ, R187 ;  /* 0x000000bbffe8723e */ /* 0x002fe200000010ff */
[----:B------:R-:W4:Y:S01]  /*1bde0*/  LDL.LU R98, [R1+0xc0] ;  /* 0x0000c00001627983 */ /* 0x000f220000300800 */
[----:B--2---:R-:W-:-:S03]  /*1bdf0*/  F2FP.BF16.F32.PACK_AB R217, RZ, R185 ;  /* 0x000000b9ffd9723e */ /* 0x004fc600000010ff */
[----:B------:R-:W2:Y:S04]  /*1be00*/  LDL.LU R99, [R1+0xc4] ;  /* 0x0000c40001637983 */ /* 0x000ea80000300800 */
[----:B------:R0:W-:Y:S01]  /*1be10*/  @P2 STG.E.U16 desc[UR36][R6.64+0x72], R217 ;  /* 0x000072d906002986 */ /* 0x0001e2000c101524 */
[----:B------:R-:W-:-:S03]  /*1be20*/  ISETP.GT.AND P2, PT, R0, 0x41, P1 ;  /* 0x000000410000780c */ /* 0x000fc60000f44270 */
[----:B------:R-:W-:Y:S01]  /*1be30*/  @P4 STG.E.U16 desc[UR36][R4.64+0x80], R237 ;  /* 0x000080ed04004986 */ /* 0x000fe2000c101524 */
[----:B------:R-:W-:-:S03]  /*1be40*/  ISETP.GT.AND P4, PT, R0, 0x48, P0 ;  /* 0x000000480000780c */ /* 0x000fc60000784270 */
[----:B------:R-:W-:Y:S01]  /*1be50*/  @P5 STG.E.U16 desc[UR36][R4.64+0x82], R236 ;  /* 0x000082ec04005986 */ /* 0x000fe2000c101524 */
[----:B------:R-:W-:-:S03]  /*1be60*/  ISETP.GT.AND P5, PT, R0, 0x49, P0 ;  /* 0x000000490000780c */ /* 0x000fc600007a4270 */
[----:B------:R-:W-:Y:S01]  /*1be70*/  @P3 STG.E.U16 desc[UR36][R6.64+0x80], R235 ;  /* 0x000080eb06003986 */ /* 0x000fe2000c101524 */
[----:B0-----:R-:W-:Y:S02]  /*1be80*/  F2FP.BF16.F32.PACK_AB R217, RZ, R186 ;  /* 0x000000baffd9723e */ /* 0x001fe400000010ff */
[C---:B------:R-:W-:Y:S01]  /*1be90*/  ISETP.GT.AND P3, PT, R0.reuse, 0x48, P1 ;  /* 0x000000480000780c */ /* 0x040fe20000f64270 */
[----:B------:R-:W2:Y:S01]  /*1bea0*/  LDL.LU R100, [R1+0xc8] ;  /* 0x0000c80001647983 */ /* 0x000ea20000300800 */
[----:B------:R-:W-:Y:S02]  /*1beb0*/  PRMT R234, R217, 0x7610, R234 ;  /* 0x00007610d9ea7816 */ /* 0x000fe400000000ea */
[----:B------:R-:W-:Y:S01]  /*1bec0*/  F2FP.BF16.F32.PACK_AB R217, RZ, R189 ;  /* 0x000000bdffd9723e */ /* 0x000fe200000010ff */
[----:B------:R-:W2:Y:S04]  /*1bed0*/  LDL.LU R101, [R1+0xcc] ;  /* 0x0000cc0001657983 */ /* 0x000ea80000300800 */
[----:B------:R-:W-:Y:S01]  /*1bee0*/  @P2 STG.E.U16 desc[UR36][R6.64+0x82], R234 ;  /* 0x000082ea06002986 */ /* 0x000fe2000c101524 */
[----:B------:R-:W-:-:S03]  /*1bef0*/  ISETP.GT.AND P2, PT, R0, 0x49, P1 ;  /* 0x000000490000780c */ /* 0x000fc60000f44270 */
[----:B------:R0:W-:Y:S01]  /*1bf00*/  @P4 STG.E.U16 desc[UR36][R4.64+0x90], R232 ;  /* 0x000090e804004986 */ /* 0x0001e2000c101524 */
[----:B------:R-:W-:-:S03]  /*1bf10*/  ISETP.GT.AND P4, PT, R0, 0x50, P0 ;  /* 0x000000500000780c */ /* 0x000fc60000784270 */
[----:B------:R1:W-:Y:S01]  /*1bf20*/  @P5 STG.E.U16 desc[UR36][R4.64+0x92], R233 ;  /* 0x000092e904005986 */ /* 0x0003e2000c101524 */
[----:B------:R-:W-:-:S03]  /*1bf30*/  ISETP.GT.AND P5, PT, R0, 0x51, P0 ;  /* 0x000000510000780c */ /* 0x000fc600007a4270 */
[----:B------:R3:W-:Y:S01]  /*1bf40*/  @P3 STG.E.U16 desc[UR36][R6.64+0x90], R217 ;  /* 0x000090d906003986 */ /* 0x0007e2000c101524 */
[----:B------:R-:W-:Y:S02]  /*1bf50*/  ISETP.GT.AND P3, PT, R0, 0x50, P1 ;  /* 0x000000500000780c */ /* 0x000fe40000f64270 */
[----:B0-----:R-:W-:Y:S01]  /*1bf60*/  F2FP.BF16.F32.PACK_AB R232, RZ, R191 ;  /* 0x000000bfffe8723e */ /* 0x001fe200000010ff */
[----:B------:R-:W2:Y:S01]  /*1bf70*/  LDL.LU R102, [R1+0xd0] ;  /* 0x0000d00001667983 */ /* 0x000ea20000300800 */
[----:B-1----:R-:W-:-:S03]  /*1bf80*/  F2FP.BF16.F32.PACK_AB R233, RZ, R192 ;  /* 0x000000c0ffe9723e */ /* 0x002fc600000010ff */
[----:B------:R-:W2:Y:S01]  /*1bf90*/  LDL.LU R103, [R1+0xd4] ;  /* 0x0000d40001677983 */ /* 0x000ea20000300800 */
[----:B---3--:R-:W-:-:S03]  /*1bfa0*/  F2FP.BF16.F32.PACK_AB R217, RZ, R190 ;  /* 0x000000beffd9723e */ /* 0x008fc600000010ff */
[----:B------:R-:W3:Y:S01]  /*1bfb0*/  LDL.LU R104, [R1+0xd8] ;  /* 0x0000d80001687983 */ /* 0x000ee20000300800 */
[----:B------:R-:W-:-:S03]  /*1bfc0*/  PRMT R234, R217, 0x7610, R234 ;  /* 0x00007610d9ea7816 */ /* 0x000fc600000000ea */
[----:B------:R-:W3:Y:S01]  /*1bfd0*/  LDL.LU R105, [R1+0xdc] ;  /* 0x0000dc0001697983 */ /* 0x000ee20000300800 */
[----:B------:R-:W-:-:S03]  /*1bfe0*/  F2FP.BF16.F32.PACK_AB R217, RZ, R193 ;  /* 0x000000c1ffd9723e */ /* 0x000fc600000010ff */
        /* <DEDUP_REMOVED lines=9> */
[----:B------:R-:W3:Y:S01]  /*1c080*/  LDL.LU R106, [R1+0xe0] ;  /* 0x0000e000016a7983 */ /* 0x000ee20000300800 */
[----:B-1----:R-:W-:-:S03]  /*1c090*/  F2FP.BF16.F32.PACK_AB R233, RZ, R196 ;  /* 0x000000c4ffe9723e */ /* 0x002fc600000010ff */
[----:B------:R-:W3:Y:S01]  /*1c0a0*/  LDL.LU R107, [R1+0xe4] ;  /* 0x0000e400016b7983 */ /* 0x000ee20000300800 */
[----:B------:R-:W-:-:S03]  /*1c0b0*/  F2FP.BF16.F32.PACK_AB R217, RZ, R194 ;  /* 0x000000c2ffd9723e */ /* 0x000fc600000010ff */
        /* <DEDUP_REMOVED lines=101> */
[----:B----4-:R-:W-:-:S03]  /*1c710*/  F2FP.BF16.F32.PACK_AB R217, RZ, R26 ;  /* 0x0000001affd9723e */ /* 0x010fc600000010ff */
[----:B------:R-:W4:Y:S01]  /*1c720*/  LDL.LU R219, [R1+0x148] ;  /* 0x0001480001db7983 */ /* 0x000f220000300800 */
[----:B------:R-:W-:-:S03]  /*1c730*/  PRMT R234, R217, 0x7610, R234 ;  /* 0x00007610d9ea7816 */ /* 0x000fc600000000ea */
[----:B------:R-:W4:Y:S01]  /*1c740*/  LDL.LU R21, [R1+0x14c] ;  /* 0x00014c0001157983 */ /* 0x000f220000300800 */
        /* <DEDUP_REMOVED lines=10> */
[----:B------:R-:W4:Y:S01]  /*1c7f0*/  LDL.LU R8, [R1+0x150] ;  /* 0x0001500001087983 */ /* 0x000f220000300800 */
[----:B-1----:R-:W-:-:S03]  /*1c800*/  F2FP.BF16.F32.PACK_AB R233, RZ, R32 ;  /* 0x00000020ffe9723e */ /* 0x002fc600000010ff */
[----:B------:R-:W4:Y:S01]  /*1c810*/  LDL.LU R9, [R1+0x154] ;  /* 0x0001540001097983 */ /* 0x000f220000300800 */
[----:B------:R-:W-:Y:S01]  /*1c820*/  F2FP.BF16.F32.PACK_AB R217, RZ, R30 ;  /* 0x0000001effd9723e */ /* 0x000fe200000010ff */
[----:B------:R-:W-:Y:S01]  /*1c830*/  USHF.L.U64.HI UR11, UR8, 0x8, UR9 ;  /* 0x00000008080b7899 */ /* 0x000fe20008010209 */
[----:B------:R-:W-:Y:S01]  /*1c840*/  F2FP.BF16.F32.PACK_AB R23, RZ, R23 ;  /* 0x00000017ff17723e */ /* 0x000fe200000010ff */
[-C--:B------:R-:W-:Y:S01]  /*1c850*/  FMUL R52, R52, R2.reuse ;  /* 0x0000000234347220 */ /* 0x080fe20000400000 */
[----:B------:R-:W-:Y:S01]  /*1c860*/  PRMT R234, R217, 0x7610, R234 ;  /* 0x00007610d9ea7816 */ /* 0x000fe200000000ea */
[----:B------:R-:W-:Y:S01]  /*1c870*/  FMUL R53, R53, R2 ;  /* 0x0000000235357220 */ /* 0x000fe20000400000 */
[----:B------:R-:W-:Y:S01]  /*1c880*/  F2FP.BF16.F32.PACK_AB R217, RZ, R33 ;  /* 0x00000021ffd9723e */ /* 0x000fe200000010ff */
[----:B------:R-:W4:Y:S04]  /*1c890*/  LDL.LU R10, [R1+0x158] ;  /* 0x00015800010a7983 */ /* 0x000f280000300800 */
[----:B------:R-:W-:Y:S01]  /*1c8a0*/  @P2 STG.E.U16 desc[UR36][R6.64+0x112], R234 ;  /* 0x000112ea06002986 */ /* 0x000fe2000c101524 */
[----:B------:R-:W-:-:S03]  /*1c8b0*/  ISETP.GT.AND P2, PT, R0, 0x91, P1 ;  /* 0x000000910000780c */ /* 0x000fc60000f44270 */
[----:B------:R0:W-:Y:S01]  /*1c8c0*/  @P4 STG.E.U16 desc[UR36][R4.64+0x120], R232 ;  /* 0x000120e804004986 */ /* 0x0001e2000c101524 */
[----:B------:R-:W-:-:S03]  /*1c8d0*/  ISETP.GT.AND P4, PT, R0, 0x98, P0 ;  /* 0x000000980000780c */ /* 0x000fc60000784270 */
[----:B------:R-:W-:Y:S01]  /*1c8e0*/  @P5 STG.E.U16 desc[UR36][R4.64+0x122], R233 ;  /* 0x000122e904005986 */ /* 0x000fe2000c101524 */
[----:B------:R-:W-:-:S03]  /*1c8f0*/  ISETP.GT.AND P5, PT, R0, 0x99, P0 ;  /* 0x000000990000780c */ /* 0x000fc600007a4270 */
[----:B------:R1:W-:Y:S01]  /*1c900*/  @P3 STG.E.U16 desc[UR36][R6.64+0x120], R217 ;  /* 0x000120d906003986 */ /* 0x0003e2000c101524 */
[----:B------:R-:W-:Y:S02]  /*1c910*/  ISETP.GT.AND P3, PT, R0, 0x98, P1 ;  /* 0x000000980000780c */ /* 0x000fe40000f64270 */
[----:B0-----:R-:W-:Y:S01]  /*1c920*/  F2FP.BF16.F32.PACK_AB R232, RZ, R35 ;  /* 0x00000023ffe8723e */ /* 0x001fe200000010ff */
[----:B------:R-:W-:Y:S01]  /*1c930*/  FMUL R54, R54, R2 ;  /* 0x0000000236367220 */ /* 0x000fe20000400000 */
[----:B------:R-:W-:Y:S01]  /*1c940*/  F2FP.BF16.F32.PACK_AB R22, RZ, R22 ;  /* 0x00000016ff16723e */ /* 0x000fe200000010ff */
[-C--:B------:R-:W-:Y:S01]  /*1c950*/  FMUL R55, R55, R2.reuse ;  /* 0x0000000237377220 */ /* 0x080fe20000400000 */
[----:B------:R-:W-:Y:S01]  /*1c960*/  FMUL R56, R56, R2 ;  /* 0x0000000238387220 */ /* 0x000fe20000400000 */
[----:B------:R-:W4:Y:S01]  /*1c970*/  LDL.LU R11, [R1+0x15c] ;  /* 0x00015c00010b7983 */ /* 0x000f220000300800 */
[----:B-1----:R-:W-:Y:S01]  /*1c980*/  F2FP.BF16.F32.PACK_AB R217, RZ, R34 ;  /* 0x00000022ffd9723e */ /* 0x002fe200000010ff */
[----:B------:R-:W-:Y:S01]  /*1c990*/  FMUL R57, R57, R2 ;  /* 0x0000000239397220 */ /* 0x000fe20000400000 */
[----:B------:R-:W-:Y:S01]  /*1c9a0*/  F2FP.BF16.F32.PACK_AB R233, RZ, R36 ;  /* 0x00000024ffe9723e */ /* 0x000fe200000010ff */
[----:B------:R-:W4:Y:S01]  /*1c9b0*/  LDL.LU R12, [R1+0x160] ;  /* 0x00016000010c7983 */ /* 0x000f220000300800 */
[----:B------:R-:W-:-:S02]  /*1c9c0*/  PRMT R234, R217, 0x7610, R234 ;  /* 0x00007610d9ea7816 */ /* 0x000fc400000000ea */
[----:B------:R-:W-:Y:S01]  /*1c9d0*/  F2FP.BF16.F32.PACK_AB R217, RZ, R37 ;  /* 0x00000025ffd9723e */ /* 0x000fe200000010ff */
        /* <DEDUP_REMOVED lines=11> */
[----:B-1----:R-:W-:Y:S01]  /*1ca90*/  F2FP.BF16.F32.PACK_AB R233, RZ, R40 ;  /* 0x00000028ffe9723e */ /* 0x002fe200000010ff */
[-C--:B------:R-:W-:Y:S01]  /*1caa0*/  FMUL R58, R58, R2.reuse ;  /* 0x000000023a3a7220 */ /* 0x080fe20000400000 */
[----:B------:R-:W-:Y:S01]  /*1cab0*/  FMUL R59, R59, R2 ;  /* 0x000000023b3b7220 */ /* 0x000fe20000400000 */
[----:B------:R-:W4:Y:S01]  /*1cac0*/  LDL.LU R15, [R1+0x16c] ;  /* 0x00016c00010f7983 */ /* 0x000f220000300800 */
[----:B--2---:R-:W-:Y:S01]  /*1cad0*/  F2FP.BF16.F32.PACK_AB R217, RZ, R38 ;  /* 0x00000026ffd9723e */ /* 0x004fe200000010ff */
[----:B------:R-:W-:-:S02]  /*1cae0*/  FMUL R61, R61, R2 ;  /* 0x000000023d3d7220 */ /* 0x000fc40000400000 */
        /* <DEDUP_REMOVED lines=14> */
[----:B-1----:R-:W-:Y:S01]  /*1cbd0*/  F2FP.BF16.F32.PACK_AB R233, RZ, R44 ;  /* 0x0000002cffe9723e */ /* 0x002fe200000010ff */
[----:B------:R-:W-:Y:S01]  /*1cbe0*/  FMUL R60, R60, R2 ;  /* 0x000000023c3c7220 */ /* 0x000fe20000400000 */
[----:B------:R-:W-:Y:S01]  /*1cbf0*/  F2FP.BF16.F32.PACK_AB R234, RZ, R57 ;  /* 0x00000039ffea723e */ /* 0x000fe200000010ff */
[----:B------:R-:W2:Y:S01]  /*1cc00*/  LDL.LU R20, [R1+0x17c] ;  /* 0x00017c0001147983 */ /* 0x000ea20000300800 */
[----:B------:R-:W-:Y:S01]  /*1cc10*/  F2FP.BF16.F32.PACK_AB R217, RZ, R42 ;  /* 0x0000002affd9723e */ /* 0x000fe200000010ff */
[-C--:B------:R-:W-:Y:S01]  /*1cc20*/  FMUL R62, R62, R2.reuse ;  /* 0x000000023e3e7220 */ /* 0x080fe20000400000 */
[-C--:B------:R-:W-:Y:S01]  /*1cc30*/  FMUL R63, R63, R2.reuse ;  /* 0x000000023f3f7220 */ /* 0x080fe20000400000 */
[-C--:B------:R-:W-:Y:S01]  /*1cc40*/  FMUL R65, R65, R2.reuse ;  /* 0x0000000241417220 */ /* 0x080fe20000400000 */
[----:B------:R-:W-:Y:S01]  /*1cc50*/  FMUL R64, R64, R2 ;  /* 0x0000000240407220 */ /* 0x000fe20000400000 */
[----:B------:R0:W-:Y:S01]  /*1cc60*/  @P2 STG.E.U16 desc[UR36][R6.64+0x142], R217 ;  /* 0x000142d906002986 */ /* 0x0001e2000c101524 */
        /* <DEDUP_REMOVED lines=8> */
[-C--:B------:R-:W-:Y:S01]  /*1ccf0*/  FMUL R66, R66, R2.reuse ;  /* 0x0000000242427220 */ /* 0x080fe20000400000 */
[----:B-1----:R-:W-:Y:S01]  /*1cd00*/  F2FP.BF16.F32.PACK_AB R232, RZ, R47 ;  /* 0x0000002fffe8723e */ /* 0x002fe200000010ff */
[-C--:B------:R-:W-:Y:S01]  /*1cd10*/  FMUL R67, R67, R2.reuse ;  /* 0x0000000243437220 */ /* 0x080fe20000400000 */
[-C--:B------:R-:W-:Y:S01]  /*1cd20*/  FMUL R69, R69, R2.reuse ;  /* 0x0000000245457220 */ /* 0x080fe20000400000 */
[-C--:B------:R-:W-:Y:S01]  /*1cd30*/  FMUL R68, R68, R2.reuse ;  /* 0x0000000244447220 */ /* 0x080fe20000400000 */
[-C--:B------:R-:W-:Y:S01]  /*1cd40*/  FMUL R70, R70, R2.reuse ;  /* 0x0000000246467220 */ /* 0x080fe20000400000 */
[-C--:B------:R-:W-:Y:S01]  /*1cd50*/  FMUL R71, R71, R2.reuse ;  /* 0x0000000247477220 */ /* 0x080fe20000400000 */
[-C--:B------:R-:W-:Y:S01]  /*1cd60*/  FMUL R230, R230, R2.reuse ;  /* 0x00000002e6e67220 */ /* 0x080fe20000400000 */
[----:B------:R-:W-:Y:S01]  /*1cd70*/  F2FP.BF16.F32.PACK_AB R216, RZ, R45 ;  /* 0x0000002dffd8723e */ /* 0x000fe200000010ff */
[-C--:B------:R-:W-:Y:S01]  /*1cd80*/  FMUL R231, R231, R2.reuse ;  /* 0x00000002e7e77220 */ /* 0x080fe20000400000 */
[-C--:B------:R-:W-:Y:S01]  /*1cd90*/  FMUL R72, R72, R2.reuse ;  /* 0x0000000248487220 */ /* 0x080fe20000400000 */
[-C--:B------:R-:W-:Y:S01]  /*1cda0*/  FMUL R73, R73, R2.reuse ;  /* 0x0000000249497220 */ /* 0x080fe20000400000 */
[----:B------:R-:W-:Y:S01]  /*1cdb0*/  FMUL R74, R74, R2 ;  /* 0x000000024a4a7220 */ /* 0x000fe20000400000 */
[----:B------:R-:W-:Y:S01]  /*1cdc0*/  @P2 STG.E.U16 desc[UR36][R6.64+0x152], R216 ;  /* 0x000152d806002986 */ /* 0x000fe2000c101524 */
[----:B------:R-:W-:-:S03]  /*1cdd0*/  ISETP.GT.AND P2, PT, R0, 0xb1, P1 ;  /* 0x000000b10000780c */ /* 0x000fc60000f44270 */
[----:B------:R0:W-:Y:S01]  /*1cde0*/  @P4 STG.E.U16 desc[UR36][R4.64+0x160], R217 ;  /* 0x000160d904004986 */ /* 0x0001e2000c101524 */
[C---:B------:R-:W-:Y:S02]  /*1cdf0*/  ISETP.GT.AND P4, PT, R0.reuse, 0xb8, P0 ;  /* 0x000000b80000780c */ /* 0x040fe40000784270 */
[C---:B------:R-:W-:Y:S01]  /*1ce00*/  ISETP.GT.AND P0, PT, R0.reuse, 0xb9, P0 ;  /* 0x000000b90000780c */ /* 0x040fe20000704270 */
[----:B------:R-:W-:Y:S04]  /*1ce10*/  @P5 STG.E.U16 desc[UR36][R4.64+0x162], R232 ;  /* 0x000162e804005986 */ /* 0x000fe8000c101524 */
[----:B------:R1:W-:Y:S01]  /*1ce20*/  @P3 STG.E.U16 desc[UR36][R6.64+0x160], R23 ;  /* 0x0001601706003986 */ /* 0x0003e2000c101524 */
[----:B------:R-:W-:Y:S02]  /*1ce30*/  ISETP.GT.AND P3, PT, R0, 0xb8, P1 ;  /* 0x000000b80000780c */ /* 0x000fe40000f64270 */
[----:B0-----:R-:W-:Y:S01]  /*1ce40*/  F2FP.BF16.F32.PACK_AB R217, RZ, R50 ;  /* 0x00000032ffd9723e */ /* 0x001fe200000010ff */
[-C--:B------:R-:W-:Y:S01]  /*1ce50*/  FMUL R75, R75, R2.reuse ;  /* 0x000000024b4b7220 */ /* 0x080fe20000400000 */
[----:B------:R-:W-:Y:S01]  /*1ce60*/  F2FP.BF16.F32.PACK_AB R216, RZ, R49 ;  /* 0x00000031ffd8723e */ /* 0x000fe200000010ff */
[-C--:B------:R-:W-:Y:S01]  /*1ce70*/  FMUL R76, R76, R2.reuse ;  /* 0x000000024c4c7220 */ /* 0x080fe20000400000 */
[-C--:B------:R-:W-:Y:S01]  /*1ce80*/  FMUL R77, R77, R2.reuse ;  /* 0x000000024d4d7220 */ /* 0x080fe20000400000 */
[-C--:B------:R-:W-:Y:S01]  /*1ce90*/  FMUL R78, R78, R2.reuse ;  /* 0x000000024e4e7220 */ /* 0x080fe20000400000 */
[-C--:B------:R-:W-:Y:S01]  /*1cea0*/  FMUL R79, R79, R2.reuse ;  /* 0x000000024f4f7220 */ /* 0x080fe20000400000 */
[----:B------:R-:W-:Y:S01]  /*1ceb0*/  FMUL R80, R80, R2 ;  /* 0x0000000250507220 */ /* 0x000fe20000400000 */
[----:B-1----:R-:W-:Y:S01]  /*1cec0*/  F2FP.BF16.F32.PACK_AB R23, RZ, R48 ;  /* 0x00000030ff17723e */ /* 0x002fe200000010ff */
[-C--:B------:R-:W-:Y:S01]  /*1ced0*/  FMUL R81, R81, R2.reuse ;  /* 0x0000000251517220 */ /* 0x080fe20000400000 */
[----:B------:R-:W-:Y:S01]  /*1cee0*/  ISETP.GT.AND P1, PT, R0, 0xb9, P1 ;  /* 0x000000b90000780c */ /* 0x000fe20000f24270 */
[-C--:B------:R-:W-:Y:S01]  /*1cef0*/  FMUL R82, R82, R2.reuse ;  /* 0x0000000252527220 */ /* 0x080fe20000400000 */
[----:B------:R-:W-:Y:S01]  /*1cf00*/  FMUL R83, R83, R2 ;  /* 0x0000000253537220 */ /* 0x000fe20000400000 */
[----:B------:R0:W-:Y:S04]  /*1cf10*/  @P2 STG.E.U16 desc[UR36][R6.64+0x162], R23 ;  /* 0x0001621706002986 */ /* 0x0001e8000c101524 */
[----:B------:R-:W-:Y:S01]  /*1cf20*/  @P0 STG.E.U16 desc[UR36][R4.64+0x172], R217 ;  /* 0x000172d904000986 */ /* 0x000fe2000c101524 */
[----:B------:R-:W-:-:S03]  /*1cf30*/  ISETP.GT.AND P0, PT, R3, 0x80, PT ;  /* 0x000000800300780c */ /* 0x000fc60003f04270 */
[----:B------:R-:W-:Y:S01]  /*1cf40*/  @P4 STG.E.U16 desc[UR36][R4.64+0x170], R216 ;  /* 0x000170d804004986 */ /* 0x000fe2000c101524 */
[----:B------:R-:W-:-:S03]  /*1cf50*/  ISETP.GT.AND P2, PT, R0, RZ, P0 ;  /* 0x000000ff0000720c */ /* 0x000fc60000744270 */
[----:B------:R1:W-:Y:S01]  /*1cf60*/  @P3 STG.E.U16 desc[UR36][R6.64+0x170], R22 ;  /* 0x0001701606003986 */ /* 0x0003e2000c101524 */
[----:B0-----:R-:W-:Y:S02]  /*1cf70*/  F2FP.BF16.F32.PACK_AB R23, RZ, R51 ;  /* 0x00000033ff17723e */ /* 0x001fe400000010ff */
[----:B------:R-:W-:Y:S01]  /*1cf80*/  ISETP.GT.AND P3, PT, R0, 0x1, P0 ;  /* 0x000000010000780c */ /* 0x000fe20000764270 */
[-C--:B------:R-:W-:Y:S01]  /*1cf90*/  FMUL R84, R84, R2.reuse ;  /* 0x0000000254547220 */ /* 0x080fe20000400000 */
[----:B------:R-:W-:Y:S01]  /*1cfa0*/  PRMT R232, R23, 0x7610, R232 ;  /* 0x0000761017e87816 */ /* 0x000fe200000000e8 */
[-C--:B------:R-:W-:Y:S01]  /*1cfb0*/  FMUL R85, R85, R2.reuse ;  /* 0x0000000255557220 */ /* 0x080fe20000400000 */
[-C--:B------:R-:W-:Y:S01]  /*1cfc0*/  FMUL R86, R86, R2.reuse ;  /* 0x0000000256567220 */ /* 0x080fe20000400000 */
[-C--:B------:R-:W-:Y:S01]  /*1cfd0*/  FMUL R87, R87, R2.reuse ;  /* 0x0000000257577220 */ /* 0x080fe20000400000 */
[-C--:B------:R-:W-:Y:S01]  /*1cfe0*/  FMUL R88, R88, R2.reuse ;  /* 0x0000000258587220 */ /* 0x080fe20000400000 */
[-C--:B------:R-:W-:Y:S01]  /*1cff0*/  FMUL R89, R89, R2.reuse ;  /* 0x0000000259597220 */ /* 0x080fe20000400000 */
[-C--:B------:R-:W-:Y:S01]  /*1d000*/  FMUL R90, R90, R2.reuse ;  /* 0x000000025a5a7220 */ /* 0x080fe20000400000 */
[----:B-1----:R-:W-:Y:S01]  /*1d010*/  MOV R22, UR8 ;  /* 0x0000000800167c02 */ /* 0x002fe20008000f00 */
[-C--:B------:R-:W-:Y:S01]  /*1d020*/  FMUL R91, R91, R2.reuse ;  /* 0x000000025b5b7220 */ /* 0x080fe20000400000 */
[-C--:B------:R-:W-:Y:S01]  /*1d030*/  FMUL R92, R92, R2.reuse ;  /* 0x000000025c5c7220 */ /* 0x080fe20000400000 */
[----:B------:R-:W-:Y:S01]  /*1d040*/  FMUL R93, R93, R2 ;  /* 0x000000025d5d7220 */ /* 0x000fe20000400000 */
[----:B------:R-:W-:Y:S01]  /*1d050*/  LEA R22, P4, R22, R4, 0x8 ;  /* 0x0000000416167211 */ /* 0x000fe200078840ff */
[----:B------:R-:W-:Y:S01]  /*1d060*/  @P1 STG.E.U16 desc[UR36][R6.64+0x172], R232 ;  /* 0x000172e806001986 */ /* 0x000fe2000c101524 */
[----:B------:R-:W-:-:S02]  /*1d070*/  F2FP.BF16.F32.PACK_AB R216, RZ, R52 ;  /* 0x00000034ffd8723e */ /* 0x000fc400000010ff */
[----:B------:R-:W-:Y:S01]  /*1d080*/  IADD3.X R23, R5, UR11, RZ, P4, !PT ;  /* 0x0000000b05177c10 */ /* 0x000fe2000a7fe4ff */
[-C--:B------:R-:W-:Y:S01]  /*1d090*/  FMUL R94, R94, R2.reuse ;  /* 0x000000025e5e7220 */ /* 0x080fe20000400000 */
[----:B------:R-:W-:Y:S01]  /*1d0a0*/  F2FP.BF16.F32.PACK_AB R217, RZ, R53 ;  /* 0x00000035ffd9723e */ /* 0x000fe200000010ff */
[----:B------:R-:W-:Y:S01]  /*1d0b0*/  FMUL R95, R95, R2 ;  /* 0x000000025f5f7220 */ /* 0x000fe20000400000 */
[----:B------:R-:W-:Y:S01]  /*1d0c0*/  ISETP.GT.AND P1, PT, R3, 0x88, PT ;  /* 0x000000880300780c */ /* 0x000fe20003f24270 */
[----:B------:R0:W-:Y:S03]  /*1d0d0*/  @P2 STG.E.U16 desc[UR36][R22.64], R216 ;  /* 0x000000d816002986 */ /* 0x0001e6000c101524 */
[C---:B------:R-:W-:Y:S01]  /*1d0e0*/  ISETP.GT.AND P5, PT, R0.reuse, RZ, P1 ;  /* 0x000000ff0000720c */ /* 0x040fe20000fa4270 */
[----:B------:R1:W-:Y:S01]  /*1d0f0*/  @P3 STG.E.U16 desc[UR36][R22.64+0x2], R217 ;  /* 0x000002d916003986 */ /* 0x0003e2000c101524 */
[----:B------:R-:W-:-:S02]  /*1d100*/  ISETP.GT.AND P4, PT, R0, 0x1, P1 ;  /* 0x000000010000780c */ /* 0x000fc40000f84270 */
[----:B------:R-:W-:Y:S01]  /*1d110*/  ISETP.GT.AND P3, PT, R0, 0x8, P0 ;  /* 0x000000080000780c */ /* 0x000fe20000764270 */
[-C--:B------:R-:W-:Y:S01]  /*1d120*/  FMUL R96, R96, R2.reuse ;  /* 0x0000000260607220 */ /* 0x080fe20000400000 */
[----:B------:R-:W-:Y:S01]  /*1d130*/  ISETP.GT.AND P2, PT, R0, 0x9, P0 ;  /* 0x000000090000780c */ /* 0x000fe20000744270 */
[-C--:B------:R-:W-:Y:S01]  /*1d140*/  FMUL R97, R97, R2.reuse ;  /* 0x0000000261617220 */ /* 0x080fe20000400000 */
[-C--:B------:R-:W-:Y:S01]  /*1d150*/  FMUL R98, R98, R2.reuse ;  /* 0x0000000262627220 */ /* 0x080fe20000400000 */
[----:B0-----:R-:W-:Y:S01]  /*1d160*/  IADD3 R216, P6, R22, UR5, RZ ;  /* 0x0000000516d87c10 */ /* 0x001fe2000ffde0ff */
[----:B------:R-:W-:Y:S01]  /*1d170*/  FMUL R99, R99, R2 ;  /* 0x0000000263637220 */ /* 0x000fe20000400000 */
[----:B------:R-:W-:Y:S01]  /*1d180*/  F2FP.BF16.F32.PACK_AB R7, RZ, R54 ;  /* 0x00000036ff07723e */ /* 0x000fe200000010ff */
[-C--:B------:R-:W-:Y:S01]  /*1d190*/  FMUL R100, R100, R2.reuse ;  /* 0x0000000264647220 */ /* 0x080fe20000400000 */
[----:B-1----:R-:W-:Y:S01]  /*1d1a0*/  IADD3.X R217, R23, UR4, RZ, P6, !PT ;  /* 0x0000000417d97c10 */ /* 0x002fe2000b7fe4ff */
[-C--:B------:R-:W-:Y:S01]  /*1d1b0*/  FMUL R101, R101, R2.reuse ;  /* 0x0000000265657220 */ /* 0x080fe20000400000 */
[----:B------:R-:W-:Y:S01]  /*1d1c0*/  IADD3 R6, P6, R22, UR5, RZ ;  /* 0x0000000516067c10 */ /* 0x000fe2000ffde0ff */
[-C--:B------:R-:W-:Y:S01]  /*1d1d0*/  FMUL R102, R102, R2.reuse ;  /* 0x0000000266667220 */ /* 0x080fe20000400000 */
[----:B------:R-:W-:Y:S01]  /*1d1e0*/  PRMT R235, R7, 0x7610, R235 ;  /* 0x0000761007eb7816 */ /* 0x000fe200000000eb */
[-C--:B------:R-:W-:Y:S01]  /*1d1f0*/  FMUL R103, R103, R2.reuse ;  /* 0x0000000267677220 */ /* 0x080fe20000400000 */
[----:B------:R-:W-:Y:S01]  /*1d200*/  F2FP.BF16.F32.PACK_AB R232, RZ, R55 ;  /* 0x00000037ffe8723e */ /* 0x000fe200000010ff */
[-C--:B---3--:R-:W-:Y:S01]  /*1d210*/  FMUL R104, R104, R2.reuse ;  /* 0x0000000268687220 */ /* 0x088fe20000400000 */
[----:B------:R-:W-:Y:S01]  /*1d220*/  IADD3.X R7, R23, UR4, RZ, P6, !PT ;  /* 0x0000000417077c10 */ /* 0x000fe2000b7fe4ff */
[----:B------:R-:W-:Y:S01]  /*1d230*/  FMUL R105, R105, R2 ;  /* 0x0000000269697220 */ /* 0x000fe20000400000 */
[----:B------:R-:W-:Y:S01]  /*1d240*/  F2FP.BF16.F32.PACK_AB R233, RZ, R56 ;  /* 0x00000038ffe9723e */ /* 0x000fe200000010ff */
[----:B------:R-:W-:Y:S04]  /*1d250*/  @P5 STG.E.U16 desc[UR36][R216.64], R235 ;  /* 0x000000ebd8005986 */ /* 0x000fe8000c101524 */
[----:B------:R0:W-:Y:S04]  /*1d260*/  @P4 STG.E.U16 desc[UR36][R6.64+0x2], R232 ;  /* 0x000002e806004986 */ /* 0x0001e8000c101524 */
[----:B------:R1:W-:Y:S01]  /*1d270*/  @P3 STG.E.U16 desc[UR36][R22.64+0x10], R233 ;  /* 0x000010e916003986 */ /* 0x0003e2000c101524 */
[----:B------:R-:W-:-:S03]  /*1d280*/  ISETP.GT.AND P3, PT, R0, 0x8, P1 ;  /* 0x000000080000780c */ /* 0x000fc60000f64270 */
[----:B------:R3:W-:Y:S01]  /*1d290*/  @P2 STG.E.U16 desc[UR36][R22.64+0x12], R234 ;  /* 0x000012ea16002986 */ /* 0x0007e2000c101524 */
[C---:B------:R-:W-:Y:S02]  /*1d2a0*/  ISETP.GT.AND P2, PT, R0.reuse, 0x9, P1 ;  /* 0x000000090000780c */ /* 0x040fe40000f44270 */
[----:B------:R-:W-:Y:S01]  /*1d2b0*/  ISETP.GT.AND P5, PT, R0, 0x11, P0 ;  /* 0x000000110000780c */ /* 0x000fe200007a4270 */
[----:B------:R-:W-:Y:S01]  /*1d2c0*/  FMUL R106, R106, R2 ;  /* 0x000000026a6a7220 */ /* 0x000fe20000400000 */
[----:B0-----:R-:W-:Y:S01]  /*1d2d0*/  F2FP.BF16.F32.PACK_AB R232, RZ, R58 ;  /* 0x0000003affe8723e */ /* 0x001fe200000010ff */
[-C--:B------:R-:W-:Y:S01]  /*1d2e0*/  FMUL R107, R107, R2.reuse ;  /* 0x000000026b6b7220 */ /* 0x080fe20000400000 */
[-C--:B------:R-:W-:Y:S01]  /*1d2f0*/  FMUL R108, R108, R2.reuse ;  /* 0x000000026c6c7220 */ /* 0x080fe20000400000 */
[----:B-1----:R-:W-:Y:S01]  /*1d300*/  F2FP.BF16.F32.PACK_AB R233, RZ, R59 ;  /* 0x0000003bffe9723e */ /* 0x002fe200000010ff */
[----:B------:R-:W-:Y:S01]  /*1d310*/  FMUL R109, R109, R2 ;  /* 0x000000026d6d7220 */ /* 0x000fe20000400000 */
[----:B------:R-:W-:Y:S01]  /*1d320*/  ISETP.GT.AND P4, PT, R0, 0x10, P0 ;  /* 0x000000100000780c */ /* 0x000fe20000784270 */
[----:B------:R0:W-:Y:S01]  /*1d330*/  @P3 STG.E.U16 desc[UR36][R216.64+0x10], R232 ;  /* 0x000010e8d8003986 */ /* 0x0001e2000c101524 */
[----:B------:R-:W-:-:S03]  /*1d340*/  F2FP.BF16.F32.PACK_AB R235, RZ, R61 ;  /* 0x0000003dffeb723e */ /* 0x000fc600000010ff */
[----:B------:R1:W-:Y:S01]  /*1d350*/  @P2 STG.E.U16 desc[UR36][R6.64+0x12], R233 ;  /* 0x000012e906002986 */ /* 0x0003e2000c101524 */
[C---:B------:R-:W-:Y:S02]  /*1d360*/  ISETP.GT.AND P2, PT, R0.reuse, 0x10, P1 ;  /* 0x000000100000780c */ /* 0x040fe40000f44270 */
[----:B---3--:R-:W-:Y:S01]  /*1d370*/  F2FP.BF16.F32.PACK_AB R234, RZ, R60 ;  /* 0x0000003cffea723e */ /* 0x008fe200000010ff */
[----:B------:R3:W-:Y:S01]  /*1d380*/  @P5 STG.E.U16 desc[UR36][R22.64+0x22], R235 ;  /* 0x000022eb16005986 */ /* 0x0007e2000c101524 */
[C---:B------:R-:W-:Y:S02]  /*1d390*/  ISETP.GT.AND P3, PT, R0.reuse, 0x11, P1 ;  /* 0x000000110000780c */ /* 0x040fe40000f64270 */
[C---:B------:R-:W-:Y:S01]  /*1d3a0*/  ISETP.GT.AND P5, PT, R0.reuse, 0x19, P0 ;  /* 0x000000190000780c */ /* 0x040fe200007a4270 */
[----:B------:R3:W-:Y:S01]  /*1d3b0*/  @P4 STG.E.U16 desc[UR36][R22.64+0x20], R234 ;  /* 0x000020ea16004986 */ /* 0x0007e2000c101524 */
[----:B0-----:R-:W-:Y:S02]  /*1d3c0*/  F2FP.BF16.F32.PACK_AB R232, RZ, R62 ;  /* 0x0000003effe8723e */ /* 0x001fe400000010ff */
[----:B------:R-:W-:Y:S01]  /*1d3d0*/  ISETP.GT.AND P4, PT, R0, 0x18, P0 ;  /* 0x000000180000780c */ /* 0x000fe20000784270 */
[-C--:B------:R-:W-:Y:S01]  /*1d3e0*/  FMUL R110, R110, R2.reuse ;  /* 0x000000026e6e7220 */ /* 0x080fe20000400000 */
[----:B------:R-:W-:Y:S01]  /*1d3f0*/  FMUL R111, R111, R2 ;  /* 0x000000026f6f7220 */ /* 0x000fe20000400000 */
[----:B------:R0:W-:Y:S01]  /*1d400*/  @P2 STG.E.U16 desc[UR36][R216.64+0x20], R232 ;  /* 0x000020e8d8002986 */ /* 0x0001e2000c101524 */
[----:B------:R-:W-:-:S02]  /*1d410*/  ISETP.GT.AND P2, PT, R0, 0x18, P1 ;  /* 0x000000180000780c */ /* 0x000fc40000f44270 */
[----:B-1----:R-:W-:Y:S01]  /*1d420*/  F2FP.BF16.F32.PACK_AB R233, RZ, R63 ;  /* 0x0000003fffe9723e */ /* 0x002fe200000010ff */
[-C--:B------:R-:W-:Y:S01]  /*1d430*/  FMUL R112, R112, R2.reuse ;  /* 0x0000000270707220 */ /* 0x080fe20000400000 */
[----:B---3--:R-:W-:Y:S01]  /*1d440*/  F2FP.BF16.F32.PACK_AB R235, RZ, R65 ;  /* 0x00000041ffeb723e */ /* 0x008fe200000010ff */
[----:B------:R-:W-:Y:S01]  /*1d450*/  FMUL R113, R113, R2 ;  /* 0x0000000271717220 */ /* 0x000fe20000400000 */
[----:B------:R-:W-:Y:S01]  /*1d460*/  F2FP.BF16.F32.PACK_AB R234, RZ, R64 ;  /* 0x00000040ffea723e */ /* 0x000fe200000010ff */
[----:B------:R1:W-:Y:S01]  /*1d470*/  @P3 STG.E.U16 desc[UR36][R6.64+0x22], R233 ;  /* 0x000022e906003986 */ /* 0x0003e2000c101524 */
[----:B------:R-:W-:-:S03]  /*1d480*/  ISETP.GT.AND P3, PT, R0, 0x19, P1 ;  /* 0x000000190000780c */ /* 0x000fc60000f64270 */
[----:B------:R3:W-:Y:S01]  /*1d490*/  @P5 STG.E.U16 desc[UR36][R22.64+0x32], R235 ;  /* 0x000032eb16005986 */ /* 0x0007e2000c101524 */
[----:B0-----:R-:W-:Y:S02]  /*1d4a0*/  F2FP.BF16.F32.PACK_AB R232, RZ, R66 ;  /* 0x00000042ffe8723e */ /* 0x001fe400000010ff */
[C---:B------:R-:W-:Y:S01]  /*1d4b0*/  ISETP.GT.AND P5, PT, R0.reuse, 0x21, P0 ;  /* 0x000000210000780c */ /* 0x040fe200007a4270 */
[----:B------:R0:W-:Y:S01]  /*1d4c0*/  @P4 STG.E.U16 desc[UR36][R22.64+0x30], R234 ;  /* 0x000030ea16004986 */ /* 0x0001e2000c101524 */
[----:B------:R-:W-:-:S03]  /*1d4d0*/  ISETP.GT.AND P4, PT, R0, 0x20, P0 ;  /* 0x000000200000780c */ /* 0x000fc60000784270 */
[----:B------:R0:W-:Y:S01]  /*1d4e0*/  @P2 STG.E.U16 desc[UR36][R216.64+0x30], R232 ;  /* 0x000030e8d8002986 */ /* 0x0001e2000c101524 */
[----:B------:R-:W-:Y:S02]  /*1d4f0*/  ISETP.GT.AND P2, PT, R0, 0x20, P1 ;  /* 0x000000200000780c */ /* 0x000fe40000f44270 */
[----:B-1----:R-:W-:Y:S01]  /*1d500*/  F2FP.BF16.F32.PACK_AB R233, RZ, R67 ;  /* 0x00000043ffe9723e */ /* 0x002fe200000010ff */
[-C--:B------:R-:W-:Y:S01]  /*1d510*/  FMUL R114, R114, R2.reuse ;  /* 0x0000000272727220 */ /* 0x080fe20000400000 */
[----:B---3--:R-:W-:Y:S01]  /*1d520*/  F2FP.BF16.F32.PACK_AB R235, RZ, R69 ;  /* 0x00000045ffeb723e */ /* 0x008fe200000010ff */
[-C--:B------:R-:W-:Y:S01]  /*1d530*/  FMUL R115, R115, R2.reuse ;  /* 0x0000000273737220 */ /* 0x080fe20000400000 */
[----:B------:R-:W-:Y:S01]  /*1d540*/  FMUL R116, R116, R2 ;  /* 0x0000000274747220 */ /* 0x000fe20000400000 */
[----:B0-----:R-:W-:Y:S01]  /*1d550*/  F2FP.BF16.F32.PACK_AB R234, RZ, R68 ;  /* 0x00000044ffea723e */ /* 0x001fe200000010ff */
[----:B------:R0:W-:Y:S01]  /*1d560*/  @P3 STG.E.U16 desc[UR36][R6.64+0x32], R233 ;  /* 0x000032e906003986 */ /* 0x0001e2000c101524 */
[----:B------:R-:W-:-:S02]  /*1d570*/  ISETP.GT.AND P3, PT, R0, 0x21, P1 ;  /* 0x000000210000780c */ /* 0x000fc40000f64270 */
[----:B------:R-:W-:Y:S01]  /*1d580*/  F2FP.BF16.F32.PACK_AB R232, RZ, R70 ;  /* 0x00000046ffe8723e */ /* 0x000fe200000010ff */
[----:B------:R-:W-:Y:S01]  /*1d590*/  @P5 STG.E.U16 desc[UR36][R22.64+0x42], R235 ;  /* 0x000042eb16005986 */ /* 0x000fe2000c101524 */
[----:B------:R-:W-:-:S03]  /*1d5a0*/  ISETP.GT.AND P5, PT, R0, 0x29, P0 ;  /* 0x000000290000780c */ /* 0x000fc600007a4270 */
[----:B------:R-:W-:Y:S01]  /*1d5b0*/  @P4 STG.E.U16 desc[UR36][R22.64+0x40], R234 ;  /* 0x000040ea16004986 */ /* 0x000fe2000c101524 */
[----:B------:R-:W-:-:S03]  /*1d5c0*/  ISETP.GT.AND P4, PT, R0, 0x28, P0 ;  /* 0x000000280000780c */ /* 0x000fc60000784270 */
[----:B------:R-:W-:Y:S01]  /*1d5d0*/  @P2 STG.E.U16 desc[UR36][R216.64+0x40], R232 ;  /* 0x000040e8d8002986 */ /* 0x000fe2000c101524 */
[----:B------:R-:W-:Y:S02]  /*1d5e0*/  ISETP.GT.AND P2, PT, R0, 0x28, P1 ;  /* 0x000000280000780c */ /* 0x000fe40000f44270 */
[----:B0-----:R-:W-:Y:S01]  /*1d5f0*/  F2FP.BF16.F32.PACK_AB R233, RZ, R71 ;  /* 0x00000047ffe9723e */ /* 0x001fe200000010ff */
[----:B------:R-:W-:Y:S01]  /*1d600*/  FMUL R117, R117, R2 ;  /* 0x0000000275757220 */ /* 0x000fe20000400000 */
[----:B------:R-:W-:Y:S01]  /*1d610*/  F2FP.BF16.F32.PACK_AB R230, RZ, R230 ;  /* 0x000000e6ffe6723e */ /* 0x000fe200000010ff */
[----:B------:R-:W-:Y:S01]  /*1d620*/  FMUL R118, R118, R2 ;  /* 0x0000000276767220 */ /* 0x000fe20000400000 */
[----:B------:R-:W-:Y:S01]  /*1d630*/  F2FP.BF16.F32.PACK_AB R231, RZ, R231 ;  /* 0x000000e7ffe7723e */ /* 0x000fe200000010ff */
[----:B------:R-:W-:Y:S01]  /*1d640*/  @P3 STG.E.U16 desc[UR36][R6.64+0x42], R233 ;  /* 0x000042e906003986 */ /* 0x000fe2000c101524 */
[----:B------:R-:W-:-:S03]  /*1d650*/  ISETP.GT.AND P3, PT, R0, 0x29, P1 ;  /* 0x000000290000780c */ /* 0x000fc60000f64270 */
[----:B------:R0:W-:Y:S01]  /*1d660*/  @P5 STG.E.U16 desc[UR36][R22.64+0x52], R230 ;  /* 0x000052e616005986 */ /* 0x0001e2000c101524 */
[----:B------:R-:W-:-:S03]  /*1d670*/  ISETP.GT.AND P5, PT, R0, 0x31, P0 ;  /* 0x000000310000780c */ /* 0x000fc600007a4270 */
[----:B------:R1:W-:Y:S01]  /*1d680*/  @P4 STG.E.U16 desc[UR36][R22.64+0x50], R231 ;  /* 0x000050e716004986 */ /* 0x0003e2000c101524 */
[----:B------:R-:W-:Y:S01]  /*1d690*/  ISETP.GT.AND P4, PT, R0, 0x30, P0 ;  /* 0x000000300000780c */ /* 0x000fe20000784270 */
[-C--:B------:R-:W-:Y:S01]  /*1d6a0*/  FMUL R119, R119, R2.reuse ;  /* 0x0000000277777220 */ /* 0x080fe20000400000 */
[-C--:B------:R-:W-:Y:S01]  /*1d6b0*/  FMUL R16, R16, R2.reuse ;  /* 0x0000000210107220 */ /* 0x080fe20000400000 */
[-C--:B------:R-:W-:Y:S01]  /*1d6c0*/  FMUL R226, R226, R2.reuse ;  /* 0x00000002e2e27220 */ /* 0x080fe20000400000 */
[-C--:B------:R-:W-:Y:S01]  /*1d6d0*/  FMUL R229, R229, R2.reuse ;  /* 0x00000002e5e57220 */ /* 0x080fe20000400000 */
[-C--:B------:R-:W-:Y:S01]  /*1d6e0*/  FMUL R228, R228, R2.reuse ;  /* 0x00000002e4e47220 */ /* 0x080fe20000400000 */
[----:B------:R-:W-:Y:S01]  /*1d6f0*/  FMUL R227, R227, R2 ;  /* 0x00000002e3e37220 */ /* 0x000fe20000400000 */
[----:B0-----:R-:W-:Y:S01]  /*1d700*/  F2FP.BF16.F32.PACK_AB R230, RZ, R72 ;  /* 0x00000048ffe6723e */ /* 0x001fe200000010ff */
[-C--:B------:R-:W-:Y:S01]  /*1d710*/  FMUL R225, R225, R2.reuse ;  /* 0x00000002e1e17220 */ /* 0x080fe20000400000 */
[-C--:B------:R-:W-:Y:S01]  /*1d720*/  FMUL R224, R224, R2.reuse ;  /* 0x00000002e0e07220 */ /* 0x080fe20000400000 */
[----:B------:R-:W-:Y:S01]  /*1d730*/  FMUL R222, R222, R2 ;  /* 0x00000002dede7220 */ /* 0x000fe20000400000 */
[----:B------:R-:W3:Y:S01]  /*1d740*/  LDL.LU R185, [R1+0x504] ;  /* 0x0005040001b97983 */ /* 0x000ee20000300800 */
[----:B-1----:R-:W-:-:S03]  /*1d750*/  F2FP.BF16.F32.PACK_AB R231, RZ, R73 ;  /* 0x00000049ffe7723e */ /* 0x002fc600000010ff */
[----:B------:R0:W-:Y:S01]  /*1d760*/  @P2 STG.E.U16 desc[UR36][R216.64+0x50], R230 ;  /* 0x000050e6d8002986 */ /* 0x0001e2000c101524 */
[C---:B------:R-:W-:Y:S02]  /*1d770*/  ISETP.GT.AND P2, PT, R0.reuse, 0x30, P1 ;  /* 0x000000300000780c */ /* 0x040fe40000f44270 */
[----:B------:R-:W-:Y:S02]  /*1d780*/  F2FP.BF16.F32.PACK_AB R232, RZ, R74 ;  /* 0x0000004affe8723e */ /* 0x000fe400000010ff */
[----:B------:R-:W-:Y:S01]  /*1d790*/  F2FP.BF16.F32.PACK_AB R233, RZ, R75 ;  /* 0x0000004bffe9723e */ /* 0x000fe200000010ff */
[----:B------:R1:W-:Y:S01]  /*1d7a0*/  @P3 STG.E.U16 desc[UR36][R6.64+0x52], R231 ;  /* 0x000052e706003986 */ /* 0x0003e2000c101524 */
[----:B------:R-:W-:-:S03]  /*1d7b0*/  ISETP.GT.AND P3, PT, R0, 0x31, P1 ;  /* 0x000000310000780c */ /* 0x000fc60000f64270 */
[----:B------:R4:W-:Y:S01]  /*1d7c0*/  @P4 STG.E.U16 desc[UR36][R22.64+0x60], R232 ;  /* 0x000060e816004986 */ /* 0x0009e2000c101524 */
[----:B0-----:R-:W-:-:S03]  /*1d7d0*/  F2FP.BF16.F32.PACK_AB R230, RZ, R76 ;  /* 0x0000004cffe6723e */ /* 0x001fc600000010ff */
[----:B------:R0:W-:Y:S01]  /*1d7e0*/  @P5 STG.E.U16 desc[UR36][R22.64+0x62], R233 ;  /* 0x000062e916005986 */ /* 0x0001e2000c101524 */
[C---:B------:R-:W-:Y:S02]  /*1d7f0*/  ISETP.GT.AND P4, PT, R0.reuse, 0x38, P0 ;  /* 0x000000380000780c */ /* 0x040fe40000784270 */
[C---:B------:R-:W-:Y:S01]  /*1d800*/  ISETP.GT.AND P5, PT, R0.reuse, 0x39, P0 ;  /* 0x000000390000780c */ /* 0x040fe200007a4270 */
[----:B------:R0:W-:Y:S01]  /*1d810*/  @P2 STG.E.U16 desc[UR36][R216.64+0x60], R230 ;  /* 0x000060e6d8002986 */ /* 0x0001e2000c101524 */
[----:B------:R-:W-:Y:S02]  /*1d820*/  ISETP.GT.AND P2, PT, R0, 0x38, P1 ;  /* 0x000000380000780c */ /* 0x000fe40000f44270 */
[----:B-1----:R-:W-:Y:S01]  /*1d830*/  F2FP.BF16.F32.PACK_AB R231, RZ, R77 ;  /* 0x0000004dffe7723e */ /* 0x002fe200000010ff */
[----:B------:R-:W-:Y:S01]  /*1d840*/  FMUL R223, R223, R2 ;  /* 0x00000002dfdf7220 */ /* 0x000fe20000400000 */
[----:B----4-:R-:W-:Y:S01]  /*1d850*/  F2FP.BF16.F32.PACK_AB R232, RZ, R78 ;  /* 0x0000004effe8723e */ /* 0x010fe200000010ff */
[----:B------:R-:W-:Y:S01]  /*1d860*/  FMUL R221, R221, R2 ;  /* 0x00000002dddd7220 */ /* 0x000fe20000400000 */
[----:B------:R-:W-:Y:S01]  /*1d870*/  F2FP.BF16.F32.PACK_AB R234, RZ, R16 ;  /* 0x00000010ffea723e */ /* 0x000fe200000010ff */
[----:B------:R-:W4:Y:S01]  /*1d880*/  LDL.LU R186, [R1+0x500] ;  /* 0x0005000001ba7983 */ /* 0x000f220000300800 */
[----:B0-----:R-:W-:-:S03]  /*1d890*/  F2FP.BF16.F32.PACK_AB R233, RZ, R79 ;  /* 0x0000004fffe9723e */ /* 0x001fc600000010ff */
[----:B------:R0:W-:Y:S01]  /*1d8a0*/  @P3 STG.E.U16 desc[UR36][R6.64+0x62], R231 ;  /* 0x000062e706003986 */ /* 0x0001e2000c101524 */
[C---:B------:R-:W-:Y:S02]  /*1d8b0*/  ISETP.GT.AND P3, PT, R0.reuse, 0x39, P1 ;  /* 0x000000390000780c */ /* 0x040fe40000f64270 */
[----:B------:R-:W-:Y:S01]  /*1d8c0*/  F2FP.BF16.F32.PACK_AB R230, RZ, R80 ;  /* 0x00000050ffe6723e */ /* 0x000fe200000010ff */
[----:B------:R1:W-:Y:S01]  /*1d8d0*/  @P4 STG.E.U16 desc[UR36][R22.64+0x70], R232 ;  /* 0x000070e816004986 */ /* 0x0003e2000c101524 */
[----:B------:R-:W-:-:S03]  /*1d8e0*/  ISETP.GT.AND P4, PT, R0, 0x40, P0 ;  /* 0x000000400000780c */ /* 0x000fc60000784270 */
[----:B------:R1:W-:Y:S01]  /*1d8f0*/  @P5 STG.E.U16 desc[UR36][R22.64+0x72], R233 ;  /* 0x000072e916005986 */ /* 0x0003e2000c101524 */
[----:B------:R-:W-:-:S03]  /*1d900*/  ISETP.GT.AND P5, PT, R0, 0x41, P0 ;  /* 0x000000410000780c */ /* 0x000fc600007a4270 */
[----:B------:R2:W-:Y:S01]  /*1d910*/  @P2 STG.E.U16 desc[UR36][R216.64+0x70], R230 ;  /* 0x000070e6d8002986 */ /* 0x0005e2000c101524 */
[----:B------:R-:W-:Y:S02]  /*1d920*/  ISETP.GT.AND P2, PT, R0, 0x40, P1 ;  /* 0x000000400000780c */ /* 0x000fe40000f44270 */
[----:B0-----:R-:W-:Y:S01]  /*1d930*/  F2FP.BF16.F32.PACK_AB R231, RZ, R81 ;  /* 0x00000051ffe7723e */ /* 0x001fe200000010ff */
[----:B------:R-:W-:Y:S01]  /*1d940*/  FMUL R220, R220, R2 ;  /* 0x00000002dcdc7220 */ /* 0x000fe20000400000 */
[----:B-1----:R-:W-:Y:S01]  /*1d950*/  F2FP.BF16.F32.PACK_AB R232, RZ, R82 ;  /* 0x00000052ffe8723e */ /* 0x002fe200000010ff */
[----:B------:R-:W-:Y:S01]  /*1d960*/  FMUL R218, R218, R2 ;  /* 0x00000002dada7220 */ /* 0x000fe20000400000 */
[----:B------:R-:W-:Y:S01]  /*1d970*/  F2FP.BF16.F32.PACK_AB R229, RZ, R229 ;  /* 0x000000e5ffe5723e */ /* 0x000fe200000010ff */
[----:B------:R-:W4:Y:S01]  /*1d980*/  LDL.LU R187, [R1+0x4fc] ;  /* 0x0004fc0001bb7983 */ /* 0x000f220000300800 */
[----:B------:R-:W-:-:S03]  /*1d990*/  F2FP.BF16.F32.PACK_AB R233, RZ, R83 ;  /* 0x00000053ffe9723e */ /* 0x000fc600000010ff */
[----:B------:R0:W-:Y:S01]  /*1d9a0*/  @P3 STG.E.U16 desc[UR36][R6.64+0x72], R231 ;  /* 0x000072e706003986 */ /* 0x0001e2000c101524 */
[C---:B------:R-:W-:Y:S02]  /*1d9b0*/  ISETP.GT.AND P3, PT, R0.reuse, 0x41, P1 ;  /* 0x000000410000780c */ /* 0x040fe40000f64270 */
[----:B--2---:R-:W-:Y:S01]  /*1d9c0*/  F2FP.BF16.F32.PACK_AB R230, RZ, R84 ;  /* 0x00000054ffe6723e */ /* 0x004fe200000010ff */
[----:B------:R1:W-:Y:S01]  /*1d9d0*/  @P4 STG.E.U16 desc[UR36][R22.64+0x80], R232 ;  /* 0x000080e816004986 */ /* 0x0003e2000c101524 */
[----:B------:R-:W-:-:S03]  /*1d9e0*/  ISETP.GT.AND P4, PT, R0, 0x48, P0 ;  /* 0x000000480000780c */ /* 0x000fc60000784270 */
[----:B------:R2:W-:Y:S01]  /*1d9f0*/  @P5 STG.E.U16 desc[UR36][R22.64+0x82], R233 ;  /* 0x000082e916005986 */ /* 0x0005e2000c101524 */
[----:B------:R-:W-:-:S03]  /*1da00*/  ISETP.GT.AND P5, PT, R0, 0x49, P0 ;  /* 0x000000490000780c */ /* 0x000fc600007a4270 */
[----:B------:R2:W-:Y:S01]  /*1da10*/  @P2 STG.E.U16 desc[UR36][R216.64+0x80], R230 ;  /* 0x000080e6d8002986 */ /* 0x0005e2000c101524 */
[C---:B------:R-:W-:Y:S02]  /*1da20*/  ISETP.GT.AND P2, PT, R0.reuse, 0x48, P1 ;  /* 0x000000480000780c */ /* 0x040fe40000f44270 */
[----:B0-----:R-:W-:Y:S01]  /*1da30*/  F2FP.BF16.F32.PACK_AB R231, RZ, R85 ;  /* 0x00000055ffe7723e */ /* 0x001fe200000010ff */
[----:B------:R-:W4:Y:S01]  /*1da40*/  LDL.LU R188, [R1+0x4f8] ;  /* 0x0004f80001bc7983 */ /* 0x000f220000300800 */
[----:B-1----:R-:W-:Y:S02]  /*1da50*/  F2FP.BF16.F32.PACK_AB R232, RZ, R86 ;  /* 0x00000056ffe8723e */ /* 0x002fe400000010ff */
[----:B--2---:R-:W-:Y:S01]  /*1da60*/  F2FP.BF16.F32.PACK_AB R233, RZ, R87 ;  /* 0x00000057ffe9723e */ /* 0x004fe200000010ff */
        /* <DEDUP_REMOVED lines=27> */
[----:B------:R-:W-:Y:S01]  /*1dc20*/  FMUL R219, R219, R2 ;  /* 0x00000002dbdb7220 */ /* 0x000fe20000400000 */
[----:B--2---:R-:W-:Y:S01]  /*1dc30*/  F2FP.BF16.F32.PACK_AB R233, RZ, R95 ;  /* 0x0000005fffe9723e */ /* 0x004fe200000010ff */
[----:B------:R0:W-:Y:S01]  /*1dc40*/  @P3 STG.E.U16 desc[UR36][R6.64+0xa2], R231 ;  /* 0x0000a2e706003986 */ /* 0x0001e2000c101524 */
[----:B------:R-:W-:-:S02]  /*1dc50*/  ISETP.GT.AND P3, PT, R0, 0x59, P1 ;  /* 0x000000590000780c */ /* 0x000fc40000f64270 */
        /* <DEDUP_REMOVED lines=10> */
[----:B------:R-:W4:Y:S01]  /*1dd00*/  LDL.LU R190, [R1+0x4f0] ;  /* 0x0004f00001be7983 */ /* 0x000f220000300800 */
[----:B--2---:R-:W-:-:S03]  /*1dd10*/  F2FP.BF16.F32.PACK_AB R233, RZ, R99 ;  /* 0x00000063ffe9723e */ /* 0x004fc600000010ff */
        /* <DEDUP_REMOVED lines=67> */
[----:B------:R-:W-:Y:S01]  /*1e150*/  @P3 STG.E.U16 desc[UR36][R6.64+0x102], R231 ;  /* 0x000102e706003986 */ /* 0x000fe2000c101524 */
[----:B------:R-:W-:Y:S02]  /*1e160*/  ISETP.GT.AND P3, PT, R0, 0x89, P1 ;  /* 0x000000890000780c */ /* 0x000fe40000f64270 */
[----:B------:R-:W-:Y:S01]  /*1e170*/  F2FP.BF16.F32.PACK_AB R230, RZ, R226 ;  /* 0x000000e2ffe6723e */ /* 0x000fe200000010ff */
[----:B------:R-:W-:Y:S01]  /*1e180*/  @P4 STG.E.U16 desc[UR36][R22.64+0x110], R232 ;  /* 0x000110e816004986 */ /* 0x000fe2000c101524 */
[----:B------:R-:W-:-:S02]  /*1e190*/  PRMT R226, R234, 0x7610, R226 ;  /* 0x00007610eae27816 */ /* 0x000fc400000000e2 */
[C---:B------:R-:W-:Y:S01]  /*1e1a0*/  ISETP.GT.AND P4, PT, R0.reuse, 0x90, P0 ;  /* 0x000000900000780c */ /* 0x040fe20000784270 */
[----:B------:R-:W-:Y:S01]  /*1e1b0*/  @P5 STG.E.U16 desc[UR36][R22.64+0x112], R233 ;  /* 0x000112e916005986 */ /* 0x000fe2000c101524 */
[----:B------:R-:W-:-:S03]  /*1e1c0*/  ISETP.GT.AND P5, PT, R0, 0x91, P0 ;  /* 0x000000910000780c */ /* 0x000fc600007a4270 */
[----:B------:R-:W-:Y:S01]  /*1e1d0*/  @P2 STG.E.U16 desc[UR36][R216.64+0x110], R226 ;  /* 0x000110e2d8002986 */ /* 0x000fe2000c101524 */
[----:B------:R-:W-:Y:S02]  /*1e1e0*/  ISETP.GT.AND P2, PT, R0, 0x90, P1 ;  /* 0x000000900000780c */ /* 0x000fe40000f44270 */
[----:B------:R-:W-:Y:S01]  /*1e1f0*/  PRMT R228, R229, 0x7610, R228 ;  /* 0x00007610e5e47816 */ /* 0x000fe200000000e4 */
[-C--:B------:R-:W-:Y:S01]  /*1e200*/  FMUL R12, R12, R2.reuse ;  /* 0x000000020c0c7220 */ /* 0x080fe20000400000 */
[----:B------:R-:W-:Y:S01]  /*1e210*/  F2FP.BF16.F32.PACK_AB R227, RZ, R227 ;  /* 0x000000e3ffe3723e */ /* 0x000fe200000010ff */
[----:B------:R-:W-:Y:S01]  /*1e220*/  FMUL R13, R13, R2 ;  /* 0x000000020d0d7220 */ /* 0x000fe20000400000 */
[----:B------:R-:W-:Y:S01]  /*1e230*/  F2FP.BF16.F32.PACK_AB R225, RZ, R225 ;  /* 0x000000e1ffe1723e */ /* 0x000fe200000010ff */
[----:B------:R-:W-:Y:S01]  /*1e240*/  @P3 STG.E.U16 desc[UR36][R6.64+0x112], R228 ;  /* 0x000112e406003986 */ /* 0x000fe2000c101524 */
[----:B------:R-:W-:-:S03]  /*1e250*/  ISETP.GT.AND P3, PT, R0, 0x91, P1 ;  /* 0x000000910000780c */ /* 0x000fc60000f64270 */
[----:B------:R-:W-:Y:S01]  /*1e260*/  @P4 STG.E.U16 desc[UR36][R22.64+0x120], R235 ;  /* 0x000120eb16004986 */ /* 0x000fe2000c101524 */
[----:B------:R-:W-:-:S03]  /*1e270*/  ISETP.GT.AND P4, PT, R0, 0x98, P0 ;  /* 0x000000980000780c */ /* 0x000fc60000784270 */
[----:B------:R-:W-:Y:S01]  /*1e280*/  @P5 STG.E.U16 desc[UR36][R22.64+0x122], R230 ;  /* 0x000122e616005986 */ /* 0x000fe2000c101524 */
[----:B------:R-:W-:-:S03]  /*1e290*/  ISETP.GT.AND P5, PT, R0, 0x99, P0 ;  /* 0x000000990000780c */ /* 0x000fc600007a4270 */
[----:B------:R-:W-:Y:S01]  /*1e2a0*/  @P2 STG.E.U16 desc[UR36][R216.64+0x120], R227 ;  /* 0x000120e3d8002986 */ /* 0x000fe2000c101524 */
[C---:B------:R-:W-:Y:S02]  /*1e2b0*/  ISETP.GT.AND P2, PT, R0.reuse, 0x98, P1 ;  /* 0x000000980000780c */ /* 0x040fe40000f44270 */
[----:B------:R-:W-:Y:S02]  /*1e2c0*/  F2FP.BF16.F32.PACK_AB R224, RZ, R224 ;  /* 0x000000e0ffe0723e */ /* 0x000fe400000010ff */
[----:B------:R-:W-:Y:S01]  /*1e2d0*/  F2FP.BF16.F32.PACK_AB R222, RZ, R222 ;  /* 0x000000deffde723e */ /* 0x000fe200000010ff */
[----:B------:R-:W-:Y:S01]  /*1e2e0*/  @P3 STG.E.U16 desc[UR36][R6.64+0x122], R225 ;  /* 0x000122e106003986 */ /* 0x000fe2000c101524 */
[C---:B------:R-:W-:Y:S02]  /*1e2f0*/  ISETP.GT.AND P3, PT, R0.reuse, 0x99, P1 ;  /* 0x000000990000780c */ /* 0x040fe40000f64270 */
[----:B------:R-:W-:Y:S01]  /*1e300*/  F2FP.BF16.F32.PACK_AB R223, RZ, R223 ;  /* 0x000000dfffdf723e */ /* 0x000fe200000010ff */
[----:B------:R-:W-:Y:S01]  /*1e310*/  @P4 STG.E.U16 desc[UR36][R22.64+0x130], R224 ;  /* 0x000130e016004986 */ /* 0x000fe2000c101524 */
[----:B------:R-:W-:-:S03]  /*1e320*/  ISETP.GT.AND P4, PT, R0, 0xa0, P0 ;  /* 0x000000a00000780c */ /* 0x000fc60000784270 */
[----:B------:R-:W-:Y:S01]  /*1e330*/  @P5 STG.E.U16 desc[UR36][R22.64+0x132], R222 ;  /* 0x000132de16005986 */ /* 0x000fe2000c101524 */
[----:B------:R-:W-:-:S03]  /*1e340*/  ISETP.GT.AND P5, PT, R0, 0xa1, P0 ;  /* 0x000000a10000780c */ /* 0x000fc600007a4270 */
[----:B------:R-:W-:Y:S01]  /*1e350*/  @P2 STG.E.U16 desc[UR36][R216.64+0x130], R223 ;  /* 0x000130dfd8002986 */ /* 0x000fe2000c101524 */
[C---:B------:R-:W-:Y:S02]  /*1e360*/  ISETP.GT.AND P2, PT, R0.reuse, 0xa0, P1 ;  /* 0x000000a00000780c */ /* 0x040fe40000f44270 */
[----:B------:R-:W-:Y:S01]  /*1e370*/  F2FP.BF16.F32.PACK_AB R221, RZ, R221 ;  /* 0x000000ddffdd723e */ /* 0x000fe200000010ff */
[----:B------:R-:W2:Y:S01]  /*1e380*/  LDL.LU R196, [R1+0x4d8] ;  /* 0x0004d80001c47983 */ /* 0x000ea20000300800 */
[----:B------:R-:W-:Y:S02]  /*1e390*/  F2FP.BF16.F32.PACK_AB R220, RZ, R220 ;  /* 0x000000dcffdc723e */ /* 0x000fe400000010ff */
[----:B------:R-:W-:Y:S01]  /*1e3a0*/  F2FP.BF16.F32.PACK_AB R218, RZ, R218 ;  /* 0x000000daffda723e */ /* 0x000fe200000010ff */
[----:B------:R-:W-:Y:S01]  /*1e3b0*/  @P3 STG.E.U16 desc[UR36][R6.64+0x132], R221 ;  /* 0x000132dd06003986 */ /* 0x000fe2000c101524 */
[C---:B------:R-:W-:Y:S02]  /*1e3c0*/  ISETP.GT.AND P6, PT, R0.reuse, 0xa8, P1 ;  /* 0x000000a80000780c */ /* 0x040fe40000fc4270 */
[----:B------:R-:W-:Y:S01]  /*1e3d0*/  ISETP.GT.AND P3, PT, R0, 0xa1, P1 ;  /* 0x000000a10000780c */ /* 0x000fe20000f64270 */
[----:B------:R0:W-:Y:S01]  /*1e3e0*/  @P4 STG.E.U16 desc[UR36][R22.64+0x140], R220 ;  /* 0x000140dc16004986 */ /* 0x0001e2000c101524 */
[----:B------:R-:W-:-:S02]  /*1e3f0*/  F2FP.BF16.F32.PACK_AB R8, RZ, R8 ;  /* 0x00000008ff08723e */ /* 0x000fc400000010ff */
[----:B------:R-:W-:Y:S01]  /*1e400*/  F2FP.BF16.F32.PACK_AB R9, RZ, R9 ;  /* 0x00000009ff09723e */ /* 0x000fe200000010ff */
[----:B------:R1:W-:Y:S01]  /*1e410*/  @P5 STG.E.U16 desc[UR36][R22.64+0x142], R218 ;  /* 0x000142da16005986 */ /* 0x0003e2000c101524 */
[C---:B------:R-:W-:Y:S02]  /*1e420*/  ISETP.GT.AND P4, PT, R0.reuse, 0xa8, P0 ;  /* 0x000000a80000780c */ /* 0x040fe40000784270 */
[----:B------:R-:W-:Y:S01]  /*1e430*/  ISETP.GT.AND P5, PT, R0, 0xa9, P0 ;  /* 0x000000a90000780c */ /* 0x000fe200007a4270 */
[----:B------:R-:W-:Y:S01]  /*1e440*/  FMUL R14, R14, R2 ;  /* 0x000000020e0e7220 */ /* 0x000fe20000400000 */
[----:B------:R-:W-:Y:S01]  /*1e450*/  F2FP.BF16.F32.PACK_AB R219, RZ, R219 ;  /* 0x000000dbffdb723e */ /* 0x000fe200000010ff */
[----:B------:R-:W2:Y:S01]  /*1e460*/  LDL.LU R197, [R1+0x4d4] ;  /* 0x0004d40001c57983 */ /* 0x000ea20000300800 */
[----:B0-----:R-:W-:Y:S01]  /*1e470*/  PRMT R220, R9, 0x7610, R220 ;  /* 0x0000761009dc7816 */ /* 0x001fe200000000dc */
[----:B------:R-:W-:Y:S01]  /*1e480*/  @P2 IMAD.MOV.U32 R9, RZ, RZ, R217 ;  /* 0x000000ffff092224 */ /* 0x000fe200078e00d9 */
[----:B-1----:R-:W-:Y:S01]  /*1e490*/  PRMT R218, R8, 0x7610, R218 ;  /* 0x0000761008da7816 */ /* 0x002fe200000000da */
[----:B------:R-:W-:Y:S01]  /*1e4a0*/  @P2 IMAD.MOV.U32 R8, RZ, RZ, R216 ;  /* 0x000000ffff082224 */ /* 0x000fe200078e00d8 */
[----:B------:R-:W-:Y:S01]  /*1e4b0*/  F2FP.BF16.F32.PACK_AB R21, RZ, R21 ;  /* 0x00000015ff15723e */ /* 0x000fe200000010ff */
[----:B------:R-:W2:Y:S01]  /*1e4c0*/  LDL.LU R198, [R1+0x4d0] ;  /* 0x0004d00001c67983 */ /* 0x000ea20000300800 */
[----:B------:R-:W-:-:S03]  /*1e4d0*/  F2FP.BF16.F32.PACK_AB R10, RZ, R10 ;  /* 0x0000000aff0a723e */ /* 0x000fc600000010ff */
[----:B------:R0:W-:Y:S01]  /*1e4e0*/  @P2 STG.E.U16 desc[UR36][R8.64+0x140], R219 ;  /* 0x000140db08002986 */ /* 0x0001e2000c101524 */
[----:B------:R-:W-:-:S03]  /*1e4f0*/  ISETP.GT.AND P2, PT, R0, 0xa9, P1 ;  /* 0x000000a90000780c */ /* 0x000fc60000f44270 */
[----:B------:R-:W-:Y:S01]  /*1e500*/  @P3 STG.E.U16 desc[UR36][R6.64+0x142], R21 ;  /* 0x0001421506003986 */ /* 0x000fe2000c101524 */
[----:B------:R-:W-:-:S03]  /*1e510*/  ISETP.GT.AND P3, PT, R0, 0xb0, P1 ;  /* 0x000000b00000780c */ /* 0x000fc60000f64270 */
[----:B------:R-:W-:Y:S01]  /*1e520*/  @P4 STG.E.U16 desc[UR36][R22.64+0x150], R218 ;  /* 0x000150da16004986 */ /* 0x000fe2000c101524 */
[----:B0-----:R-:W-:Y:S01]  /*1e530*/  @P6 IMAD.MOV.U32 R8, RZ, RZ, R216 ;  /* 0x000000ffff086224 */ /* 0x001fe200078e00d8 */
[----:B------:R-:W-:Y:S02]  /*1e540*/  @P6 MOV R9, R217 ;  /* 0x000000d900096202 */ /* 0x000fe40000000f00 */
[----:B------:R-:W-:Y:S01]  /*1e550*/  @P5 STG.E.U16 desc[UR36][R22.64+0x152], R220 ;  /* 0x000152dc16005986 */ /* 0x000fe2000c101524 */
[----:B------:R-:W-:-:S03]  /*1e560*/  ISETP.GT.AND P5, PT, R0, 0xb0, P0 ;  /* 0x000000b00000780c */ /* 0x000fc600007a4270 */
[----:B------:R0:W-:Y:S01]  /*1e570*/  @P6 STG.E.U16 desc[UR36][R8.64+0x150], R10 ;  /* 0x0001500a08006986 */ /* 0x0001e2000c101524 */
[C---:B------:R-:W-:Y:S02]  /*1e580*/  ISETP.GT.AND P6, PT, R0.reuse, 0xb1, P0 ;  /* 0x000000b10000780c */ /* 0x040fe400007c4270 */
[----:B------:R-:W-:Y:S01]  /*1e590*/  F2FP.BF16.F32.PACK_AB R11, RZ, R11 ;  /* 0x0000000bff0b723e */ /* 0x000fe200000010ff */
[----:B------:R-:W-:Y:S01]  /*1e5a0*/  FMUL R15, R15, R2 ;  /* 0x000000020f0f7220 */ /* 0x000fe20000400000 */
[----:B------:R-:W-:Y:S01]  /*1e5b0*/  F2FP.BF16.F32.PACK_AB R12, RZ, R12 ;  /* 0x0000000cff0c723e */ /* 0x000fe200000010ff */
[----:B------:R-:W2:Y:S01]  /*1e5c0*/  LDL.LU R199, [R1+0x4cc] ;  /* 0x0004cc0001c77983 */ /* 0x000ea20000300800 */
[----:B------:R-:W-:Y:S02]  /*1e5d0*/  F2FP.BF16.F32.PACK_AB R13, RZ, R13 ;  /* 0x0000000dff0d723e */ /* 0x000fe400000010ff */
[----:B------:R-:W-:Y:S01]  /*1e5e0*/  F2FP.BF16.F32.PACK_AB R14, RZ, R14 ;  /* 0x0000000eff0e723e */ /* 0x000fe200000010ff */
[----:B------:R1:W-:Y:S01]  /*1e5f0*/  @P2 STG.E.U16 desc[UR36][R6.64+0x152], R11 ;  /* 0x0001520b06002986 */ /* 0x0003e2000c101524 */
[----:B0-----:R-:W-:Y:S01]  /*1e600*/  @P3 IMAD.MOV.U32 R10, RZ, RZ, R216 ;  /* 0x000000ffff0a3224 */ /* 0x001fe200078e00d8 */
[----:B------:R-:W-:-:S02]  /*1e610*/  ISETP.GT.AND P2, PT, R0, 0xb1, P1 ;  /* 0x000000b10000780c */ /* 0x000fc40000f44270 */
[----:B------:R-:W-:Y:S04]  /*1e620*/  @P5 STG.E.U16 desc[UR36][R22.64+0x160], R12 ;  /* 0x0001600c16005986 */ /* 0x000fe8000c101524 */
[----:B------:R-:W-:Y:S01]  /*1e630*/  @P6 STG.E.U16 desc[UR36][R22.64+0x162], R13 ;  /* 0x0001620d16006986 */ /* 0x000fe2000c101524 */
[----:B-1----:R-:W-:Y:S02]  /*1e640*/  @P3 IMAD.MOV.U32 R11, RZ, RZ, R217 ;  /* 0x000000ffff0b3224 */ /* 0x002fe400078e00d9 */
[----:B------:R-:W-:Y:S01]  /*1e650*/  FMUL R17, R17, R2 ;  /* 0x0000000211117220 */ /* 0x000fe20000400000 */
[----:B------:R-:W2:Y:S04]  /*1e660*/  LDL.LU R200, [R1+0x4c8] ;  /* 0x0004c80001c87983 */ /* 0x000ea80000300800 */
[----:B------:R-:W-:Y:S01]  /*1e670*/  @P3 STG.E.U16 desc[UR36][R10.64+0x160], R14 ;  /* 0x0001600e0a003986 */ /* 0x000fe2000c101524 */
[----:B------:R-:W-:-:S02]  /*1e680*/  ISETP.GT.AND P3, PT, R0, 0xb8, P0 ;  /* 0x000000b80000780c */ /* 0x000fc40000764270 */
[C---:B------:R-:W-:Y:S01]  /*1e690*/  ISETP.GT.AND P0, PT, R0.reuse, 0xb9, P0 ;  /* 0x000000b90000780c */ /* 0x040fe20000704270 */
[----:B------:R-:W2:Y:S01]  /*1e6a0*/  LDL.LU R201, [R1+0x4c4] ;  /* 0x0004c40001c97983 */ /* 0x000ea20000300800 */
[----:B------:R-:W-:Y:S01]  /*1e6b0*/  ISETP.GT.AND P5, PT, R0, 0xb8, P1 ;  /* 0x000000b80000780c */ /* 0x000fe20000fa4270 */
[-C--:B------:R-:W-:Y:S01]  /*1e6c0*/  FMUL R18, R18, R2.reuse ;  /* 0x0000000212127220 */ /* 0x080fe20000400000 */
[----:B------:R-:W-:Y:S01]  /*1e6d0*/  ISETP.GT.AND P1, PT, R0, 0xb9, P1 ;  /* 0x000000b90000780c */ /* 0x000fe20000f24270 */
[----:B------:R-:W2:Y:S01]  /*1e6e0*/  LDL.LU R202, [R1+0x4c0] ;  /* 0x0004c00001ca7983 */ /* 0x000ea20000300800 */
[-C--:B------:R-:W-:Y:S01]  /*1e6f0*/  FMUL R19, R19, R2.reuse ;  /* 0x0000000213137220 */ /* 0x080fe20000400000 */
[----:B------:R-:W-:Y:S01]  /*1e700*/  F2FP.BF16.F32.PACK_AB R15, RZ, R15 ;  /* 0x0000000fff0f723e */ /* 0x000fe200000010ff */
[----:B------:R-:W-:Y:S01]  /*1e710*/  FMUL R20, R20, R2 ;  /* 0x0000000214147220 */ /* 0x000fe20000400000 */
[----:B------:R-:W-:Y:S01]  /*1e720*/  F2FP.BF16.F32.PACK_AB R17, RZ, R17 ;  /* 0x00000011ff11723e */ /* 0x000fe200000010ff */
[----:B------:R-:W-:Y:S01]  /*1e730*/  IMAD.U32 R21, RZ, RZ, UR8 ;  /* 0x00000008ff157e24 */ /* 0x000fe2000f8e00ff */
[----:B------:R-:W-:Y:S01]  /*1e740*/  F2FP.BF16.F32.PACK_AB R18, RZ, R18 ;  /* 0x00000012ff12723e */ /* 0x000fe200000010ff */
[----:B------:R-:W-:Y:S01]  /*1e750*/  @P2 STG.E.U16 desc[UR36][R6.64+0x162], R15 ;  /* 0x0001620f06002986 */ /* 0x000fe2000c101524 */
[----:B------:R-:W-:-:S02]  /*1e760*/  F2FP.BF16.F32.PACK_AB R19, RZ, R19 ;  /* 0x00000013ff13723e */ /* 0x000fc400000010ff */
[----:B------:R-:W-:Y:S01]  /*1e770*/  F2FP.BF16.F32.PACK_AB R20, RZ, R20 ;  /* 0x00000014ff14723e */ /* 0x000fe200000010ff */
[----:B------:R-:W-:Y:S01]  /*1e780*/  @P3 STG.E.U16 desc[UR36][R22.64+0x170], R17 ;  /* 0x0001701116003986 */ /* 0x000fe2000c101524 */
[----:B------:R-:W-:-:S03]  /*1e790*/  ISETP.GT.AND P3, PT, R3, 0x100, PT ;  /* 0x000001000300780c */ /* 0x000fc60003f64270 */
[----:B------:R-:W-:Y:S01]  /*1e7a0*/  @P0 STG.E.U16 desc[UR36][R22.64+0x172], R18 ;  /* 0x0001721216000986 */ /* 0x000fe2000c101524 */
[----:B------:R-:W-:Y:S01]  /*1e7b0*/  ISETP.GT.AND P0, PT, R0, RZ, P3 ;  /* 0x000000ff0000720c */ /* 0x000fe20001f04270 */
[----:B------:R-:W-:Y:S01]  /*1e7c0*/  USHF.L.U64.HI UR11, UR8, 0x9, UR9 ;  /* 0x00000009080b7899 */ /* 0x000fe20008010209 */
[----:B------:R-:W-:Y:S01]  /*1e7d0*/  ISETP.GT.AND P2, PT, R3, 0x108, PT ;  /* 0x000001080300780c */ /* 0x000fe20003f44270 */
[----:B------:R-:W2:Y:S04]  /*1e7e0*/  LDL.LU R203, [R1+0x4bc] ;  /* 0x0004bc0001cb7983 */ /* 0x000ea80000300800 */
[----:B------:R-:W-:Y:S01]  /*1e7f0*/  @P5 STG.E.U16 desc[UR36][R216.64+0x170], R19 ;  /* 0x00017013d8005986 */ /* 0x000fe2000c101524 */
[----:B------:R-:W-:-:S03]  /*1e800*/  LEA R8, P4, R21, R4, 0x9 ;  /* 0x0000000415087211 */ /* 0x000fc600078848ff */
[----:B------:R-:W2:Y:S01]  /*1e810*/  LDL.LU R204, [R1+0x4b8] ;  /* 0x0004b80001cc7983 */ /* 0x000ea20000300800 */
[----:B------:R-:W-:-:S03]  /*1e820*/  FMUL R120, R120, R2 ;  /* 0x0000000278787220 */ /* 0x000fc60000400000 */
[----:B------:R0:W-:Y:S01]  /*1e830*/  @P1 STG.E.U16 desc[UR36][R6.64+0x172], R20 ;  /* 0x0001721406001986 */ /* 0x0001e2000c101524 */
[----:B------:R-:W-:-:S03]  /*1e840*/  ISETP.GT.AND P1, PT, R0, 0x1, P3 ;  /* 0x000000010000780c */ /* 0x000fc60001f24270 */
[----:B------:R-:W2:Y:S01]  /*1e850*/  LDL.LU R205, [R1+0x4b4] ;  /* 0x0004b40001cd7983 */ /* 0x000ea20000300800 */
[-C--:B------:R-:W-:Y:S01]  /*1e860*/  FMUL R121, R121, R2.reuse ;  /* 0x0000000279797220 */ /* 0x080fe20000400000 */
[----:B------:R-:W-:Y:S02]  /*1e870*/  ISETP.GT.AND P5, PT, R0, RZ, P2 ;  /* 0x000000ff0000720c */ /* 0x000fe400017a4270 */
[----:B------:R-:W2:Y:S01]  /*1e880*/  LDL.LU R206, [R1+0x4b0] ;  /* 0x0004b00001ce7983 */ /* 0x000ea20000300800 */
[----:B------:R-:W-:Y:S01]  /*1e890*/  FMUL R122, R122, R2 ;  /* 0x000000027a7a7220 */ /* 0x000fe20000400000 */
[----:B------:R-:W-:Y:S02]  /*1e8a0*/  IADD3.X R9, R5, UR11, RZ, P4, !PT ;  /* 0x0000000b05097c10 */ /* 0x000fe4000a7fe4ff */
[----:B------:R-:W-:Y:S01]  /*1e8b0*/  F2FP.BF16.F32.PACK_AB R120, RZ, R120 ;  /* 0x00000078ff78723e */ /* 0x000fe200000010ff */
[----:B------:R-:W2:Y:S01]  /*1e8c0*/  LDL.LU R207, [R1+0x4ac] ;  /* 0x0004ac0001cf7983 */ /* 0x000ea20000300800 */
[----:B0-----:R-:W-:-:S02]  /*1e8d0*/  IADD3 R6, P4, R8, UR5, RZ ;  /* 0x0000000508067c10 */ /* 0x001fc4000ff9e0ff */
[----:B------:R-:W-:Y:S01]  /*1e8e0*/  F2FP.BF16.F32.PACK_AB R121, RZ, R121 ;  /* 0x00000079ff79723e */ /* 0x000fe200000010ff */
[----:B------:R-:W-:Y:S01]  /*1e8f0*/  @P0 STG.E.U16 desc[UR36][R8.64], R120 ;  /* 0x0000007808000986 */ /* 0x000fe2000c101524 */
[----:B------:R-:W-:Y:S02]  /*1e900*/  F2FP.BF16.F32.PACK_AB R122, RZ, R122 ;  /* 0x0000007aff7a723e */ /* 0x000fe400000010ff */
[----:B------:R-:W-:Y:S01]  /*1e910*/  IADD3.X R7, R9, UR4, RZ, P4, !PT ;  /* 0x0000000409077c10 */ /* 0x000fe2000a7fe4ff */
[----:B------:R-:W-:Y:S01]  /*1e920*/  @P1 STG.E.U16 desc[UR36][R8.64+0x2], R121 ;  /* 0x0000027908001986 */ /* 0x000fe2000c101524 */
[C---:B------:R-:W-:Y:S02]  /*1e930*/  ISETP.GT.AND P0, PT, R0.reuse, 0x1, P2 ;  /* 0x000000010000780c */ /* 0x040fe40001704270 */
[----:B------:R-:W-:Y:S01]  /*1e940*/  ISETP.GT.AND P1, PT, R0, 0x8, P3 ;  /* 0x000000080000780c */ /* 0x000fe20001f24270 */
[----:B------:R-:W2:Y:S01]  /*1e950*/  LDL.LU R208, [R1+0x4a8] ;  /* 0x0004a80001d07983 */ /* 0x000ea20000300800 */
[-C--:B------:R-:W-:Y:S01]  /*1e960*/  FMUL R123, R123, R2.reuse ;  /* 0x000000027b7b7220 */ /* 0x080fe20000400000 */
[----:B------:R-:W-:-:S02]  /*1e970*/  FMUL R124, R124, R2 ;  /* 0x000000027c7c7220 */ /* 0x000fc40000400000 */
[----:B------:R-:W2:Y:S01]  /*1e980*/  LDL.LU R209, [R1+0x4a4] ;  /* 0x0004a40001d17983 */ /* 0x000ea20000300800 */
[----:B------:R-:W-:-:S03]  /*1e990*/  ISETP.GT.AND P4, PT, R0, 0x9, P3 ;  /* 0x000000090000780c */ /* 0x000fc60001f84270 */
[----:B------:R-:W-:Y:S01]  /*1e9a0*/  @P5 STG.E.U16 desc[UR36][R6.64], R122 ;  /* 0x0000007a06005986 */ /* 0x000fe2000c101524 */
[----:B------:R-:W-:Y:S01]  /*1e9b0*/  IADD3 R10, P5, R8, UR5, RZ ;  /* 0x00000005080a7c10 */ /* 0x000fe2000ffbe0ff */
[----:B------:R-:W-:Y:S01]  /*1e9c0*/  FMUL R125, R125, R2 ;  /* 0x000000027d7d7220 */ /* 0x000fe20000400000 */
[----:B------:R-:W-:Y:S01]  /*1e9d0*/  F2FP.BF16.F32.PACK_AB R123, RZ, R123 ;  /* 0x0000007bff7b723e */ /* 0x000fe200000010ff */
[----:B------:R-:W2:Y:S01]  /*1e9e0*/  LDL.LU R210, [R1+0x4a0] ;  /* 0x0004a00001d27983 */ /* 0x000ea20000300800 */
[----:B------:R-:W-:Y:S02]  /*1e9f0*/  IADD3.X R11, R9, UR4, RZ, P5, !PT ;  /* 0x00000004090b7c10 */ /* 0x000fe4000affe4ff */
[----:B------:R-:W-:Y:S01]  /*1ea00*/  F2FP.BF16.F32.PACK_AB R124, RZ, R124 ;  /* 0x0000007cff7c723e */ /* 0x000fe200000010ff */
[----:B------:R-:W2:Y:S01]  /*1ea10*/  LDL.LU R211, [R1+0x49c] ;  /* 0x00049c0001d37983 */ /* 0x000ea20000300800 */
[----:B------:R-:W-:-:S03]  /*1ea20*/  F2FP.BF16.F32.PACK_AB R125, RZ, R125 ;  /* 0x0000007dff7d723e */ /* 0x000fc600000010ff */
[----:B------:R-:W-:Y:S01]  /*1ea30*/  @P0 STG.E.U16 desc[UR36][R10.64+0x2], R123 ;  /* 0x0000027b0a000986 */ /* 0x000fe2000c101524 */
[----:B------:R-:W-:-:S03]  /*1ea40*/  ISETP.GT.AND P0, PT, R0, 0x8, P2 ;  /* 0x000000080000780c */ /* 0x000fc60001704270 */
[----:B------:R-:W-:Y:S01]  /*1ea50*/  @P1 STG.E.U16 desc[UR36][R8.64+0x10], R124 ;  /* 0x0000107c08001986 */ /* 0x000fe2000c101524 */
[----:B------:R-:W-:Y:S01]  /*1ea60*/  ISETP.GT.AND P1, PT, R0, 0x9, P2 ;  /* 0x000000090000780c */ /* 0x000fe20001724270 */
[-C--:B------:R-:W-:Y:S01]  /*1ea70*/  FMUL R126, R126, R2.reuse ;  /* 0x000000027e7e7220 */ /* 0x080fe20000400000 */
[C---:B------:R-:W-:Y:S01]  /*1ea80*/  ISETP.GT.AND P5, PT, R0.reuse, 0x11, P3 ;  /* 0x000000110000780c */ /* 0x040fe20001fa4270 */
[----:B------:R-:W-:Y:S01]  /*1ea90*/  @P4 STG.E.U16 desc[UR36][R8.64+0x12], R125 ;  /* 0x0000127d08004986 */ /* 0x000fe2000c101524 */
[-C--:B------:R-:W-:Y:S01]  /*1eaa0*/  FMUL R127, R127, R2.reuse ;  /* 0x000000027f7f7220 */ /* 0x080fe20000400000 */
[----:B------:R-:W-:Y:S01]  /*1eab0*/  ISETP.GT.AND P4, PT, R0, 0x10, P3 ;  /* 0x000000100000780c */ /* 0x000fe20001f84270 */
[-C--:B------:R-:W-:Y:S01]  /*1eac0*/  FMUL R129, R129, R2.reuse ;  /* 0x0000000281817220 */ /* 0x080fe20000400000 */
[----:B------:R-:W2:Y:S01]  /*1ead0*/  LDL.LU R212, [R1+0x498] ;  /* 0x0004980001d47983 */ /* 0x000ea20000300800 */
[----:B------:R-:W-:Y:S01]  /*1eae0*/  FMUL R128, R128, R2 ;  /* 0x0000000280807220 */ /* 0x000fe20000400000 */
[----:B------:R-:W-:-:S02]  /*1eaf0*/  F2FP.BF16.F32.PACK_AB R126, RZ, R126 ;  /* 0x0000007eff7e723e */ /* 0x000fc400000010ff */
[----:B------:R-:W-:Y:S01]  /*1eb00*/  F2FP.BF16.F32.PACK_AB R127, RZ, R127 ;  /* 0x0000007fff7f723e */ /* 0x000fe200000010ff */
[----:B------:R-:W2:Y:S01]  /*1eb10*/  LDL.LU R213, [R1+0x494] ;  /* 0x0004940001d57983 */ /* 0x000ea20000300800 */
[----:B------:R-:W-:Y:S02]  /*1eb20*/  F2FP.BF16.F32.PACK_AB R129, RZ, R129 ;  /* 0x00000081ff81723e */ /* 0x000fe400000010ff */
[----:B------:R-:W-:Y:S01]  /*1eb30*/  F2FP.BF16.F32.PACK_AB R128, RZ, R128 ;  /* 0x00000080ff80723e */ /* 0x000fe200000010ff */
[----:B------:R-:W-:Y:S01]  /*1eb40*/  @P0 STG.E.U16 desc[UR36][R6.64+0x10], R126 ;  /* 0x0000107e06000986 */ /* 0x000fe2000c101524 */
[----:B------:R-:W-:-:S03]  /*1eb50*/  ISETP.GT.AND P0, PT, R0, 0x10, P2 ;  /* 0x000000100000780c */ /* 0x000fc60001704270 */
[----:B------:R-:W-:Y:S01]  /*1eb60*/  @P1 STG.E.U16 desc[UR36][R10.64+0x12], R127 ;  /* 0x0000127f0a001986 */ /* 0x000fe2000c101524 */
[----:B------:R-:W-:Y:S01]  /*1eb70*/  ISETP.GT.AND P1, PT, R0, 0x11, P2 ;  /* 0x000000110000780c */ /* 0x000fe20001724270 */
[-C--:B------:R-:W-:Y:S02]  /*1eb80*/  FMUL R130, R130, R2.reuse ;  /* 0x0000000282827220 */ /* 0x080fe40000400000 */
[----:B------:R-:W-:Y:S01]  /*1eb90*/  @P5 STG.E.U16 desc[UR36][R8.64+0x22], R129 ;  /* 0x0000228108005986 */ /* 0x000fe2000c101524 */
[C---:B------:R-:W-:Y:S01]  /*1eba0*/  ISETP.GT.AND P5, PT, R0.reuse, 0x19, P3 ;  /* 0x000000190000780c */ /* 0x040fe20001fa4270 */
[-C--:B------:R-:W-:Y:S02]  /*1ebb0*/  FMUL R131, R131, R2.reuse ;  /* 0x0000000283837220 */ /* 0x080fe40000400000 */
[----:B------:R-:W-:Y:S01]  /*1ebc0*/  @P4 STG.E.U16 desc[UR36][R8.64+0x20], R128 ;  /* 0x0000208008004986 */ /* 0x000fe2000c101524 */
[----:B------:R-:W-:Y:S01]  /*1ebd0*/  ISETP.GT.AND P4, PT, R0, 0x18, P3 ;  /* 0x000000180000780c */ /* 0x000fe20001f84270 */
[-C--:B------:R-:W-:Y:S01]  /*1ebe0*/  FMUL R133, R133, R2.reuse ;  /* 0x0000000285857220 */ /* 0x080fe20000400000 */
[----:B------:R-:W-:Y:S01]  /*1ebf0*/  FMUL R132, R132, R2 ;  /* 0x0000000284847220 */ /* 0x000fe20000400000 */
[----:B------:R-:W-:Y:S01]  /*1ec00*/  F2FP.BF16.F32.PACK_AB R130, RZ, R130 ;  /* 0x00000082ff82723e */ /* 0x000fe200000010ff */
[----:B------:R-:W2:Y:S01]  /*1ec10*/  LDL.LU R214, [R1+0x490] ;  /* 0x0004900001d67983 */ /* 0x000ea20000300800 */
[----:B------:R-:W-:-:S02]  /*1ec20*/  F2FP.BF16.F32.PACK_AB R131, RZ, R131 ;  /* 0x00000083ff83723e */ /* 0x000fc400000010ff */
[----:B------:R-:W-:Y:S01]  /*1ec30*/  F2FP.BF16.F32.PACK_AB R133, RZ, R133 ;  /* 0x00000085ff85723e */ /* 0x000fe200000010ff */
[----:B------:R-:W2:Y:S01]  /*1ec40*/  LDL.LU R215, [R1+0x48c] ;  /* 0x00048c0001d77983 */ /* 0x000ea20000300800 */
[----:B------:R-:W-:-:S03]  /*1ec50*/  F2FP.BF16.F32.PACK_AB R132, RZ, R132 ;  /* 0x00000084ff84723e */ /* 0x000fc600000010ff */
[----:B------:R-:W2:Y:S04]  /*1ec60*/  LDL.LU R24, [R1+0x488] ;  /* 0x0004880001187983 */ /* 0x000ea80000300800 */
        /* <DEDUP_REMOVED lines=249> */
[-C--:B---3--:R-:W-:Y:S01]  /*1fc00*/  FMUL R185, R185, R2.reuse ;  /* 0x00000002b9b97220 */ /* 0x088fe20000400000 */
[----:B------:R-:W-:Y:S01]  /*1fc10*/  FMUL R184, R184, R2 ;  /* 0x00000002b8b87220 */ /* 0x000fe20000400000 */
[----:B------:R-:W-:Y:S01]  /*1fc20*/  F2FP.BF16.F32.PACK_AB R182, RZ, R182 ;  /* 0x000000b6ffb6723e */ /* 0x000fe200000010ff */
[----:B------:R-:W3:Y:S01]  /*1fc30*/  LDL.LU R72, [R1+0x3c8] ;  /* 0x0003c80001487983 */ /* 0x000ee20000300800 */
[----:B------:R-:W-:-:S02]  /*1fc40*/  F2FP.BF16.F32.PACK_AB R183, RZ, R183 ;  /* 0x000000b7ffb7723e */ /* 0x000fc400000010ff */
[----:B------:R-:W-:Y:S01]  /*1fc50*/  F2FP.BF16.F32.PACK_AB R185, RZ, R185 ;  /* 0x000000b9ffb9723e */ /* 0x000fe200000010ff */
[----:B------:R-:W3:Y:S01]  /*1fc60*/  LDL.LU R73, [R1+0x3c4] ;  /* 0x0003c40001497983 */ /* 0x000ee20000300800 */
[----:B------:R-:W-:-:S03]  /*1fc70*/  F2FP.BF16.F32.PACK_AB R184, RZ, R184 ;  /* 0x000000b8ffb8723e */ /* 0x000fc600000010ff */
[----:B------:R-:W3:Y:S04]  /*1fc80*/  LDL.LU R74, [R1+0x3c0] ;  /* 0x0003c000014a7983 */ /* 0x000ee80000300800 */
[----:B------:R-:W3:Y:S04]  /*1fc90*/  LDL.LU R75, [R1+0x3bc] ;  /* 0x0003bc00014b7983 */ /* 0x000ee80000300800 */
[----:B------:R-:W-:Y:S01]  /*1fca0*/  @P0 STG.E.U16 desc[UR36][R6.64+0xf0], R182 ;  /* 0x0000f0b606000986 */ /* 0x000fe2000c101524 */
[----:B------:R-:W-:-:S03]  /*1fcb0*/  ISETP.GT.AND P0, PT, R0, 0x80, P2 ;  /* 0x000000800000780c */ /* 0x000fc60001704270 */
[----:B------:R-:W-:Y:S01]  /*1fcc0*/  @P1 STG.E.U16 desc[UR36][R10.64+0xf2], R183 ;  /* 0x0000f2b70a001986 */ /* 0x000fe2000c101524 */
[----:B------:R-:W-:Y:S01]  /*1fcd0*/  ISETP.GT.AND P1, PT, R0, 0x81, P2 ;  /* 0x000000810000780c */ /* 0x000fe20001724270 */
[-C--:B----4-:R-:W-:Y:S02]  /*1fce0*/  FMUL R186, R186, R2.reuse ;  /* 0x00000002baba7220 */ /* 0x090fe40000400000 */
        /* <DEDUP_REMOVED lines=8> */
[----:B------:R-:W4:Y:S01]  /*1fd70*/  LDL.LU R76, [R1+0x3b8] ;  /* 0x0003b800014c7983 */ /* 0x000f220000300800 */
[----:B------:R-:W-:-:S02]  /*1fd80*/  F2FP.BF16.F32.PACK_AB R187, RZ, R187 ;  /* 0x000000bbffbb723e */ /* 0x000fc400000010ff */
[----:B------:R-:W-:Y:S01]  /*1fd90*/  F2FP.BF16.F32.PACK_AB R189, RZ, R189 ;  /* 0x000000bdffbd723e */ /* 0x000fe200000010ff */
[----:B------:R-:W4:Y:S01]  /*1fda0*/  LDL.LU R77, [R1+0x3b4] ;  /* 0x0003b400014d7983 */ /* 0x000f220000300800 */
[----:B------:R-:W-:-:S03]  /*1fdb0*/  F2FP.BF16.F32.PACK_AB R188, RZ, R188 ;  /* 0x000000bcffbc723e */ /* 0x000fc600000010ff */
[----:B------:R-:W4:Y:S04]  /*1fdc0*/  LDL.LU R78, [R1+0x3b0] ;  /* 0x0003b000014e7983 */ /* 0x000f280000300800 */
[----:B------:R-:W4:Y:S04]  /*1fdd0*/  LDL.LU R79, [R1+0x3ac] ;  /* 0x0003ac00014f7983 */ /* 0x000f280000300800 */
        /* <DEDUP_REMOVED lines=30> */
[-C--:B--2---:R-:W-:Y:S01]  /*1ffc0*/  FMUL R197, R197, R2.reuse ;  /* 0x00000002c5c57220 */ /* 0x084fe20000400000 */
        /* <DEDUP_REMOVED lines=12> */
[----:B------:R-:W-:-:S03]  /*20090*/  ISETP.GT.AND P6, PT, R0, 0xa0, P3 ;  /* 0x000000a00000780c */ /* 0x000fc60001fc4270 */
[----:B------:R-:W-:Y:S01]  /*200a0*/  @P5 STG.E.U16 desc[UR36][R8.64+0x132], R197 ;  /* 0x000132c508005986 */ /* 0x000fe2000c101524 */
[----:B------:R-:W-:Y:S01]  /*200b0*/  ISETP.GT.AND P5, PT, R0, 0x99, P2 ;  /* 0x000000990000780c */ /* 0x000fe200017a4270 */
[-C--:B------:R-:W-:Y:S01]  /*200c0*/  FMUL R198, R198, R2.reuse ;  /* 0x00000002c6c67220 */ /* 0x080fe20000400000 */
[C---:B------:R-:W-:Y:S01]  /*200d0*/  ISETP.GT.AND P1, PT, R0.reuse, 0xa1, P3 ;  /* 0x000000a10000780c */ /* 0x040fe20001f24270 */
[----:B------:R-:W-:Y:S01]  /*200e0*/  @P4 STG.E.U16 desc[UR36][R8.64+0x130], R196 ;  /* 0x000130c408004986 */ /* 0x000fe2000c101524 */
[----:B------:R-:W-:Y:S01]  /*200f0*/  ISETP.GT.AND P4, PT, R0, 0xa0, P2 ;  /* 0x000000a00000780c */ /* 0x000fe20001784270 */
[-C--:B------:R-:W-:Y:S01]  /*20100*/  FMUL R199, R199, R2.reuse ;  /* 0x00000002c7c77220 */ /* 0x080fe20000400000 */
[-C--:B------:R-:W-:Y:S01]  /*20110*/  FMUL R200, R200, R2.reuse ;  /* 0x00000002c8c87220 */ /* 0x080fe20000400000 */
[-C--:B------:R-:W-:Y:S01]  /*20120*/  FMUL R201, R201, R2.reuse ;  /* 0x00000002c9c97220 */ /* 0x080fe20000400000 */
[----:B------:R-:W-:Y:S01]  /*20130*/  FMUL R202, R202, R2 ;  /* 0x00000002caca7220 */ /* 0x000fe20000400000 */
[----:B------:R-:W-:Y:S01]  /*20140*/  F2FP.BF16.F32.PACK_AB R198, RZ, R198 ;  /* 0x000000c6ffc6723e */ /* 0x000fe200000010ff */
[----:B------:R-:W2:Y:S01]  /*20150*/  LDL.LU R88, [R1+0x388] ;  /* 0x0003880001587983 */ /* 0x000ea20000300800 */
[----:B------:R-:W-:-:S02]  /*20160*/  F2FP.BF16.F32.PACK_AB R199, RZ, R199 ;  /* 0x000000c7ffc7723e */ /* 0x000fc400000010ff */
[----:B------:R-:W-:Y:S01]  /*20170*/  F2FP.BF16.F32.PACK_AB R200, RZ, R200 ;  /* 0x000000c8ffc8723e */ /* 0x000fe200000010ff */
[----:B------:R-:W2:Y:S01]  /*20180*/  LDL.LU R89, [R1+0x384] ;  /* 0x0003840001597983 */ /* 0x000ea20000300800 */
[----:B------:R-:W-:Y:S02]  /*20190*/  F2FP.BF16.F32.PACK_AB R201, RZ, R201 ;  /* 0x000000c9ffc9723e */ /* 0x000fe400000010ff */
[----:B------:R-:W-:Y:S01]  /*201a0*/  F2FP.BF16.F32.PACK_AB R202, RZ, R202 ;  /* 0x000000caffca723e */ /* 0x000fe200000010ff */
[----:B------:R-:W2:Y:S04]  /*201b0*/  LDL.LU R90, [R1+0x380] ;  /* 0x00038000015a7983 */ /* 0x000ea80000300800 */
[----:B------:R-:W2:Y:S04]  /*201c0*/  LDL.LU R91, [R1+0x37c] ;  /* 0x00037c00015b7983 */ /* 0x000ea80000300800 */
[----:B------:R-:W-:Y:S01]  /*201d0*/  @P0 STG.E.U16 desc[UR36][R6.64+0x130], R198 ;  /* 0x000130c606000986 */ /* 0x000fe2000c101524 */
[----:B------:R-:W-:-:S03]  /*201e0*/  ISETP.GT.AND P0, PT, R0, 0xa1, P2 ;  /* 0x000000a10000780c */ /* 0x000fc60001704270 */
[----:B------:R-:W-:Y:S01]  /*201f0*/  @P5 STG.E.U16 desc[UR36][R10.64+0x132], R199 ;  /* 0x000132c70a005986 */ /* 0x000fe2000c101524 */
[----:B------:R-:W-:-:S03]  /*20200*/  ISETP.GT.AND P5, PT, R0, 0xa9, P3 ;  /* 0x000000a90000780c */ /* 0x000fc60001fa4270 */
[----:B------:R-:W-:Y:S01]  /*20210*/  @P6 STG.E.U16 desc[UR36][R8.64+0x140], R200 ;  /* 0x000140c808006986 */ /* 0x000fe2000c101524 */
[----:B------:R-:W-:-:S03]  /*20220*/  ISETP.GT.AND P6, PT, R0, 0xa8, P2 ;  /* 0x000000a80000780c */ /* 0x000fc600017c4270 */
[----:B------:R-:W-:Y:S01]  /*20230*/  @P1 STG.E.U16 desc[UR36][R8.64+0x142], R201 ;  /* 0x000142c908001986 */ /* 0x000fe2000c101524 */
[----:B------:R-:W-:-:S03]  /*20240*/  FMUL R203, R203, R2 ;  /* 0x00000002cbcb7220 */ /* 0x000fc60000400000 */
[----:B------:R-:W-:Y:S01]  /*20250*/  @P4 STG.E.U16 desc[UR36][R6.64+0x140], R202 ;  /* 0x000140ca06004986 */ /* 0x000fe2000c101524 */
[----:B------:R-:W-:Y:S01]  /*20260*/  ISETP.GT.AND P4, PT, R0, 0xa8, P3 ;  /* 0x000000a80000780c */ /* 0x000fe20001f84270 */
[-C--:B------:R-:W-:Y:S01]  /*20270*/  FMUL R204, R204, R2.reuse ;  /* 0x00000002cccc7220 */ /* 0x080fe20000400000 */
[-C--:B------:R-:W-:Y:S01]  /*20280*/  FMUL R205, R205, R2.reuse ;  /* 0x00000002cdcd7220 */ /* 0x080fe20000400000 */
[----:B------:R-:W-:Y:S01]  /*20290*/  FMUL R206, R206, R2 ;  /* 0x00000002cece7220 */ /* 0x000fe20000400000 */
[----:B------:R-:W2:Y:S01]  /*202a0*/  LDL.LU R92, [R1+0x378] ;  /* 0x00037800015c7983 */ /* 0x000ea20000300800 */
[----:B------:R-:W-:Y:S02]  /*202b0*/  F2FP.BF16.F32.PACK_AB R203, RZ, R203 ;  /* 0x000000cbffcb723e */ /* 0x000fe400000010ff */
[----:B------:R-:W-:Y:S01]  /*202c0*/  F2FP.BF16.F32.PACK_AB R204, RZ, R204 ;  /* 0x000000ccffcc723e */ /* 0x000fe200000010ff */
[----:B------:R-:W2:Y:S01]  /*202d0*/  LDL.LU R93, [R1+0x374] ;  /* 0x00037400015d7983 */ /* 0x000ea20000300800 */
[----:B------:R-:W-:-:S02]  /*202e0*/  F2FP.BF16.F32.PACK_AB R205, RZ, R205 ;  /* 0x000000cdffcd723e */ /* 0x000fc400000010ff */
[----:B------:R-:W-:Y:S01]  /*202f0*/  F2FP.BF16.F32.PACK_AB R206, RZ, R206 ;  /* 0x000000ceffce723e */ /* 0x000fe200000010ff */
[----:B------:R-:W2:Y:S04]  /*20300*/  LDL.LU R94, [R1+0x370] ;  /* 0x00037000015e7983 */ /* 0x000ea80000300800 */
[----:B------:R-:W2:Y:S04]  /*20310*/  LDL.LU R95, [R1+0x36c] ;  /* 0x00036c00015f7983 */ /* 0x000ea80000300800 */
[----:B------:R-:W-:Y:S04]  /*20320*/  @P0 STG.E.U16 desc[UR36][R10.64+0x142], R203 ;  /* 0x000142cb0a000986 */ /* 0x000fe8000c101524 */
[----:B------:R-:W-:Y:S01]  /*20330*/  @P4 STG.E.U16 desc[UR36][R8.64+0x150], R204 ;  /* 0x000150cc08004986 */ /* 0x000fe2000c101524 */
[----:B------:R-:W-:-:S03]  /*20340*/  ISETP.GT.AND P4, PT, R0, 0xa9, P2 ;  /* 0x000000a90000780c */ /* 0x000fc60001784270 */
[----:B------:R-:W-:Y:S01]  /*20350*/  @P5 STG.E.U16 desc[UR36][R8.64+0x152], R205 ;  /* 0x000152cd08005986 */ /* 0x000fe2000c101524 */
[----:B------:R-:W-:-:S03]  /*20360*/  ISETP.GT.AND P5, PT, R0, 0xb0, P3 ;  /* 0x000000b00000780c */ /* 0x000fc60001fa4270 */
[----:B------:R-:W-:Y:S01]  /*20370*/  @P6 STG.E.U16 desc[UR36][R6.64+0x150], R206 ;  /* 0x000150ce06006986 */ /* 0x000fe2000c101524 */
[----:B------:R-:W-:Y:S01]  /*20380*/  ISETP.GT.AND P6, PT, R0, 0xb1, P3 ;  /* 0x000000b10000780c */ /* 0x000fe20001fc4270 */
[-C--:B------:R-:W-:Y:S01]  /*20390*/  FMUL R207, R207, R2.reuse ;  /* 0x00000002cfcf7220 */ /* 0x080fe20000400000 */
[-C--:B------:R-:W-:Y:S01]  /*203a0*/  FMUL R209, R209, R2.reuse ;  /* 0x00000002d1d17220 */ /* 0x080fe20000400000 */
[----:B------:R-:W-:Y:S01]  /*203b0*/  FMUL R208, R208, R2 ;  /* 0x00000002d0d07220 */ /* 0x000fe20000400000 */
[----:B------:R-:W2:Y:S02]  /*203c0*/  LDL.LU R96, [R1+0x368] ;  /* 0x0003680001607983 */ /* 0x000ea40000300800 */
[----:B------:R-:W-:Y:S02]  /*203d0*/  F2FP.BF16.F32.PACK_AB R207, RZ, R207 ;  /* 0x000000cfffcf723e */ /* 0x000fe400000010ff */
[----:B------:R-:W2:Y:S01]  /*203e0*/  LDL.LU R97, [R1+0x364] ;  /* 0x0003640001617983 */ /* 0x000ea20000300800 */
[----:B------:R-:W-:-:S03]  /*203f0*/  F2FP.BF16.F32.PACK_AB R209, RZ, R209 ;  /* 0x000000d1ffd1723e */ /* 0x000fc600000010ff */
[----:B------:R-:W2:Y:S01]  /*20400*/  LDL.LU R98, [R1+0x360] ;  /* 0x0003600001627983 */ /* 0x000ea20000300800 */
[----:B------:R-:W-:-:S03]  /*20410*/  F2FP.BF16.F32.PACK_AB R208, RZ, R208 ;  /* 0x000000d0ffd0723e */ /* 0x000fc600000010ff */
        /* <DEDUP_REMOVED lines=9> */
[----:B------:R-:W2:Y:S01]  /*204b0*/  LDL.LU R100, [R1+0x358] ;  /* 0x0003580001647983 */ /* 0x000ea20000300800 */
[----:B------:R-:W-:-:S03]  /*204c0*/  FMUL R212, R212, R2 ;  /* 0x00000002d4d47220 */ /* 0x000fc60000400000 */
[----:B------:R-:W2:Y:S01]  /*204d0*/  LDL.LU R101, [R1+0x354] ;  /* 0x0003540001657983 */ /* 0x000ea20000300800 */
[----:B------:R-:W-:-:S03]  /*204e0*/  F2FP.BF16.F32.PACK_AB R210, RZ, R210 ;  /* 0x000000d2ffd2723e */ /* 0x000fc600000010ff */
[----:B------:R-:W2:Y:S01]  /*204f0*/  LDL.LU R102, [R1+0x350] ;  /* 0x0003500001667983 */ /* 0x000ea20000300800 */
[----:B------:R-:W-:-:S03]  /*20500*/  F2FP.BF16.F32.PACK_AB R211, RZ, R211 ;  /* 0x000000d3ffd3723e */ /* 0x000fc600000010ff */
[----:B------:R-:W2:Y:S01]  /*20510*/  LDL.LU R103, [R1+0x34c] ;  /* 0x00034c0001677983 */ /* 0x000ea20000300800 */
[----:B------:R-:W-:-:S03]  /*20520*/  F2FP.BF16.F32.PACK_AB R212, RZ, R212 ;  /* 0x000000d4ffd4723e */ /* 0x000fc600000010ff */
[----:B------:R-:W-:Y:S01]  /*20530*/  @P6 STG.E.U16 desc[UR36][R6.64+0x160], R210 ;  /* 0x000160d206006986 */ /* 0x000fe2000c101524 */
[----:B------:R-:W-:-:S03]  /*20540*/  ISETP.GT.AND P3, PT, R0, 0xb9, P3 ;  /* 0x000000b90000780c */ /* 0x000fc60001f64270 */
[----:B------:R-:W-:Y:S01]  /*20550*/  @P5 STG.E.U16 desc[UR36][R10.64+0x162], R211 ;  /* 0x000162d30a005986 */ /* 0x000fe2000c101524 */
[----:B------:R-:W-:-:S03]  /*20560*/  FMUL R213, R213, R2 ;  /* 0x00000002d5d57220 */ /* 0x000fc60000400000 */
[----:B------:R-:W-:Y:S01]  /*20570*/  @P4 STG.E.U16 desc[UR36][R8.64+0x170], R212 ;  /* 0x000170d408004986 */ /* 0x000fe2000c101524 */
[----:B------:R-:W-:Y:S02]  /*20580*/  ISETP.GT.AND P4, PT, R0, 0xb8, P2 ;  /* 0x000000b80000780c */ /* 0x000fe40001784270 */
[C---:B------:R-:W-:Y:S01]  /*20590*/  ISETP.GT.AND P0, PT, R3.reuse, 0x180, PT ;  /* 0x000001800300780c */ /* 0x040fe20003f04270 */
[----:B------:R-:W2:Y:S01]  /*205a0*/  LDL.LU R104, [R1+0x348] ;  /* 0x0003480001687983 */ /* 0x000ea20000300800 */
[----:B------:R-:W-:-:S03]  /*205b0*/  ISETP.GT.AND P1, PT, R3, 0x188, PT ;  /* 0x000001880300780c */ /* 0x000fc60003f24270 */
[----:B------:R-:W2:Y:S01]  /*205c0*/  LDL.LU R105, [R1+0x344] ;  /* 0x0003440001697983 */ /* 0x000ea20000300800 */
[----:B------:R-:W-:Y:S02]  /*205d0*/  MOV R3, UR8 ;  /* 0x0000000800037c02 */ /* 0x000fe40008000f00 */
[----:B------:R-:W-:Y:S01]  /*205e0*/  ISETP.GT.AND P2, PT, R0, 0xb9, P2 ;  /* 0x000000b90000780c */ /* 0x000fe20001744270 */
[----:B------:R-:W2:Y:S01]  /*205f0*/  LDL.LU R106, [R1+0x340] ;  /* 0x00034000016a7983 */ /* 0x000ea20000300800 */
[----:B------:R-:W-:Y:S01]  /*20600*/  F2FP.BF16.F32.PACK_AB R213, RZ, R213 ;  /* 0x000000d5ffd5723e */ /* 0x000fe200000010ff */
[-C--:B------:R-:W-:Y:S01]  /*20610*/  FMUL R214, R214, R2.reuse ;  /* 0x00000002d6d67220 */ /* 0x080fe20000400000 */
[----:B------:R-:W-:Y:S01]  /*20620*/  ISETP.GT.AND P5, PT, R0, RZ, P0 ;  /* 0x000000ff0000720c */ /* 0x000fe200007a4270 */
[----:B------:R-:W2:Y:S01]  /*20630*/  LDL.LU R107, [R1+0x33c] ;  /* 0x00033c00016b7983 */ /* 0x000ea20000300800 */
[-C--:B------:R-:W-:Y:S01]  /*20640*/  FMUL R215, R215, R2.reuse ;  /* 0x00000002d7d77220 */ /* 0x080fe20000400000 */
[----:B------:R-:W-:Y:S01]  /*20650*/  UIMAD UR11, UR9, 0x300, URZ ;  /* 0x00000300090b78a4 */ /* 0x000fe2000f8e023f */
[----:B------:R-:W-:Y:S01]  /*20660*/  FMUL R24, R24, R2 ;  /* 0x0000000218187220 */ /* 0x000fe20000400000 */
[----:B------:R-:W-:Y:S01]  /*20670*/  IMAD.WIDE.U32 R4, R3, 0x300, R4 ;  /* 0x0000030003047825 */ /* 0x000fe200078e0004 */
[----:B------:R0:W-:Y:S01]  /*20680*/  @P3 STG.E.U16 desc[UR36][R8.64+0x172], R213 ;  /* 0x000172d508003986 */ /* 0x0001e2000c101524 */
[----:B------:R-:W-:-:S02]  /*20690*/  F2FP.BF16.F32.PACK_AB R214, RZ, R214 ;  /* 0x000000d6ffd6723e */ /* 0x000fc400000010ff */
[----:B------:R-:W-:Y:S01]  /*206a0*/  F2FP.BF16.F32.PACK_AB R215, RZ, R215 ;  /* 0x000000d7ffd7723e */ /* 0x000fe200000010ff */
[----:B------:R-:W-:Y:S01]  /*206b0*/  VIADD R5, R5, UR11 ;  /* 0x0000000b05057c36 */ /* 0x000fe20008000000 */
[----:B------:R-:W-:Y:S01]  /*206c0*/  F2FP.BF16.F32.PACK_AB R24, RZ, R24 ;  /* 0x00000018ff18723e */ /* 0x000fe200000010ff */
[----:B------:R-:W2:Y:S01]  /*206d0*/  LDL.LU R108, [R1+0x338] ;  /* 0x00033800016c7983 */ /* 0x000ea20000300800 */
[----:B0-----:R-:W-:-:S03]  /*206e0*/  @P4 IMAD.MOV.U32 R8, RZ, RZ, R6 ;  /* 0x000000ffff084224 */ /* 0x001fc600078e0006 */
[----:B------:R-:W2:Y:S01]  /*206f0*/  LDL.LU R109, [R1+0x334] ;  /* 0x00033400016d7983 */ /* 0x000ea20000300800 */
[----:B------:R-:W-:Y:S01]  /*20700*/  @P4 IMAD.MOV.U32 R9, RZ, RZ, R7 ;  /* 0x000000ffff094224 */ /* 0x000fe200078e0007 */
[C---:B------:R-:W-:Y:S02]  /*20710*/  ISETP.GT.AND P3, PT, R0.reuse, 0x1, P0 ;  /* 0x000000010000780c */ /* 0x040fe40000764270 */
[----:B------:R-:W2:Y:S04]  /*20720*/  LDL.LU R110, [R1+0x330] ;  /* 0x00033000016e7983 */ /* 0x000ea80000300800 */
[----:B------:R0:W-:Y:S01]  /*20730*/  @P4 STG.E.U16 desc[UR36][R8.64+0x170], R214 ;  /* 0x000170d608004986 */ /* 0x0001e2000c101524 */
[----:B------:R-:W-:-:S03]  /*20740*/  ISETP.GT.AND P4, PT, R0, 0x1, P1 ;  /* 0x000000010000780c */ /* 0x000fc60000f84270 */
[----:B------:R1:W-:Y:S01]  /*20750*/  @P2 STG.E.U16 desc[UR36][R10.64+0x172], R215 ;  /* 0x000172d70a002986 */ /* 0x0003e2000c101524 */
[----:B------:R-:W-:-:S03]  /*20760*/  FMUL R25, R25, R2 ;  /* 0x0000000219197220 */ /* 0x000fc60000400000 */
[----:B------:R-:W-:Y:S01]  /*20770*/  @P5 STG.E.U16 desc[UR36][R4.64], R24 ;  /* 0x0000001804005986 */ /* 0x000fe2000c101524 */
[----:B------:R-:W-:-:S03]  /*20780*/  ISETP.GT.AND P5, PT, R0, RZ, P1 ;  /* 0x000000ff0000720c */ /* 0x000fc60000fa4270 */
[----:B------:R-:W2:Y:S01]  /*20790*/  LDL.LU R111, [R1+0x32c] ;  /* 0x00032c00016f7983 */ /* 0x000ea20000300800 */
[-C--:B------:R-:W-:Y:S01]  /*207a0*/  FMUL R26, R26, R2.reuse ;  /* 0x000000021a1a7220 */ /* 0x080fe20000400000 */
[----:B------:R-:W-:Y:S01]  /*207b0*/  FMUL R27, R27, R2 ;  /* 0x000000021b1b7220 */ /* 0x000fe20000400000 */
[----:B------:R-:W-:Y:S01]  /*207c0*/  IADD3 R6, P6, R4, UR5, RZ ;  /* 0x0000000504067c10 */ /* 0x000fe2000ffde0ff */
[----:B------:R-:W2:Y:S01]  /*207d0*/  LDL.LU R112, [R1+0x328] ;  /* 0x0003280001707983 */ /* 0x000ea20000300800 */
[----:B------:R-:W-:Y:S02]  /*207e0*/  F2FP.BF16.F32.PACK_AB R25, RZ, R25 ;  /* 0x00000019ff19723e */ /* 0x000fe400000010ff */
[----:B------:R-:W-:Y:S01]  /*207f0*/  F2FP.BF16.F32.PACK_AB R26, RZ, R26 ;  /* 0x0000001aff1a723e */ /* 0x000fe200000010ff */
[----:B------:R-:W2:Y:S01]  /*20800*/  LDL.LU R113, [R1+0x324] ;  /* 0x0003240001717983 */ /* 0x000ea20000300800 */
[----:B------:R-:W-:Y:S02]  /*20810*/  IADD3.X R7, R5, UR4, RZ, P6, !PT ;  /* 0x0000000405077c10 */ /* 0x000fe4000b7fe4ff */
[----:B------:R-:W-:Y:S01]  /*20820*/  F2FP.BF16.F32.PACK_AB R27, RZ, R27 ;  /* 0x0000001bff1b723e */ /* 0x000fe200000010ff */
[----:B------:R-:W-:Y:S01]  /*20830*/  @P3 STG.E.U16 desc[UR36][R4.64+0x2], R25 ;  /* 0x0000021904003986 */ /* 0x000fe2000c101524 */
[----:B------:R-:W-:-:S02]  /*20840*/  ISETP.GT.AND P2, PT, R0, 0x8, P0 ;  /* 0x000000080000780c */ /* 0x000fc40000744270 */
[----:B------:R-:W-:Y:S01]  /*20850*/  ISETP.GT.AND P3, PT, R0, 0x9, P0 ;  /* 0x000000090000780c */ /* 0x000fe20000764270 */
[----:B------:R-:W-:Y:S01]  /*20860*/  @P5 STG.E.U16 desc[UR36][R6.64], R26 ;  /* 0x0000001a06005986 */ /* 0x000fe2000c101524 */
[-C--:B------:R-:W-:Y:S01]  /*20870*/  FMUL R28, R28, R2.reuse ;  /* 0x000000021c1c7220 */ /* 0x080fe20000400000 */
[C---:B------:R-:W-:Y:S02]  /*20880*/  ISETP.GT.AND P5, PT, R0.reuse, 0x9, P1 ;  /* 0x000000090000780c */ /* 0x040fe40000fa4270 */
[----:B------:R-:W-:Y:S01]  /*20890*/  @P4 STG.E.U16 desc[UR36][R6.64+0x2], R27 ;  /* 0x0000021b06004986 */ /* 0x000fe2000c101524 */
[----:B------:R-:W-:Y:S01]  /*208a0*/  ISETP.GT.AND P4, PT, R0, 0x8, P1 ;  /* 0x000000080000780c */ /* 0x000fe20000f84270 */
[-C--:B------:R-:W-:Y:S01]  /*208b0*/  FMUL R29, R29, R2.reuse ;  /* 0x000000021d1d7220 */ /* 0x080fe20000400000 */
        /* <DEDUP_REMOVED lines=14> */
[----:B------:R-:W-:Y:S01]  /*209a0*/  ISETP.GT.AND P4, PT, R0, 0x10, P1 ;  /* 0x000000100000780c */ /* 0x000fe20000f84270 */
[-C--:B------:R-:W-:Y:S02]  /*209b0*/  FMUL R33, R33, R2.reuse ;  /* 0x0000000221217220 */ /* 0x080fe40000400000 */
[----:B------:R-:W2:Y:S01]  /*209c0*/  LDL.LU R116, [R1+0x318] ;  /* 0x0003180001747983 */ /* 0x000ea20000300800 */
[----:B------:R-:W-:-:S03]  /*209d0*/  FMUL R34, R34, R2 ;  /* 0x0000000222227220 */ /* 0x000fc60000400000 */
[----:B------:R-:W-:Y:S01]  /*209e0*/  @P5 STG.E.U16 desc[UR36][R6.64+0x12], R31 ;  /* 0x0000121f06005986 */ /* 0x000fe2000c101524 */
[----:B------:R-:W-:-:S03]  /*209f0*/  ISETP.GT.AND P5, PT, R0, 0x11, P1 ;  /* 0x000000110000780c */ /* 0x000fc60000fa4270 */
[----:B------:R-:W2:Y:S01]  /*20a00*/  LDL.LU R117, [R1+0x314] ;  /* 0x0003140001757983 */ /* 0x000ea20000300800 */
[----:B------:R-:W-:-:S03]  /*20a10*/  FMUL R35, R35, R2 ;  /* 0x0000000223237220 */ /* 0x000fc60000400000 */
[----:B------:R-:W2:Y:S01]  /*20a20*/  LDL.LU R118, [R1+0x310] ;  /* 0x0003100001767983 */ /* 0x000ea20000300800 */
[----:B------:R-:W-:-:S03]  /*20a30*/  F2FP.BF16.F32.PACK_AB R32, RZ, R32 ;  /* 0x00000020ff20723e */ /* 0x000fc600000010ff */
[----:B------:R-:W2:Y:S01]  /*20a40*/  LDL.LU R119, [R1+0x30c] ;  /* 0x00030c0001777983 */ /* 0x000ea20000300800 */
[----:B------:R-:W-:Y:S02]  /*20a50*/  F2FP.BF16.F32.PACK_AB R33, RZ, R33 ;  /* 0x00000021ff21723e */ /* 0x000fe400000010ff */
        /* <DEDUP_REMOVED lines=15> */
[-C--:B------:R-:W-:Y:S01]  /*20b50*/  FMUL R40, R40, R2.reuse ;  /* 0x0000000228287220 */ /* 0x080fe20000400000 */
[----:B------:R-:W-:Y:S01]  /*20b60*/  F2FP.BF16.F32.PACK_AB R37, RZ, R37 ;  /* 0x00000025ff25723e */ /* 0x000fe200000010ff */
[----:B------:R-:W-:Y:S01]  /*20b70*/  FMUL R41, R41, R2 ;  /* 0x0000000229297220 */ /* 0x000fe20000400000 */
        /* <DEDUP_REMOVED lines=10> */
[C---:B------:R-:W-:Y:S01]  /*20c20*/  ISETP.GT.AND P5, PT, R0.reuse, 0x21, P1 ;  /* 0x000000210000780c */ /* 0x040fe20000fa4270 */
[----:B------:R-:W-:Y:S01]  /*20c30*/  FMUL R43, R43, R2 ;  /* 0x000000022b2b7220 */ /* 0x000fe20000400000 */
[----:B------:R-:W-:Y:S01]  /*20c40*/  F2FP.BF16.F32.PACK_AB R40, RZ, R40 ;  /* 0x00000028ff28723e */ /* 0x000fe200000010ff */
[----:B------:R0:W5:Y:S01]  /*20c50*/  LDL.LU R16, [R1+0x308] ;  /* 0x0003080001107983 */ /* 0x0001620000300800 */
        /* <DEDUP_REMOVED lines=15> */
[----:B------:R-:W-:-:S02]  /*20d50*/  F2FP.BF16.F32.PACK_AB R44, RZ, R44 ;  /* 0x0000002cff2c723e */ /* 0x000fc400000010ff */
        /* <DEDUP_REMOVED lines=103> */
[-C--:B---3--:R-:W-:Y:S02]  /*213d0*/  FMUL R72, R72, R2.reuse ;  /* 0x0000000248487220 */ /* 0x088fe40000400000 */
        /* <DEDUP_REMOVED lines=47> */
[-C--:B--2---:R-:W-:Y:S02]  /*216d0*/  FMUL R84, R84, R2.reuse ;  /* 0x0000000254547220 */ /* 0x084fe40000400000 */
        /* <DEDUP_REMOVED lines=94> */
[----:B------:R-:W-:-:S03]  /*21cc0*/  ISETP.GT.AND P3, PT, R0, 0xa9, P0 ;  /* 0x000000a90000780c */ /* 0x000fc60000764270 */
[----:B------:R-:W-:Y:S01]  /*21cd0*/  @P4 STG.E.U16 desc[UR36][R6.64+0x140], R106 ;  /* 0x0001406a06004986 */ /* 0x000fe2000c101524 */
[-C--:B------:R-:W-:Y:S01]  /*21ce0*/  FMUL R108, R108, R2.reuse ;  /* 0x000000026c6c7220 */ /* 0x080fe20000400000 */
[C---:B------:R-:W-:Y:S02]  /*21cf0*/  ISETP.GT.AND P6, PT, R0.reuse, 0xa9, P1 ;  /* 0x000000a90000780c */ /* 0x040fe40000fc4270 */
[----:B------:R-:W-:Y:S01]  /*21d00*/  @P5 STG.E.U16 desc[UR36][R6.64+0x142], R107 ;  /* 0x0001426b06005986 */ /* 0x000fe2000c101524 */
[----:B------:R-:W-:Y:S01]  /*21d10*/  ISETP.GT.AND P5, PT, R0, 0xa8, P1 ;  /* 0x000000a80000780c */ /* 0x000fe20000fa4270 */
[-C--:B------:R-:W-:Y:S01]  /*21d20*/  FMUL R109, R109, R2.reuse ;  /* 0x000000026d6d7220 */ /* 0x080fe20000400000 */
[-C--:B------:R-:W-:Y:S01]  /*21d30*/  FMUL R110, R110, R2.reuse ;  /* 0x000000026e6e7220 */ /* 0x080fe20000400000 */
[----:B------:R-:W-:Y:S01]  /*21d40*/  FMUL R111, R111, R2 ;  /* 0x000000026f6f7220 */ /* 0x000fe20000400000 */
[----:B------:R-:W-:Y:S02]  /*21d50*/  F2FP.BF16.F32.PACK_AB R108, RZ, R108 ;  /* 0x0000006cff6c723e */ /* 0x000fe400000010ff */
[----:B------:R-:W-:-:S02]  /*21d60*/  F2FP.BF16.F32.PACK_AB R109, RZ, R109 ;  /* 0x0000006dff6d723e */ /* 0x000fc400000010ff */
[----:B------:R-:W-:Y:S02]  /*21d70*/  F2FP.BF16.F32.PACK_AB R110, RZ, R110 ;  /* 0x0000006eff6e723e */ /* 0x000fe400000010ff */
[----:B------:R-:W-:Y:S01]  /*21d80*/  F2FP.BF16.F32.PACK_AB R111, RZ, R111 ;  /* 0x0000006fff6f723e */ /* 0x000fe200000010ff */
[----:B------:R-:W-:Y:S01]  /*21d90*/  @P2 STG.E.U16 desc[UR36][R4.64+0x150], R108 ;  /* 0x0001506c04002986 */ /* 0x000fe2000c101524 */
[C---:B------:R-:W-:Y:S02]  /*21da0*/  ISETP.GT.AND P4, PT, R0.reuse, 0xb0, P0 ;  /* 0x000000b00000780c */ /* 0x040fe40000784270 */
[C---:B------:R-:W-:Y:S01]  /*21db0*/  ISETP.GT.AND P2, PT, R0.reuse, 0xb1, P0 ;  /* 0x000000b10000780c */ /* 0x040fe20000744270 */
[----:B------:R-:W-:Y:S01]  /*21dc0*/  @P3 STG.E.U16 desc[UR36][R4.64+0x152], R109 ;  /* 0x0001526d04003986 */ /* 0x000fe2000c101524 */
[C---:B------:R-:W-:Y:S02]  /*21dd0*/  ISETP.GT.AND P3, PT, R0.reuse, 0xb8, P0 ;  /* 0x000000b80000780c */ /* 0x040fe40000764270 */
[----:B------:R-:W-:Y:S01]  /*21de0*/  ISETP.GT.AND P0, PT, R0, 0xb9, P0 ;  /* 0x000000b90000780c */ /* 0x000fe20000704270 */
[----:B------:R-:W-:Y:S01]  /*21df0*/  @P5 STG.E.U16 desc[UR36][R6.64+0x150], R110 ;  /* 0x0001506e06005986 */ /* 0x000fe2000c101524 */
[----:B------:R-:W-:-:S03]  /*21e00*/  FMUL R112, R112, R2 ;  /* 0x0000000270707220 */ /* 0x000fc60000400000 */
[----:B------:R-:W-:Y:S01]  /*21e10*/  @P6 STG.E.U16 desc[UR36][R6.64+0x152], R111 ;  /* 0x0001526f06006986 */ /* 0x000fe2000c101524 */
[C---:B------:R-:W-:Y:S01]  /*21e20*/  ISETP.GT.AND P6, PT, R0.reuse, 0xb0, P1 ;  /* 0x000000b00000780c */ /* 0x040fe20000fc4270 */
[----:B------:R-:W-:Y:S01]  /*21e30*/  FMUL R113, R113, R2 ;  /* 0x0000000271717220 */ /* 0x000fe20000400000 */
[----:B------:R-:W-:Y:S02]  /*21e40*/  F2FP.BF16.F32.PACK_AB R112, RZ, R112 ;  /* 0x00000070ff70723e */ /* 0x000fe400000010ff */
[----:B------:R-:W-:Y:S01]  /*21e50*/  ISETP.GT.AND P5, PT, R0, 0xb1, P1 ;  /* 0x000000b10000780c */ /* 0x000fe20000fa4270 */
[----:B------:R-:W-:Y:S01]  /*21e60*/  FMUL R114, R114, R2 ;  /* 0x0000000272727220 */ /* 0x000fe20000400000 */
[----:B------:R-:W-:Y:S01]  /*21e70*/  F2FP.BF16.F32.PACK_AB R113, RZ, R113 ;  /* 0x00000071ff71723e */ /* 0x000fe200000010ff */
[----:B------:R-:W-:Y:S01]  /*21e80*/  @P4 STG.E.U16 desc[UR36][R4.64+0x160], R112 ;  /* 0x0001607004004986 */ /* 0x000fe2000c101524 */
[----:B------:R-:W-:Y:S01]  /*21e90*/  ISETP.GT.AND P4, PT, R0, 0xb8, P1 ;  /* 0x000000b80000780c */ /* 0x000fe20000f84270 */
[--C-:B0-----:R-:W-:Y:S01]  /*21ea0*/  @P3 IMAD.MOV.U32 R9, RZ, RZ, R5.reuse ;  /* 0x000000ffff093224 */ /* 0x101fe200078e0005 */
[----:B------:R-:W-:Y:S01]  /*21eb0*/  @P3 MOV R8, R4 ;  /* 0x0000000400083202 */ /* 0x000fe20000000f00 */
[----:B-1----:R-:W-:Y:S01]  /*21ec0*/  @P0 IMAD.MOV.U32 R10, RZ, RZ, R4 ;  /* 0x000000ffff0a0224 */ /* 0x002fe200078e0004 */
[----:B------:R0:W-:Y:S01]  /*21ed0*/  @P2 STG.E.U16 desc[UR36][R4.64+0x162], R113 ;  /* 0x0001627104002986 */ /* 0x0001e2000c101524 */
[----:B------:R-:W-:Y:S01]  /*21ee0*/  @P0 IMAD.MOV.U32 R11, RZ, RZ, R5 ;  /* 0x000000ffff0b0224 */ /* 0x000fe200078e0005 */
[----:B------:R-:W-:Y:S01]  /*21ef0*/  F2FP.BF16.F32.PACK_AB R114, RZ, R114 ;  /* 0x00000072ff72723e */ /* 0x000fe200000010ff */
[-C--:B------:R-:W-:Y:S01]  /*21f00*/  FMUL R115, R115, R2.reuse ;  /* 0x0000000273737220 */ /* 0x080fe20000400000 */
[-C--:B------:R-:W-:Y:S01]  /*21f10*/  FMUL R116, R116, R2.reuse ;  /* 0x0000000274747220 */ /* 0x080fe20000400000 */
[----:B------:R-:W-:Y:S01]  /*21f20*/  ISETP.GT.AND P1, PT, R0, 0xb9, P1 ;  /* 0x000000b90000780c */ /* 0x000fe20000f24270 */
[----:B------:R-:W-:Y:S01]  /*21f30*/  FMUL R117, R117, R2 ;  /* 0x0000000275757220 */ /* 0x000fe20000400000 */
[----:B0-----:R-:W-:Y:S01]  /*21f40*/  @P6 MOV R4, R6 ;  /* 0x0000000600046202 */ /* 0x001fe20000000f00 */
[----:B------:R-:W-:Y:S01]  /*21f50*/  @P6 IMAD.MOV.U32 R5, RZ, RZ, R7 ;  /* 0x000000ffff056224 */ /* 0x000fe200078e0007 */
[----:B------:R-:W-:Y:S01]  /*21f60*/  F2FP.BF16.F32.PACK_AB R115, RZ, R115 ;  /* 0x00000073ff73723e */ /* 0x000fe200000010ff */
[----:B------:R-:W-:-:S03]  /*21f70*/  FMUL R118, R118, R2 ;  /* 0x0000000276767220 */ /* 0x000fc60000400000 */
[----:B------:R0:W-:Y:S01]  /*21f80*/  @P6 STG.E.U16 desc[UR36][R4.64+0x160], R114 ;  /* 0x0001607204006986 */ /* 0x0001e2000c101524 */
[----:B------:R-:W-:Y:S01]  /*21f90*/  FMUL R119, R119, R2 ;  /* 0x0000000277777220 */ /* 0x000fe20000400000 */
[----:B------:R-:W-:Y:S02]  /*21fa0*/  F2FP.BF16.F32.PACK_AB R116, RZ, R116 ;  /* 0x00000074ff74723e */ /* 0x000fe400000010ff */
[----:B------:R-:W-:Y:S02]  /*21fb0*/  F2FP.BF16.F32.PACK_AB R117, RZ, R117 ;  /* 0x00000075ff75723e */ /* 0x000fe400000010ff */
[----:B------:R-:W-:Y:S01]  /*21fc0*/  F2FP.BF16.F32.PACK_AB R118, RZ, R118 ;  /* 0x00000076ff76723e */ /* 0x000fe200000010ff */
[----:B0-----:R-:W-:Y:S02]  /*21fd0*/  @P5 IMAD.MOV.U32 R4, RZ, RZ, R6 ;  /* 0x000000ffff045224 */ /* 0x001fe400078e0006 */
[----:B------:R-:W-:Y:S01]  /*21fe0*/  @P5 IMAD.MOV.U32 R5, RZ, RZ, R7 ;  /* 0x000000ffff055224 */ /* 0x000fe200078e0007 */
[----:B------:R-:W-:-:S04]  /*21ff0*/  F2FP.BF16.F32.PACK_AB R119, RZ, R119 ;  /* 0x00000077ff77723e */ /* 0x000fc800000010ff */
[----:B------:R0:W-:Y:S04]  /*22000*/  @P5 STG.E.U16 desc[UR36][R4.64+0x162], R115 ;  /* 0x0001627304005986 */ /* 0x0001e8000c101524 */
[----:B------:R4:W-:Y:S04]  /*22010*/  @P3 STG.E.U16 desc[UR36][R8.64+0x170], R116 ;  /* 0x0001707408003986 */ /* 0x0009e8000c101524 */
[----:B------:R4:W-:Y:S01]  /*22020*/  @P0 STG.E.U16 desc[UR36][R10.64+0x172], R117 ;  /* 0x000172750a000986 */ /* 0x0009e2000c101524 */
[----:B0-----:R-:W-:Y:S01]  /*22030*/  @P4 MOV R4, R6 ;  /* 0x0000000600044202 */ /* 0x001fe20000000f00 */
[----:B------:R-:W-:-:S05]  /*22040*/  @P4 IMAD.MOV.U32 R5, RZ, RZ, R7 ;  /* 0x000000ffff054224 */ /* 0x000fca00078e0007 */
[----:B------:R4:W-:Y:S04]  /*22050*/  @P4 STG.E.U16 desc[UR36][R4.64+0x170], R118 ;  /* 0x0001707604004986 */ /* 0x0009e8000c101524 */
[----:B------:R4:W-:Y:S02]  /*22060*/  @P1 STG.E.U16 desc[UR36][R6.64+0x172], R119 ;  /* 0x0001727706001986 */ /* 0x0009e4000c101524 */
.L_x_788:
[----:B------:R-:W-:Y:S05]  /*22070*/  BSYNC B0 ;  /* 0x0000000000007941 */ /* 0x000fea0003800000 */
.L_x_28:
[----:B0---4-:R-:W4:Y:S04]  /*22080*/  LDL.LU R5, [R1+0x300] ;  /* 0x0003000001057983 */ /* 0x011f280000300800 */
[----:B------:R-:W4:Y:S01]  /*22090*/  LDL.LU R4, [R1+0x304] ;  /* 0x0003040001047983 */ /* 0x000f220000300800 */
[----:B------:R-:W-:Y:S01]  /*220a0*/  ULDC UR4, c[0x0][0xc] ;  /* 0x0000030000047ab9 */ /* 0x000fe20000000800 */
[----:B------:R-:W-:Y:S01]  /*220b0*/  ULDC UR5, c[0x0][0x10] ;  /* 0x0000040000057ab9 */ /* 0x000fe20000000800 */
[----:B------:R-:W4:Y:S01]  /*220c0*/  LDC R3, c[0x0][0x14] ;  /* 0x00000500ff037b82 */ /* 0x000f220000000800 */
[----:B------:R-:W-:Y:S01]  /*220d0*/  UIMAD.WIDE.U32 UR4, UR4, UR5, URZ ;  /* 0x00000005040472a5 */ /* 0x000fe2000f8e003f */
[----:B---3--:R-:W-:Y:S01]  /*220e0*/  PRMT R0, RZ, 0x7610, R0 ;  /* 0x00007610ff007816 */ /* 0x008fe20000000000 */
[----:B------:R-:W-:Y:S01]  /*220f0*/  UMOV UR42, 0xffffffff ;  /* 0xffffffff002a7882 */ /* 0x000fe20000000000 */
[----:B------:R-:W-:-:S03]  /*22100*/  UMOV UR43, 0xffffffff ;  /* 0xffffffff002b7882 */ /* 0x000fc60000000000 */
[----:B----4-:R-:W-:-:S04]  /*22110*/  IMAD.WIDE.U32 R4, R3, UR4, R4 ;  /* 0x0000000403047c25 */ /* 0x010fc8000f8e0004 */
[----:B------:R-:W-:Y:S01]  /*22120*/  IMAD R3, R3, UR5, RZ ;  /* 0x0000000503037c24 */ /* 0x000fe2000f8e02ff */
[----:B------:R-:W-:Y:S01]  /*22130*/  ULDC.64 UR4, c[0x0][0x650] ;  /* 0x0001940000047ab9 */ /* 0x000fe20000000a00 */
[----:B------:R-:W-:Y:S01]  /*22140*/  IMAD.MOV.U32 R7, RZ, RZ, R4 ;  /* 0x000000ffff077224 */ /* 0x000fe200078e0004 */
[----:B------:R-:W-:Y:S01]  /*22150*/  ISETP.GE.U32.AND P0, PT, R4, UR4, PT ;  /* 0x0000000404007c0c */ /* 0x000fe2000bf06070 */
[----:B------:R-:W-:-:S05]  /*22160*/  IMAD.IADD R6, R5, 0x1, R3 ;  /* 0x0000000105067824 */ /* 0x000fca00078e0203 */
[----:B------:R0:W-:Y:S01]  /*22170*/  STL [R1+0x300], R6 ;  /* 0x0003000601007387 */ /* 0x0001e20000100800 */
[----:B------:R-:W-:-:S03]  /*22180*/  ISETP.GE.U32.AND.EX P0, PT, R6, UR5, PT, P0 ;  /* 0x0000000506007c0c */ /* 0x000fc6000bf06100 */
[----:B------:R0:W-:Y:S10]  /*22190*/  STL [R1+0x304], R7 ;  /* 0x0003040701007387 */ /* 0x0001f40000100800 */
[----:B0-----:R-:W-:Y:S05]  /*221a0*/  @P0 BRA `(.L_x_789) ;  /* 0x0000000400880947 */ /* 0x001fea0003800000 */
[----:B------:R-:W0:Y:S01]  /*221b0*/  S2UR UR6, SR_CTAID.X ;  /* 0x00000000000679c3 */ /* 0x000e220000002500 */
[----:B------:R-:W-:Y:S01]  /*221c0*/  ULDC.64 UR12, c[0x0][0x628] ;  /* 0x00018a00000c7ab9 */ /* 0x000fe20000000a00 */
[----:B------:R-:W-:Y:S01]  /*221d0*/  ULDC UR4, c[0x0][0x150] ;  /* 0x0000540000047ab9 */ /* 0x000fe20000000800 */
[----:B------:R-:W-:Y:S01]  /*221e0*/  ISETP.NE.U32.AND P0, PT, RZ, UR12, PT ;  /* 0x0000000cff007c0c */ /* 0x000fe2000bf05070 */
[----:B------:R-:W-:Y:S01]  /*221f0*/  ULDC UR15, c[0x0][0x630] ;  /* 0x00018c00000f7ab9 */ /* 0x000fe20000000800 */
[C---:B------:R-:W-:Y:S01]  /*22200*/  R2UR UR16, R7.reuse ;  /* 0x00000000071072ca */ /* 0x040fe200000e0000 */
[----:B------:R-:W-:Y:S01]  /*22210*/  ULDC UR19, c[0x0][0x154] ;  /* 0x0000550000137ab9 */ /* 0x000fe20000000800 */
[----:B------:R-:W-:Y:S01]  /*22220*/  ISETP.NE.AND.EX P0, PT, RZ, UR13, PT, P0 ;  /* 0x0000000dff007c0c */ /* 0x000fe2000bf05300 */
[----:B------:R-:W3:Y:S01]  /*22230*/  S2UR UR18, SR_CTAID.Y ;  /* 0x00000000001279c3 */ /* 0x000ee20000002600 */
[----:B------:R-:W-:Y:S02]  /*22240*/  R2UR UR17, R6 ;  /* 0x00000000061172ca */ /* 0x000fe400000e0000 */
[----:B------:R-:W-:-:S02]  /*22250*/  R2UR UR10, R7 ;  /* 0x00000000070a72ca */ /* 0x000fc400000e0000 */
[----:B------:R-:W-:Y:S02]  /*22260*/  R2UR UR11, R6 ;  /* 0x00000000060b72ca */ /* 0x000fe400000e0000 */
[----:B0-----:R-:W-:-:S05]  /*22270*/  I2FP.F32.U32 R0, UR6 ;  /* 0x0000000600007c45 */ /* 0x001fca0008201000 */
[----:B------:R-:W-:-:S04]  /*22280*/  FMUL R0, R0, UR4 ;  /* 0x0000000400007c20 */ /* 0x000fc80008400000 */
[----:B------:R0:W4:Y:S01]  /*22290*/  F2I.U32.TRUNC.NTZ R3, R0 ;  /* 0x0000000000037305 */ /* 0x000122000020f000 */
[----:B---3--:R-:W-:Y:S05]  /*222a0*/  @!P0 BRA `(.L_x_790) ;  /* 0x0000000000308947 */ /* 0x008fea0003800000 */
        /* <DEDUP_REMOVED lines=12> */
.L_x_790:
[----:B------:R-:W-:Y:S01]  /*22370*/  USHF.R.U64 UR43, UR10, UR15, UR11 ;  /* 0x0000000f0a2b7299 */ /* 0x000fe2000800120b */
[----:B0-----:R-:W-:Y:S01]  /*22380*/  I2FP.F32.U32 R0, UR18 ;  /* 0x0000001200007c45 */ /* 0x001fe20008201000 */
[----:B------:R-:W-:Y:S02]  /*22390*/  USHF.R.U32.HI UR4, URZ, UR15, UR11 ;  /* 0x0000000f3f047299 */ /* 0x000fe4000801160b */
        /* <DEDUP_REMOVED lines=8> */
[----:B------:R-:W-:Y:S01]  /*22420*/  UIMAD.WIDE.U32 UR8, UR10, UR12, UR8 ;  /* 0x0000000c0a0872a5 */ /* 0x000fe2000f8e0008 */
[----:B----4-:R-:W-:Y:S01]  /*22430*/  R2UR UR12, R3 ;  /* 0x00000000030c72ca */ /* 0x010fe200000e0000 */
[----:B------:R-:W-:Y:S01]  /*22440*/  UIMAD UR10, UR10, UR13, UR4 ;  /* 0x0000000d0a0a72a4 */ /* 0x000fe2000f8e0204 */
[----:B------:R-:W-:Y:S01]  /*22450*/  ULDC UR11, c[0x0][0x618] ;  /* 0x00018600000b7ab9 */ /* 0x000fe20000000800 */
[----:B------:R-:W-:Y:S02]  /*22460*/  ULDC UR21, c[0x0][0x658] ;  /* 0x0001960000157ab9 */ /* 0x000fe40000000800 */
[----:B------:R-:W-:Y:S01]  /*22470*/  UIADD3 UR9, UR9, UR10, URZ ;  /* 0x0000000a09097290 */ /* 0x000fe2000fffe03f */
[----:B------:R-:W-:Y:S01]  /*22480*/  UMOV UR15, 0xffffffff ;  /* 0xffffffff000f7882 */ /* 0x000fe20000000000 */
[----:B------:R-:W-:Y:S01]  /*22490*/  ULDC.64 UR4, c[0x0][0x640] ;  /* 0x0001900000047ab9 */ /* 0x000fe20000000a00 */
[----:B------:R-:W-:Y:S01]  /*224a0*/  USHF.L.U32 UR15, UR15, UR21, URZ ;  /* 0x000000150f0f7299 */ /* 0x000fe2000800063f */
[----:B------:R-:W-:Y:S01]  /*224b0*/  ISETP.NE.U32.AND P0, PT, RZ, UR4, PT ;  /* 0x00000004ff007c0c */ /* 0x000fe2000bf05070 */
[----:B------:R-:W-:-:S02]  /*224c0*/  USHF.R.U64 UR16, UR8, UR11, UR9 ;  /* 0x0000000b08107299 */ /* 0x000fc40008001209 */
[----:B------:R-:W-:Y:S01]  /*224d0*/  USHF.R.U32.HI UR8, URZ, UR11, UR9 ;  /* 0x0000000b3f087299 */ /* 0x000fe20008011609 */
[----:B0-----:R-:W-:Y:S01]  /*224e0*/  R2UR UR14, R0 ;  /* 0x00000000000e72ca */ /* 0x001fe200000e0000 */
[----:B------:R-:W-:Y:S01]  /*224f0*/  ULDC UR17, c[0x0][0x608] ;  /* 0x0001820000117ab9 */ /* 0x000fe20000000800 */
[----:B------:R-:W-:Y:S01]  /*22500*/  ULOP3.LUT UR41, URZ, UR15, URZ, 0x33, !UPT ;  /* 0x0000000f3f297292 */ /* 0x000fe2000f8e333f */
[----:B------:R-:W-:Y:S01]  /*22510*/  ISETP.NE.AND.EX P0, PT, RZ, UR5, PT, P0 ;  /* 0x00000005ff007c0c */ /* 0x000fe2000bf05300 */
[----:B------:R-:W-:Y:S02]  /*22520*/  USHF.R.U64 UR15, UR16, UR17, UR8 ;  /* 0x00000011100f7299 */ /* 0x000fe40008001208 */
[----:B------:R-:W-:Y:S02]  /*22530*/  USHF.R.U32.HI UR8, URZ, UR17, UR8 ;  /* 0x000000113f087299 */ /* 0x000fe40008011608 */
[----:B------:R-:W-:Y:S02]  /*22540*/  UIADD3 UR12, -UR12, URZ, URZ ;  /* 0x0000003f0c0c7290 */ /* 0x000fe4000fffe13f */
[----:B------:R-:W-:Y:S01]  /*22550*/  USHF.R.U64 UR17, UR15, UR21, UR8 ;  /* 0x000000150f117299 */ /* 0x000fe20008001208 */
[----:B------:R-:W-:Y:S01]  /*22560*/  UMOV UR19, 0x1 ;  /* 0x0000000100137882 */ /* 0x000fe20000000000 */
[----:B------:R-:W-:Y:S01]  /*22570*/  ULDC UR13, c[0x0][0x144] ;  /* 0x00005100000d7ab9 */ /* 0x000fe20000000800 */
[----:B------:R-:W-:Y:S01]  /*22580*/  ULDC UR7, c[0x0][0x600] ;  /* 0x0001800000077ab9 */ /* 0x000fe20000000800 */
[----:B------:R-:W-:-:S02]  /*22590*/  USHF.L.U32 UR24, UR19, UR21, URZ ;  /* 0x0000001513187299 */ /* 0x000fc4000800063f */
[----:B------:R-:W-:Y:S02]  /*225a0*/  USHF.R.U32.HI UR8, URZ, UR21, UR8 ;  /* 0x000000153f087299 */ /* 0x000fe40008011608 */
[----:B------:R-:W-:Y:S02]  /*225b0*/  UIMAD UR21, UR13, UR12, UR6 ;  /* 0x0000000c0d1572a4 */ /* 0x000fe4000f8e0206 */
[----:B------:R-:W-:Y:S02]  /*225c0*/  UIADD3 UR20, UR7, -0x1, URZ ;  /* 0xffffffff07147890 */ /* 0x000fe4000fffe03f */
[----:B------:R-:W-:Y:S01]  /*225d0*/  UIADD3 UR19, -UR14, URZ, URZ ;  /* 0x0000003f0e137290 */ /* 0x000fe2000fffe13f */
        /* <DEDUP_REMOVED lines=17> */
.L_x_791:
[----:B------:R-:W-:Y:S01]  /*226f0*/  UISETP.NE.AND UP0, UPT, UR46, URZ, UPT ;  /* 0x0000003f2e00728c */ /* 0x000fe2000bf05270 */
[----:B------:R-:W-:Y:S01]  /*22700*/  MOV R0, 0x1 ;  /* 0x0000000100007802 */ /* 0x000fe20000000f00 */
[----:B------:R-:W-:Y:S02]  /*22710*/  USHF.R.U64 UR4, UR6, UR22, UR8 ;  /* 0x0000001606047299 */ /* 0x000fe40008001208 */
[----:B------:R-:W-:Y:S02]  /*22720*/  ULOP3.LUT UR41, UR15, UR41, URZ, 0xc0, !UPT ;  /* 0x000000290f297292 */ /* 0x000fe4000f8ec03f */
[----:B------:R-:W-:Y:S02]  /*22730*/  UIADD3 UR5, -UR4, URZ, URZ ;  /* 0x0000003f04057290 */ /* 0x000fe4000fffe13f */
[----:B------:R-:W-:Y:S02]  /*22740*/  UIMAD UR41, UR24, UR4, UR41 ;  /* 0x00000004182972a4 */ /* 0x000fe4000f8e0229 */
[----:B------:R-:W-:-:S02]  /*22750*/  ULOP3.LUT UR16, UR16, UR20, URZ, 0xc0, !UPT ;  /* 0x0000001410107292 */ /* 0x000fc4000f8ec03f */
[----:B------:R-:W-:Y:S02]  /*22760*/  @UP0 UIMAD UR21, UR25, UR19, UR18 ;  /* 0x00000013191502a4 */ /* 0x000fe4000f8e0212 */
[----:B------:R-:W-:-:S03]  /*22770*/  UIMAD UR4, UR5, UR23, UR17 ;  /* 0x00000017050472a4 */ /* 0x000fc6000f8e0211 */
[----:B------:R-:W-:Y:S01]  /*22780*/  ULDC UR5, c[0x0][0x610] ;  /* 0x0001840000057ab9 */ /* 0x000fe20000000800 */
[----:B------:R-:W-:Y:S02]  /*22790*/  UIMAD UR4, UR4, UR7, UR16 ;  /* 0x00000007040472a4 */ /* 0x000fe4000f8e0210 */
[----:B------:R-:W-:-:S04]  /*227a0*/  UIMAD UR41, UR41, UR5, UR21 ;  /* 0x00000005292972a4 */ /* 0x000fc8000f8e0215 */
[----:B------:R-:W-:Y:S02]  /*227b0*/  USEL UR42, UR4, UR41, !UP0 ;  /* 0x00000029042a7287 */ /* 0x000fe4000c000000 */
[----:B------:R-:W-:-:S12]  /*227c0*/  USEL UR41, UR41, UR4, !UP0 ;  /* 0x0000000429297287 */ /* 0x000fd8000c000000 */
.L_x_789:
[----:B------:R-:W-:-:S13]  /*227d0*/  LOP3.LUT P0, RZ, R0, 0xff, RZ, 0xc0, !PT ;  /* 0x000000ff00ff7812 */ /* 0x000fda000780c0ff */
[----:B------:R-:W-:Y:S05]  /*227e0*/  @P0 BRA `(.L_x_792) ;  /* 0xfffffde800500947 */ /* 0x000fea000383ffff */
[----:B------:R-:W-:Y:S05]  /*227f0*/  EXIT ;  /* 0x000000000000794d */ /* 0x000fea0003800000 */
.L_x_3:
[----:B------:R-:W2:Y:S01]  /*22800*/  LDL R4, [R1+0x304] ;  /* 0x0003040001047983 */ /* 0x000ea20000100800 */
[----:B------:R-:W-:-:S03]  /*22810*/  ULDC.64 UR8, c[0x0][0x650] ;  /* 0x0001940000087ab9 */ /* 0x000fc60000000a00 */
[----:B------:R-:W3:Y:S01]  /*22820*/  LDL R3, [R1+0x300] ;  /* 0x0003000001037983 */ /* 0x000ee20000100800 */
[----:B------:R-:W-:Y:S01]  /*22830*/  PRMT R0, RZ, 0x7610, R0 ;  /* 0x00007610ff007816 */ /* 0x000fe20000000000 */
[----:B------:R-:W-:Y:S02]  /*22840*/  IMAD.MOV.U32 R5, RZ, RZ, -0x1 ;  /* 0xffffffffff057424 */ /* 0x000fe400078e00ff */
[----:B------:R-:W-:Y:S02]  /*22850*/  IMAD.MOV.U32 R2, RZ, RZ, -0x1 ;  /* 0xffffffffff027424 */ /* 0x000fe400078e00ff */
[----:B------:R-:W-:Y:S01]  /*22860*/  IMAD.MOV.U32 R10, RZ, RZ, -0x1 ;  /* 0xffffffffff0a7424 */ /* 0x000fe200078e00ff */
[----:B--2---:R-:W-:-:S04]  /*22870*/  ISETP.GE.U32.AND P0, PT, R4, UR8, PT ;  /* 0x0000000804007c0c */ /* 0x004fc8000bf06070 */
[----:B---3--:R-:W-:-:S13]  /*22880*/  ISETP.GE.U32.AND.EX P0, PT, R3, UR9, PT, P0 ;  /* 0x0000000903007c0c */ /* 0x008fda000bf06100 */
[----:B------:R-:W-:Y:S05]  /*22890*/  @P0 BRA `(.L_x_793) ;  /* 0x00000004008c0947 */ /* 0x000fea0003800000 */
[----:B------:R-:W-:Y:S01]  /*228a0*/  I2FP.F32.U32 R0, UR4 ;  /* 0x0000000400007c45 */ /* 0x000fe20008201000 */
[----:B0-----:R-:W-:Y:S01]  /*228b0*/  ULDC.64 UR16, c[0x0][0x628] ;  /* 0x00018a0000107ab9 */ /* 0x001fe20000000a00 */
        /* <DEDUP_REMOVED lines=24> */
.L_x_794:
        /* <DEDUP_REMOVED lines=24> */
[----:B------:R-:W-:Y:S01]  /*22bc0*/  UMOV UR19, 0x1 ;  /* 0x0000000100137882 */ /* 0x000fe20000000000 */
[----:B------:R-:W-:Y:S01]  /*22bd0*/  ULDC UR20, c[0x0][0x608] ;  /* 0x0001820000147ab9 */ /* 0x000fe20000000800 */
[----:B------:R-:W-:Y:S01]  /*22be0*/  USHF.L.U32 UR26, UR19, UR23, URZ ;  /* 0x00000017131a7299 */ /* 0x000fe2000800063f */
[----:B------:R-:W-:Y:S01]  /*22bf0*/  ISETP.NE.AND.EX P0, PT, RZ, UR9, PT, P0 ;  /* 0x00000009ff007c0c */ /* 0x000fe2000bf05300 */
[----:B------:R-:W-:Y:S02]  /*22c00*/  USHF.R.U64 UR19, UR18, UR20, UR11 ;  /* 0x0000001412137299 */ /* 0x000fe4000800120b */
[----:B------:R-:W-:Y:S02]  /*22c10*/  USHF.R.U32.HI UR11, URZ, UR20, UR11 ;  /* 0x000000143f0b7299 */ /* 0x000fe4000801160b */
[----:B------:R-:W-:-:S02]  /*22c20*/  UIADD3 UR15, -UR15, URZ, URZ ;  /* 0x0000003f0f0f7290 */ /* 0x000fc4000fffe13f */
[----:B------:R-:W-:Y:S01]  /*22c30*/  USHF.R.U64 UR20, UR19, UR23, UR11 ;  /* 0x0000001713147299 */ /* 0x000fe2000800120b */
[----:B------:R-:W-:Y:S01]  /*22c40*/  ULDC UR16, c[0x0][0x144] ;  /* 0x0000510000107ab9 */ /* 0x000fe20000000800 */
[----:B------:R-:W-:Y:S01]  /*22c50*/  ULDC UR6, c[0x0][0x600] ;  /* 0x0001800000067ab9 */ /* 0x000fe20000000800 */
[----:B------:R-:W-:Y:S02]  /*22c60*/  USHF.R.U32.HI UR11, URZ, UR23, UR11 ;  /* 0x000000173f0b7299 */ /* 0x000fe4000801160b */
[----:B------:R-:W-:Y:S02]  /*22c70*/  UIMAD UR23, UR16, UR15, UR4 ;  /* 0x0000000f101772a4 */ /* 0x000fe4000f8e0204 */
[----:B------:R-:W-:Y:S02]  /*22c80*/  UIADD3 UR22, UR6, -0x1, URZ ;  /* 0xffffffff06167890 */ /* 0x000fe4000fffe03f */
[----:B------:R-:W-:Y:S02]  /*22c90*/  ULOP3.LUT UR27, URZ, UR13, URZ, 0x33, !UPT ;  /* 0x0000000d3f1b7292 */ /* 0x000fe4000f8e333f */
        /* <DEDUP_REMOVED lines=18> */
.L_x_795:
[----:B------:R-:W-:Y:S01]  /*22dc0*/  UISETP.NE.AND UP0, UPT, UR46, URZ, UPT ;  /* 0x0000003f2e00728c */ /* 0x000fe2000bf05270 */
[----:B------:R-:W-:Y:S01]  /*22dd0*/  MOV R0, 0x1 ;  /* 0x0000000100007802 */ /* 0x000fe20000000f00 */
[----:B------:R-:W-:Y:S01]  /*22de0*/  USHF.R.U64 UR8, UR4, UR24, UR11 ;  /* 0x0000001804087299 */ /* 0x000fe2000800120b */
[----:B------:R-:W-:Y:S01]  /*22df0*/  IMAD.U32 R10, RZ, RZ, UR5 ;  /* 0x00000005ff0a7e24 */ /* 0x000fe2000f8e00ff */
[----:B------:R-:W-:Y:S02]  /*22e00*/  ULOP3.LUT UR4, UR19, UR27, URZ, 0xc0, !UPT ;  /* 0x0000001b13047292 */ /* 0x000fe4000f8ec03f */
[----:B------:R-:W-:Y:S02]  /*22e10*/  ULOP3.LUT UR18, UR18, UR22, URZ, 0xc0, !UPT ;  /* 0x0000001612127292 */ /* 0x000fe4000f8ec03f */
[----:B------:R-:W-:-:S03]  /*22e20*/  UIMAD UR4, UR26, UR8, UR4 ;  /* 0x000000081a0472a4 */ /* 0x000fc6000f8e0204 */
[----:B------:R-:W-:Y:S02]  /*22e30*/  @UP0 UIMAD UR23, UR28, UR21, UR7 ;  /* 0x000000151c1702a4 */ /* 0x000fe4000f8e0207 */
[----:B------:R-:W-:-:S03]  /*22e40*/  UIADD3 UR7, -UR8, URZ, URZ ;  /* 0x0000003f08077290 */ /* 0x000fc6000fffe13f */
[----:B------:R-:W-:Y:S01]  /*22e50*/  ULDC UR8, c[0x0][0x610] ;  /* 0x0001840000087ab9 */ /* 0x000fe20000000800 */
[----:B------:R-:W-:Y:S02]  /*22e60*/  UIMAD UR7, UR7, UR25, UR20 ;  /* 0x00000019070772a4 */ /* 0x000fe4000f8e0214 */
[----:B------:R-:W-:Y:S02]  /*22e70*/  UIMAD UR4, UR4, UR8, UR23 ;  /* 0x00000008040472a4 */ /* 0x000fe4000f8e0217 */
[----:B------:R-:W-:-:S04]  /*22e80*/  UIMAD UR7, UR7, UR6, UR18 ;  /* 0x00000006070772a4 */ /* 0x000fc8000f8e0212 */
[----:B------:R-:W-:Y:S02]  /*22e90*/  USEL UR6, UR7, UR4, !UP0 ;  /* 0x0000000407067287 */ /* 0x000fe4000c000000 */
[----:B------:R-:W-:-:S04]  /*22ea0*/  USEL UR4, UR4, UR7, !UP0 ;  /* 0x0000000704047287 */ /* 0x000fc8000c000000 */
[----:B------:R-:W-:Y:S02]  /*22eb0*/  IMAD.U32 R2, RZ, RZ, UR6 ;  /* 0x00000006ff027e24 */ /* 0x000fe4000f8e00ff */
[----:B------:R-:W-:-:S07]  /*22ec0*/  IMAD.U32 R5, RZ, RZ, UR4 ;  /* 0x00000004ff057e24 */ /* 0x000fce000f8e00ff */
.L_x_793:
[----:B------:R-:W-:-:S08]  /*22ed0*/  NOP ;  /* 0x0000000000007918 */ /* 0x000fd00000000000 */
[----:B0-----:R-:W0:-:S00]  /*22ee0*/  USETMAXREG.DEALLOC.CTAPOOL 0x18 ;  /* 0x00000018000079c8 */ /* 0x001e0000080e0500 */
[----:B------:R-:W-:-:S13]  /*22ef0*/  ISETP.NE.AND P0, PT, RZ, UR10, PT ;  /* 0x0000000aff007c0c */ /* 0x000fda000bf05270 */
[----:B------:R-:W-:Y:S05]  /*22f00*/  @P0 EXIT ;  /* 0x000000000000094d */ /* 0x000fea0003800000 */
[----:B0-----:R-:W-:Y:S01]  /*22f10*/  LOP3.LUT P0, RZ, R0, 0xff, RZ, 0xc0, !PT ;  /* 0x000000ff00ff7812 */ /* 0x001fe2000780c0ff */
[----:B------:R-:W-:Y:S01]  /*22f20*/  IMAD.MOV.U32 R7, RZ, RZ, RZ ;  /* 0x000000ffff077224 */ /* 0x000fe200078e00ff */
[----:B------:R-:W-:-:S11]  /*22f30*/  MOV R0, 0x1 ;  /* 0x0000000100007802 */ /* 0x000fd60000000f00 */
[----:B------:R-:W-:Y:S05]  /*22f40*/  @!P0 BRA `(.L_x_796) ;  /* 0x0000000c00648947 */ /* 0x000fea0003800000 */
[----:B------:R-:W0:Y:S01]  /*22f50*/  S2R R3, SR_TID.X ;  /* 0x0000000000037919 */ /* 0x000e220000002100 */
[----:B------:R-:W1:Y:S01]  /*22f60*/  LDC R0, c[0x0][0x28c] ;  /* 0x0000a300ff007b82 */ /* 0x000e620000000800 */
[----:B------:R-:W-:Y:S01]  /*22f70*/  ULDC UR5, c[0x0][0x658] ;  /* 0x0001960000057ab9 */ /* 0x000fe20000000800 */
[----:B------:R-:W-:Y:S01]  /*22f80*/  UMOV UR7, 0xffffffff ;  /* 0xffffffff00077882 */ /* 0x000fe20000000000 */
[----:B------:R-:W-:Y:S01]  /*22f90*/  ULDC UR6, c[0x0][0xc] ;  /* 0x0000030000067ab9 */ /* 0x000fe20000000800 */
[----:B------:R-:W-:Y:S01]  /*22fa0*/  USHF.L.U32 UR9, UR7, UR5, URZ ;  /* 0x0000000507097299 */ /* 0x000fe2000800063f */
[----:B------:R-:W-:Y:S01]  /*22fb0*/  BSSY B0, `(.L_x_796) ;  /* 0x00000d2000007945 */ /* 0x000fe20003800000 */
[----:B------:R-:W-:Y:S01]  /*22fc0*/  UMOV UR8, 0x1 ;  /* 0x0000000100087882 */ /* 0x000fe20000000000 */
[----:B------:R-:W-:Y:S01]  /*22fd0*/  ULDC UR7, c[0x0][0x10] ;  /* 0x0000040000077ab9 */ /* 0x000fe20000000800 */
[----:B------:R-:W-:Y:S01]  /*22fe0*/  USHF.L.U32 UR5, UR8, UR5, URZ ;  /* 0x0000000508057299 */ /* 0x000fe2000800063f */
[----:B------:R-:W-:Y:S01]  /*22ff0*/  IMAD.MOV.U32 R8, RZ, RZ, 0x1 ;  /* 0x00000001ff087424 */ /* 0x000fe200078e00ff */
[----:B------:R-:W-:Y:S01]  /*23000*/  UIMAD.WIDE.U32 UR6, UR6, UR7, URZ ;  /* 0x00000007060672a5 */ /* 0x000fe2000f8e003f */
[----:B------:R-:W-:Y:S01]  /*23010*/  IMAD.MOV.U32 R7, RZ, RZ, RZ ;  /* 0x000000ffff077224 */ /* 0x000fe200078e00ff */
[----:B------:R-:W-:Y:S01]  /*23020*/  ULDC UR8, c[0x0][0x14] ;  /* 0x0000050000087ab9 */ /* 0x000fe20000000800 */
[----:B------:R-:W-:Y:S01]  /*23030*/  ULDC UR4, c[0x0][0x600] ;  /* 0x0001800000047ab9 */ /* 0x000fe20000000800 */
[----:B------:R-:W-:-:S02]  /*23040*/  UIMAD.WIDE.U32 UR20, UR6, UR8, URZ ;  /* 0x00000008061472a5 */ /* 0x000fc4000f8e003f */
[----:B------:R-:W-:Y:S02]  /*23050*/  UIMAD UR7, UR7, UR8, URZ ;  /* 0x00000008070772a4 */ /* 0x000fe4000f8e023f */
[----:B------:R-:W-:Y:S02]  /*23060*/  ULOP3.LUT UR24, UR40, 0x2, URZ, 0xfc, !UPT ;  /* 0x0000000228187892 */ /* 0x000fe4000f8efc3f */
[----:B------:R-:W-:Y:S02]  /*23070*/  UIADD3 UR4, UR4, -0x1, URZ ;  /* 0xffffffff04047890 */ /* 0x000fe4000fffe03f */
[----:B------:R-:W-:Y:S01]  /*23080*/  ULOP3.LUT UR6, URZ, UR9, URZ, 0x33, !UPT ;  /* 0x000000093f067292 */ /* 0x000fe2000f8e333f */
[----:B-1----:R-:W-:Y:S01]  /*23090*/  VIADD R0, R0, 0x1f ;  /* 0x0000001f00007836 */ /* 0x002fe20000000000 */
[----:B------:R-:W-:Y:S01]  /*230a0*/  UIADD3 UR7, UR21, UR7, URZ ;  /* 0x0000000715077290 */ /* 0x000fe2000fffe03f */
[----:B------:R-:W-:Y:S01]  /*230b0*/  ULDC.64 UR22, c[0x0][0x198] ;  /* 0x0000660000167ab9 */ /* 0x000fe20000000a00 */
[----:B0-----:R-:W-:-:S02]  /*230c0*/  LOP3.LUT P2, RZ, R3, 0x7f, RZ, 0xc0, !PT ;  /* 0x0000007f03ff7812 */ /* 0x001fc4000784c0ff */
[----:B------:R-:W-:Y:S02]  /*230d0*/  LOP3.LUT P0, RZ, R3, 0x1f, RZ, 0xc0, !PT ;  /* 0x0000001f03ff7812 */ /* 0x000fe4000780c0ff */
[----:B------:R-:W-:Y:S02]  /*230e0*/  SHF.R.S32.HI R3, RZ, 0x1f, R0 ;  /* 0x0000001fff037819 */ /* 0x000fe40000011400 */
[----:B------:R-:W-:Y:S02]  /*230f0*/  PLOP3.LUT P0, PT, P0, P2, PT, 0x8a, 0x0 ;  /* 0x000000000000781c */ /* 0x000fe40000705172 */
[----:B------:R-:W-:Y:S02]  /*23100*/  LEA.HI R3, R3, R0, RZ, 0x5 ;  /* 0x0000000003037211 */ /* 0x000fe400078f28ff */
[----:B------:R-:W-:Y:S02]  /*23110*/  MOV R0, 0x1 ;  /* 0x0000000100007802 */ /* 0x000fe40000000f00 */
[----:B------:R-:W-:-:S05]  /*23120*/  SHF.R.S32.HI R6, RZ, 0x5, R3 ;  /* 0x00000005ff067819 */ /* 0x000fca0000011403 */
[----:B------:R-:W-:-:S07]  /*23130*/  VIADD R11, R6, 0x1 ;  /* 0x00000001060b7836 */ /* 0x000fce0000000000 */
.L_x_808:
[----:B------:R-:W-:-:S03]  /*23140*/  UMOV UR8, 0xffffffff ;  /* 0xffffffff00087882 */ /* 0x000fc60000000000 */
[----:B------:R-:W-:Y:S05]  /*23150*/  BRA.DIV UR8, `(.L_x_797) ;  /* 0x0000000e08f47947 */ /* 0x000fea000b800000 */
[----:B------:R-:W-:-:S13]  /*23160*/  ELECT P6, URZ, PT ;  /* 0x00000000003f782f */ /* 0x000fda00038c0000 */
.L_x_820:
[----:B------:R-:W0:Y:S01]  /*23170*/  LDC R3, c[0x0][0x28c] ;  /* 0x0000a300ff037b82 */ /* 0x000e220000000800 */
[----:B------:R-:W-:Y:S01]  /*23180*/  BSSY B1, `(.L_x_798) ;  /* 0x0000038000017945 */ /* 0x000fe20003800000 */
[----:B0-----:R-:W-:-:S13]  /*23190*/  ISETP.LT.OR P6, PT, R3, 0x1, !P6 ;  /* 0x000000010300780c */ /* 0x001fda00077c1670 */
[----:B------:R-:W-:Y:S05]  /*231a0*/  @P6 BRA `(.L_x_799) ;  /* 0x0000000000d46947 */ /* 0x000fea0003800000 */
[----:B------:R-:W-:Y:S01]  /*231b0*/  IMAD R2, R2, 0xc0, RZ ;  /* 0x000000c002027824 */ /* 0x000fe200078e02ff */
[----:B------:R-:W-:Y:S01]  /*231c0*/  MOV R14, RZ ;  /* 0x000000ff000e7202 */ /* 0x000fe20000000f00 */
[----:B------:R-:W-:Y:S02]  /*231d0*/  IMAD.SHL.U32 R5, R5, 0x200, RZ ;  /* 0x0000020005057824 */ /* 0x000fe400078e00ff */
[----:B------:R-:W-:Y:S02]  /*231e0*/  IMAD.MOV.U32 R4, RZ, RZ, R11 ;  /* 0x000000ffff047224 */ /* 0x000fe400078e000b */
[----:B------:R-:W-:Y:S02]  /*231f0*/  IMAD.MOV.U32 R3, RZ, RZ, R0 ;  /* 0x000000ffff037224 */ /* 0x000fe400078e0000 */
[----:B------:R-:W-:-:S07]  /*23200*/  IMAD.MOV.U32 R9, RZ, RZ, R7 ;  /* 0x000000ffff097224 */ /* 0x000fce00078e0007 */
.L_x_803:
[----:B------:R-:W0:Y:S01]  /*23210*/  S2R R13, SR_CgaCtaId ;  /* 0x00000000000d7919 */ /* 0x000e220000008800 */
[----:B------:R-:W-:-:S04]  /*23220*/  MOV R12, 0x400 ;  /* 0x00000400000c7802 */ /* 0x000fc80000000f00 */
[----:B0-----:R-:W-:Y:S02]  /*23230*/  LEA R16, R13, R12, 0x18 ;  /* 0x0000000c0d107211 */ /* 0x001fe400078ec0ff */
[----:B------:R-:W-:Y:S01]  /*23240*/  SHF.L.U32 R12, R3, 0x1f, RZ ;  /* 0x0000001f030c7819 */ /* 0x000fe200000006ff */
[----:B------:R-:W0:Y:S01]  /*23250*/  @!P2 LDC R13, c[0x0][0x500] ;  /* 0x00014000ff0dab82 */ /* 0x000e220000000800 */
[----:B------:R-:W-:-:S04]  /*23260*/  LEA R15, R9, R16, 0x3 ;  /* 0x00000010090f7211 */ /* 0x000fc800078e18ff */
[----:B------:R-:W1:Y:S02]  /*23270*/  SYNCS.PHASECHK.TRANS64.TRYWAIT P1, [R15+URZ+0x28], R12 ;  /* 0x0000280c0f0075a7 */ /* 0x000e64000802017f */
[----:B-1----:R-:W-:Y:S05]  /*23280*/  @!P1 BRA `(.L_x_800) ;  /* 0x0000000c00c89947 */ /* 0x002fea0003800000 */
.L_x_821:
[----:B------:R-:W-:Y:S01]  /*23290*/  UPRMT UR8, UR24, 0x9910, URZ ;  /* 0x0000991018087896 */ /* 0x000fe2000800003f */
[----:B0-----:R0:W-:Y:S03]  /*232a0*/  @!P2 SYNCS.ARRIVE.TRANS64 RZ, [R15+URZ], R13 ;  /* 0x0000000d0fffa9a7 */ /* 0x0011e6000800003f */
[----:B------:R-:W-:-:S06]  /*232b0*/  UISETP.NE.AND UP0, UPT, UR8, 0x2, UPT ;  /* 0x000000020800788c */ /* 0x000fcc000bf05270 */
[----:B------:R-:W-:-:S13]  /*232c0*/  PLOP3.LUT P1, PT, PT, PT, UP0, 0x80, 0x0 ;  /* 0x000000000000781c */ /* 0x000fda0003f2f008 */
[----:B0-----:R-:W-:Y:S05]  /*232d0*/  @P1 BRA `(.L_x_801) ;  /* 0x0000000000041947 */ /* 0x001fea0003800000 */
[----:B------:R-:W-:Y:S01]  /*232e0*/  BPT.TRAP 0x1 ;  /* 0x000000040000795c */ /* 0x000fe20000300000 */
.L_x_801:
[----:B------:R-:W-:Y:S05]  /*232f0*/  @P0 BRA `(.L_x_802) ;  /* 0x0000000000040947 */ /* 0x000fea0003800000 */
[----:B------:R-:W-:Y:S01]  /*23300*/  BPT.TRAP 0x1 ;  /* 0x000000040000795c */ /* 0x000fe20000300000 */
.L_x_802:
[--C-:B-1----:R-:W-:Y:S01]  /*23310*/  IMAD R12, R9, 0x8000, R16.reuse ;  /* 0x00008000090c7824 */ /* 0x102fe200078e0210 */
[----:B------:R-:W-:Y:S01]  /*23320*/  R2UR UR18, R5 ;  /* 0x00000000051272ca */ /* 0x000fe200000e0000 */
[----:B------:R-:W-:Y:S01]  /*23330*/  IMAD R16, R9, 0x3000, R16 ;  /* 0x0000300009107824 */ /* 0x000fe200078e0210 */
[----:B------:R-:W-:Y:S01]  /*23340*/  R2UR UR9, R15 ;  /* 0x000000000f0972ca */ /* 0x000fe200000e0000 */
[----:B------:R-:W-:Y:S01]  /*23350*/  VIADD R4, R4, 0xffffffff ;  /* 0xffffffff04047836 */ /* 0x000fe20000000000 */
[----:B------:R-:W-:Y:S01]  /*23360*/  R2UR UR8, R12 ;  /* 0x000000000c0872ca */ /* 0x000fe200000e0000 */
[----:B------:R-:W-:Y:S01]  /*23370*/  UIADD3 UR14, UP0, UR22, 0xf0, URZ ;  /* 0x000000f0160e7890 */ /* 0x000fe2000ff1e03f */
[----:B------:R-:W-:Y:S01]  /*23380*/  R2UR UR11, R16 ;  /* 0x00000000100b72ca */ /* 0x000fe200000e0000 */
[----:B------:R-:W-:Y:S01]  /*23390*/  UIADD3 UR26, UP1, UR22, 0x1f0, URZ ;  /* 0x000001f0161a7890 */ /* 0x000fe2000ff3e03f */
[----:B------:R-:W-:Y:S01]  /*233a0*/  R2UR UR10, R14 ;  /* 0x000000000e0a72ca */ /* 0x000fe200000e0000 */
[----:B------:R-:W-:Y:S01]  /*233b0*/  UIADD3.X UR15, URZ, UR23, URZ, UP0, !UPT ;  /* 0x000000173f0f7290 */ /* 0x000fe200087fe43f */
[----:B------:R-:W-:Y:S01]  /*233c0*/  R2UR UR12, R10 ;  /* 0x000000000a0c72ca */ /* 0x000fe200000e0000 */
[----:B------:R-:W-:Y:S01]  /*233d0*/  VIADD R9, R9, 0x1 ;  /* 0x0000000109097836 */ /* 0x000fe20000000000 */
[----:B------:R-:W-:Y:S01]  /*233e0*/  R2UR UR19, R2 ;  /* 0x00000000021372ca */ /* 0x000fe200000e0000 */
[----:B------:R-:W-:Y:S01]  /*233f0*/  UIADD3.X UR27, URZ, UR23, URZ, UP1, !UPT ;  /* 0x000000173f1b7290 */ /* 0x000fe20008ffe43f */
[----:B------:R-:W-:Y:S01]  /*23400*/  ISETP.GT.AND P3, PT, R4, 0x1, PT ;  /* 0x000000010400780c */ /* 0x000fe20003f64270 */
[----:B------:R-:W-:Y:S01]  /*23410*/  UMOV UR16, 0x0 ;  /* 0x0000000000107882 */ /* 0x000fe20000000000 */
[----:B------:R-:W-:Y:S01]  /*23420*/  UMOV UR17, 0x10000000 ;  /* 0x1000000000117882 */ /* 0x000fe20000000000 */
[----:B------:R-:W-:Y:S01]  /*23430*/  UIADD3 UR8, UR8, 0x100, URZ ;  /* 0x0000010008087890 */ /* 0x000fe2000fffe03f */
[----:B------:R-:W-:Y:S01]  /*23440*/  ISETP.NE.AND P1, PT, R9, 0x5, PT ;  /* 0x000000050900780c */ /* 0x000fe20003f25270 */
[----:B------:R-:W-:Y:S01]  /*23450*/  UIADD3 UR13, UR11, 0x28100, URZ ;  /* 0x000281000b0d7890 */ /* 0x000fe2000fffe03f */
[----:B------:R-:W-:-:S02]  /*23460*/  IADD3 R14, R14, 0x20, RZ ;  /* 0x000000200e0e7810 */ /* 0x000fc40007ffe0ff */
[----:B------:R-:W-:Y:S01]  /*23470*/  UMOV UR11, UR18 ;  /* 0x00000012000b7c82 */ /* 0x000fe20008000000 */
[----:B------:R-:W-:Y:S02]  /*23480*/  SEL R12, RZ, 0x1, P1 ;  /* 0x00000001ff0c7807 */ /* 0x000fe40000800000 */
[----:B------:R-:W-:Y:S01]  /*23490*/  SEL R9, R9, RZ, P1 ;  /* 0x000000ff09097207 */ /* 0x000fe20000800000 */
[----:B------:R0:W-:Y:S01]  /*234a0*/  UTMALDG.3D [UR8], [UR14], desc[UR16] ;  /* 0x000010080e0075b4 */ /* 0x0001e20008011000 */
[----:B------:R-:W-:Y:S01]  /*234b0*/  LOP3.LUT R3, R3, R12, RZ, 0x3c, !PT ;  /* 0x0000000c03037212 */ /* 0x000fe200078e3cff */
[----:B0-----:R-:W-:Y:S01]  /*234c0*/  UMOV UR8, UR13 ;  /* 0x0000000d00087c82 */ /* 0x001fe20008000000 */
[----:B------:R-:W-:Y:S02]  /*234d0*/  UMOV UR11, UR19 ;  /* 0x00000013000b7c82 */ /* 0x000fe40008000000 */
[----:B------:R0:W-:Y:S02]  /*234e0*/  UTMALDG.3D [UR8], [UR26], desc[UR16] ;  /* 0x000010081a0075b4 */ /* 0x0001e40008011000 */
[----:B0-----:R-:W-:Y:S05]  /*234f0*/  @P3 BRA `(.L_x_803) ;  /* 0xfffffffc00443947 */ /* 0x001fea000383ffff */
.L_x_799:
[----:B------:R-:W-:Y:S05]  /*23500*/  BSYNC B1 ;  /* 0x0000000000017941 */ /* 0x000fea0003800000 */
.L_x_798:
[----:B------:R-:W2:Y:S01]  /*23510*/  LDL.LU R16, [R1+0x300] ;  /* 0x0003000001107983 */ /* 0x000ea20000300800 */
[----:B------:R-:W-:Y:S01]  /*23520*/  LOP3.LUT P1, RZ, R8, 0xff, RZ, 0xc0, !PT ;  /* 0x000000ff08ff7812 */ /* 0x000fe2000782c0ff */
[C---:B------:R-:W-:Y:S01]  /*23530*/  IMAD.IADD R4, R6.reuse, 0x1, R7 ;  /* 0x0000000106047824 */ /* 0x040fe200078e0207 */
[----:B------:R-:W-:Y:S01]  /*23540*/  ULDC.64 UR8, c[0x0][0x650] ;  /* 0x0001940000087ab9 */ /* 0x000fe20000000a00 */
[----:B------:R-:W3:Y:S01]  /*23550*/  LDL.LU R15, [R1+0x304] ;  /* 0x00030400010f7983 */ /* 0x000ee20000300800 */
[----:B------:R-:W-:Y:S01]  /*23560*/  ISETP.GE.U32.AND P3, PT, R6, 0x5, PT ;  /* 0x000000050600780c */ /* 0x000fe20003f66070 */
[----:B------:R-:W-:Y:S01]  /*23570*/  BSSY B1, `(.L_x_804) ;  /* 0x0000073000017945 */ /* 0x000fe20003800000 */
[----:B------:R-:W-:Y:S02]  /*23580*/  MOV R10, 0xffffffff ;  /* 0xffffffff000a7802 */ /* 0x000fe40000000f00 */
[----:B------:R-:W-:-:S05]  /*23590*/  PRMT R8, RZ, 0x7610, R8 ;  /* 0x00007610ff087816 */ /* 0x000fca0000000008 */
[----:B------:R-:W0:Y:S01]  /*235a0*/  @P1 S2R R3, SR_CgaCtaId ;  /* 0x0000000000031919 */ /* 0x000e220000008800 */
[----:B------:R-:W-:-:S04]  /*235b0*/  @P1 MOV R2, 0x400 ;  /* 0x0000040000021802 */ /* 0x000fc80000000f00 */
[----:B0-----:R-:W-:-:S04]  /*235c0*/  @P1 LEA R2, R3, R2, 0x18 ;  /* 0x0000000203021211 */ /* 0x001fc800078ec0ff */
[----:B------:R0:W-:Y:S01]  /*235d0*/  @P1 SYNCS.ARRIVE.TRANS64.A1T0 RZ, [R2+URZ+0x68], RZ ;  /* 0x000068ff02ff19a7 */ /* 0x0001e2000810003f */
[----:B------:R-:W-:-:S04]  /*235e0*/  ISETP.GT.U32.AND P1, PT, R4, 0x4, PT ;  /* 0x000000040400780c */ /* 0x000fc80003f24070 */
[----:B------:R-:W-:Y:S01]  /*235f0*/  ISETP.LT.U32.AND P1, PT, R6, 0x5, P1 ;  /* 0x000000050600780c */ /* 0x000fe20000f21070 */
[----:B0-----:R-:W-:-:S04]  /*23600*/  IMAD.WIDE.U32 R2, R4, -0x33333333, RZ ;  /* 0xcccccccd04027825 */ /* 0x001fc800078e00ff */
[----:B------:R-:W-:Y:S01]  /*23610*/  IMAD.MOV.U32 R2, RZ, RZ, -0x1 ;  /* 0xffffffffff027424 */ /* 0x000fe200078e00ff */
[----:B------:R-:W-:Y:S02]  /*23620*/  SHF.R.U32.HI R5, RZ, 0x2, R3 ;  /* 0x00000002ff057819 */ /* 0x000fe40000011603 */
[----:B------:R-:W-:-:S03]  /*23630*/  SEL R3, RZ, 0x1, !P1 ;  /* 0x00000001ff037807 */ /* 0x000fc60004800000 */
[----:B------:R-:W-:Y:S01]  /*23640*/  IMAD R7, R5, -0x5, R4 ;  /* 0xfffffffb05077824 */ /* 0x000fe200078e0204 */
[----:B------:R-:W-:Y:S02]  /*23650*/  LOP3.LUT R0, R0, R3, RZ, 0x3c, !PT ;  /* 0x0000000300007212 */ /* 0x000fe400078e3cff */
[----:B------:R-:W-:Y:S02]  /*23660*/  PRMT R3, RZ, 0x7610, R3 ;  /* 0x00007610ff037816 */ /* 0x000fe40000000003 */
[----:B------:R-:W-:Y:S01]  /*23670*/  @P3 LOP3.LUT R0, R0, 0x1, R5, 0x78, !PT ;  /* 0x0000000100003812 */ /* 0x000fe200078e7805 */
[----:B------:R-:W-:Y:S01]  /*23680*/  IMAD.MOV.U32 R5, RZ, RZ, -0x1 ;  /* 0xffffffffff057424 */ /* 0x000fe200078e00ff */
[----:B---3--:R-:W-:-:S04]  /*23690*/  IADD3 R15, P1, R15, UR20, RZ ;  /* 0x000000140f0f7c10 */ /* 0x008fc8000ff3e0ff */
[----:B--2---:R-:W-:Y:S01]  /*236a0*/  IADD3.X R16, R16, UR7, RZ, P1, !PT ;  /* 0x0000000710107c10 */ /* 0x004fe20008ffe4ff */
[----:B------:R0:W-:Y:S01]  /*236b0*/  STL [R1+0x304], R15 ;  /* 0x0003040f01007387 */ /* 0x0001e20000100800 */
[----:B------:R-:W-:-:S03]  /*236c0*/  ISETP.GE.U32.AND P1, PT, R15, UR8, PT ;  /* 0x000000080f007c0c */ /* 0x000fc6000bf26070 */
[----:B------:R0:W-:Y:S01]  /*236d0*/  STL [R1+0x300], R16 ;  /* 0x0003001001007387 */ /* 0x0001e20000100800 */
[----:B------:R-:W-:-:S13]  /*236e0*/  ISETP.GE.U32.AND.EX P1, PT, R16, UR9, PT, P1 ;  /* 0x0000000910007c0c */ /* 0x000fda000bf26110 */
[----:B0-----:R-:W-:Y:S05]  /*236f0*/  @P1 BRA `(.L_x_805) ;  /* 0x0000000400681947 */ /* 0x001fea0003800000 */
[----:B------:R-:W0:Y:S01]  /*23700*/  S2UR UR8, SR_CTAID.X ;  /* 0x00000000000879c3 */ /* 0x000e220000002500 */
[----:B------:R-:W-:Y:S01]  /*23710*/  ULDC.64 UR10, c[0x0][0x628] ;  /* 0x00018a00000a7ab9 */ /* 0x000fe20000000a00 */
[----:B------:R-:W-:Y:S01]  /*23720*/  ULDC UR9, c[0x0][0x150] ;  /* 0x0000540000097ab9 */ /* 0x000fe20000000800 */
[----:B------:R-:W-:Y:S01]  /*23730*/  ISETP.NE.U32.AND P1, PT, RZ, UR10, PT ;  /* 0x0000000aff007c0c */ /* 0x000fe2000bf25070 */
[----:B------:R-:W-:Y:S01]  /*23740*/  ULDC UR12, c[0x0][0x630] ;  /* 0x00018c00000c7ab9 */ /* 0x000fe20000000800 */
[----:B------:R-:W-:Y:S01]  /*23750*/  ULDC UR14, c[0x0][0x154] ;  /* 0x00005500000e7ab9 */ /* 0x000fe20000000800 */
[----:B------:R-:W-:Y:S01]  /*23760*/  IMAD.MOV.U32 R3, RZ, RZ, R16 ;  /* 0x000000ffff037224 */ /* 0x000fe200078e0010 */
[----:B------:R-:W-:Y:S01]  /*23770*/  ISETP.NE.AND.EX P1, PT, RZ, UR11, PT, P1 ;  /* 0x0000000bff007c0c */ /* 0x000fe2000bf25310 */
[----:B------:R-:W1:Y:S01]  /*23780*/  S2UR UR13, SR_CTAID.Y ;  /* 0x00000000000d79c3 */ /* 0x000e620000002600 */
[----:B0-----:R-:W-:-:S05]  /*23790*/  I2FP.F32.U32 R2, UR8 ;  /* 0x0000000800027c45 */ /* 0x001fca0008201000 */
[----:B------:R-:W-:Y:S01]  /*237a0*/  FMUL R9, R2, UR9 ;  /* 0x0000000902097c20 */ /* 0x000fe20008400000 */
[----:B------:R-:W-:Y:S01]  /*237b0*/  IMAD.MOV.U32 R2, RZ, RZ, R15 ;  /* 0x000000ffff027224 */ /* 0x000fe200078e000f */
[----:B-1----:R-:W-:-:S04]  /*237c0*/  I2FP.F32.U32 R12, UR13 ;  /* 0x0000000d000c7c45 */ /* 0x002fc80008201000 */
[----:B------:R-:W0:Y:S01]  /*237d0*/  F2I.U32.TRUNC.NTZ R9, R9 ;  /* 0x0000000900097305 */ /* 0x000e22000020f000 */
[----:B------:R-:W-:Y:S05]  /*237e0*/  @!P1 BRA `(.L_x_806) ;  /* 0x0000000000289947 */ /* 0x000fea0003800000 */
[----:B------:R-:W-:Y:S02]  /*237f0*/  ULDC UR9, c[0x0][0x634] ;  /* 0x00018d0000097ab9 */ /* 0x000fe40000000800 */
[----:B------:R-:W-:-:S05]  /*23800*/  IADD3 R3, P1, R15, UR9, RZ ;  /* 0x000000090f037c10 */ /* 0x000fca000ff3e0ff */
[----:B------:R-:W-:-:S04]  /*23810*/  IMAD.X R13, RZ, RZ, R16, P1 ;  /* 0x000000ffff0d7224 */ /* 0x000fc800008e0610 */
[----:B------:R-:W-:-:S04]  /*23820*/  IMAD.WIDE.U32 R4, R13, UR10, RZ ;  /* 0x0000000a0d047c25 */ /* 0x000fc8000f8e00ff */
[----:B------:R-:W-:-:S04]  /*23830*/  IMAD.WIDE.U32 R4, P1, R3, UR11, R4 ;  /* 0x0000000b03047c25 */ /* 0x000fc8000f820004 */
[----:B------:R-:W-:-:S04]  /*23840*/  IMAD.WIDE.U32 R2, R3, UR10, RZ ;  /* 0x0000000a03027c25 */ /* 0x000fc8000f8e00ff */
[----:B------:R-:W-:Y:S01]  /*23850*/  IMAD.MOV.U32 R2, RZ, RZ, R5 ;  /* 0x000000ffff027224 */ /* 0x000fe200078e0005 */
[----:B------:R-:W-:Y:S02]  /*23860*/  IADD3 RZ, P3, R3, R4, RZ ;  /* 0x0000000403ff7210 */ /* 0x000fe40007f7e0ff */
[----:B------:R-:W-:-:S03]  /*23870*/  IADD3.X R3, RZ, RZ, RZ, P1, !PT ;  /* 0x000000ffff037210 */ /* 0x000fc60000ffe4ff */
[----:B------:R-:W-:-:S08]  /*23880*/  IMAD.WIDE.U32.X R2, R13, UR11, R2, P3 ;  /* 0x0000000b0d027c25 */ /* 0x000fd000098e0402 */
.L_x_806:
[--C-:B------:R-:W-:Y:S01]  /*23890*/  SHF.R.U64 R10, R2, UR12, R3.reuse ;  /* 0x0000000c020a7c19 */ /* 0x100fe20008001203 */
[----:B------:R-:W-:Y:S01]  /*238a0*/  ULDC.64 UR10, c[0x0][0x620] ;  /* 0x00018800000a7ab9 */ /* 0x000fe20000000a00 */
[----:B------:R-:W-:Y:S01]  /*238b0*/  SHF.R.U32.HI R2, RZ, UR12, R3 ;  /* 0x0000000cff027c19 */ /* 0x000fe20008011603 */
[----:B------:R-:W-:Y:S01]  /*238c0*/  FMUL R12, R12, UR14 ;  /* 0x0000000e0c0c7c20 */ /* 0x000fe20008400000 */
[----:B------:R-:W-:Y:S01]  /*238d0*/  IADD3 R13, P1, RZ, -R10, RZ ;  /* 0x8000000aff0d7210 */ /* 0x000fe20007f3e0ff */
[----:B------:R-:W-:Y:S01]  /*238e0*/  ULDC.64 UR14, c[0x0][0x640] ;  /* 0x00019000000e7ab9 */ /* 0x000fe20000000a00 */
[----:B------:R-:W-:Y:S02]  /*238f0*/  MOV R3, R16 ;  /* 0x0000001000037202 */ /* 0x000fe40000000f00 */
[----:B0-----:R-:W-:Y:S01]  /*23900*/  R2UR UR9, R9 ;  /* 0x00000000090972ca */ /* 0x001fe200000e0000 */
[----:B------:R-:W-:Y:S01]  /*23910*/  IMAD.X R2, RZ, RZ, ~R2, P1 ;  /* 0x000000ffff027224 */ /* 0x000fe200008e0e02 */
[----:B------:R-:W0:Y:S01]  /*23920*/  F2I.U32.TRUNC.NTZ R12, R12 ;  /* 0x0000000c000c7305 */ /* 0x000e22000020f000 */
[----:B------:R-:W-:-:S02]  /*23930*/  ISETP.NE.U32.AND P1, PT, RZ, UR14, PT ;  /* 0x0000000eff007c0c */ /* 0x000fc4000bf25070 */
[----:B------:R-:W-:Y:S02]  /*23940*/  IMAD R2, R2, UR10, RZ ;  /* 0x0000000a02027c24 */ /* 0x000fe4000f8e02ff */
[----:B------:R-:W-:Y:S02]  /*23950*/  ISETP.NE.AND.EX P1, PT, RZ, UR15, PT, P1 ;  /* 0x0000000fff007c0c */ /* 0x000fe4000bf25310 */
[----:B------:R-:W-:Y:S02]  /*23960*/  IMAD R5, R13, UR11, R2 ;  /* 0x0000000b0d057c24 */ /* 0x000fe4000f8e0202 */
[----:B------:R-:W-:-:S04]  /*23970*/  IMAD.MOV.U32 R2, RZ, RZ, R15 ;  /* 0x000000ffff027224 */ /* 0x000fc800078e000f */
[----:B------:R-:W-:Y:S01]  /*23980*/  IMAD.WIDE.U32 R2, R13, UR10, R2 ;  /* 0x0000000a0d027c25 */ /* 0x000fe2000f8e0002 */
[----:B------:R-:W-:Y:S01]  /*23990*/  ULDC UR10, c[0x0][0x618] ;  /* 0x00018600000a7ab9 */ /* 0x000fe20000000800 */
[----:B0-----:R-:W-:Y:S02]  /*239a0*/  R2UR UR11, R12 ;  /* 0x000000000c0b72ca */ /* 0x001fe400000e0000 */
[----:B------:R-:W-:-:S05]  /*239b0*/  IMAD.IADD R3, R3, 0x1, R5 ;  /* 0x0000000103037824 */ /* 0x000fca00078e0205 */
[--C-:B------:R-:W-:Y:S02]  /*239c0*/  SHF.R.U64 R9, R2, UR10, R3.reuse ;  /* 0x0000000a02097c19 */ /* 0x100fe40008001203 */
[----:B------:R-:W-:Y:S01]  /*239d0*/  SHF.R.U32.HI R2, RZ, UR10, R3 ;  /* 0x0000000aff027c19 */ /* 0x000fe20008011603 */
[----:B------:R-:W-:-:S03]  /*239e0*/  ULDC UR10, c[0x0][0x608] ;  /* 0x00018200000a7ab9 */ /* 0x000fc60000000800 */
[--C-:B------:R-:W-:Y:S02]  /*239f0*/  SHF.R.U64 R13, R9, UR10, R2.reuse ;  /* 0x0000000a090d7c19 */ /* 0x100fe40008001202 */
[----:B------:R-:W-:Y:S01]  /*23a00*/  SHF.R.U32.HI R2, RZ, UR10, R2 ;  /* 0x0000000aff027c19 */ /* 0x000fe20008011602 */
[----:B------:R-:W-:-:S03]  /*23a10*/  ULDC UR10, c[0x0][0x658] ;  /* 0x00019600000a7ab9 */ /* 0x000fc60000000800 */
[--C-:B------:R-:W-:Y:S02]  /*23a20*/  SHF.R.U64 R12, R13, UR10, R2.reuse ;  /* 0x0000000a0d0c7c19 */ /* 0x100fe40008001202 */
[----:B------:R-:W-:-:S03]  /*23a30*/  SHF.R.U32.HI R15, RZ, UR10, R2 ;  /* 0x0000000aff0f7c19 */ /* 0x000fc60008011602 */
[----:B------:R-:W-:Y:S02]  /*23a40*/  IMAD.MOV.U32 R2, RZ, RZ, R12 ;  /* 0x000000ffff027224 */ /* 0x000fe400078e000c */
[----:B------:R-:W-:Y:S01]  /*23a50*/  IMAD.MOV.U32 R3, RZ, RZ, R15 ;  /* 0x000000ffff037224 */ /* 0x000fe200078e000f */
[----:B------:R-:W-:Y:S06]  /*23a60*/  @!P1 BRA `(.L_x_807) ;  /* 0x0000000000289947 */ /* 0x000fec0003800000 */
[----:B------:R-:W-:Y:S02]  /*23a70*/  ULDC UR10, c[0x0][0x64c] ;  /* 0x00019300000a7ab9 */ /* 0x000fe40000000800 */
[----:B------:R-:W-:-:S04]  /*23a80*/  IADD3 R3, P1, R12, UR10, RZ ;  /* 0x0000000a0c037c10 */ /* 0x000fc8000ff3e0ff */
[----:B------:R-:W-:-:S05]  /*23a90*/  IADD3.X R15, RZ, R15, RZ, P1, !PT ;  /* 0x0000000fff0f7210 */ /* 0x000fca0000ffe4ff */
[----:B------:R-:W-:-:S04]  /*23aa0*/  IMAD.WIDE.U32 R4, R15, UR14, RZ ;  /* 0x0000000e0f047c25 */ /* 0x000fc8000f8e00ff */
[----:B------:R-:W-:-:S04]  /*23ab0*/  IMAD.WIDE.U32 R4, P1, R3, UR15, R4 ;  /* 0x0000000f03047c25 */ /* 0x000fc8000f820004 */
[----:B------:R-:W-:-:S04]  /*23ac0*/  IMAD.WIDE.U32 R2, R3, UR14, RZ ;  /* 0x0000000e03027c25 */ /* 0x000fc8000f8e00ff */
[----:B------:R-:W-:Y:S01]  /*23ad0*/  IMAD.MOV.U32 R2, RZ, RZ, R5 ;  /* 0x000000ffff027224 */ /* 0x000fe200078e0005 */
[----:B------:R-:W-:Y:S01]  /*23ae0*/  IADD3 RZ, P3, R3, R4, RZ ;  /* 0x0000000403ff7210 */ /* 0x000fe20007f7e0ff */
[----:B------:R-:W-:-:S04]  /*23af0*/  IMAD.X R3, RZ, RZ, RZ, P1 ;  /* 0x000000ffff037224 */ /* 0x000fc800008e06ff */
[----:B------:R-:W-:-:S08]  /*23b00*/  IMAD.WIDE.U32.X R2, R15, UR15, R2, P3 ;  /* 0x0000000f0f027c25 */ /* 0x000fd000098e0402 */
.L_x_807:
[----:B------:R-:W-:Y:S01]  /*23b10*/  ULDC UR10, c[0x0][0x648] ;  /* 0x00019200000a7ab9 */ /* 0x000fe20000000800 */
[----:B------:R-:W-:Y:S01]  /*23b20*/  UISETP.NE.AND UP0, UPT, UR46, URZ, UPT ;  /* 0x0000003f2e00728c */ /* 0x000fe2000bf05270 */
[----:B------:R-:W-:Y:S01]  /*23b30*/  SHF.R.U64 R2, R2, UR10, R3 ;  /* 0x0000000a02027c19 */ /* 0x000fe20008001203 */
[----:B------:R-:W-:Y:S01]  /*23b40*/  ULDC UR10, c[0x0][0x638] ;  /* 0x00018e00000a7ab9 */ /* 0x000fe20000000800 */
[----:B------:R-:W-:Y:S01]  /*23b50*/  UIADD3 UR11, -UR11, URZ, URZ ;  /* 0x0000003f0b0b7290 */ /* 0x000fe2000fffe13f */
[----:B------:R-:W-:Y:S02]  /*23b60*/  LOP3.LUT R13, R13, UR6, RZ, 0xc0, !PT ;  /* 0x000000060d0d7c12 */ /* 0x000fe4000f8ec0ff */
[----:B------:R-:W-:Y:S01]  /*23b70*/  IMAD.MOV R3, RZ, RZ, -R2 ;  /* 0x000000ffff037224 */ /* 0x000fe200078e0a02 */
[----:B------:R-:W-:Y:S02]  /*23b80*/  LOP3.LUT R9, R9, UR4, RZ, 0xc0, !PT ;  /* 0x0000000409097c12 */ /* 0x000fe4000f8ec0ff */
[----:B------:R-:W-:Y:S01]  /*23b90*/  IMAD R5, R2, UR5, R13 ;  /* 0x0000000502057c24 */ /* 0x000fe2000f8e020d */
[----:B------:R-:W-:Y:S01]  /*23ba0*/  PLOP3.LUT P1, PT, PT, PT, UP0, 0x40, 0x0 ;  /* 0x000000000000781c */ /* 0x000fe20003f2e808 */
[----:B------:R-:W-:Y:S01]  /*23bb0*/  IMAD R12, R3, UR10, R12 ;  /* 0x0000000a030c7c24 */ /* 0x000fe2000f8e020c */
[----:B------:R-:W-:Y:S01]  /*23bc0*/  UIADD3 UR10, -UR9, URZ, URZ ;  /* 0x0000003f090a7290 */ /* 0x000fe2000fffe13f */
[----:B------:R-:W-:Y:S01]  /*23bd0*/  PLOP3.LUT P3, PT, PT, PT, UP0, 0x40, 0x0 ;  /* 0x000000000000781c */ /* 0x000fe20003f6e808 */
[----:B------:R-:W-:Y:S01]  /*23be0*/  IMAD.MOV.U32 R3, RZ, RZ, 0x1 ;  /* 0x00000001ff037424 */ /* 0x000fe200078e00ff */
[----:B------:R-:W-:-:S02]  /*23bf0*/  ULDC UR9, c[0x0][0x144] ;  /* 0x0000510000097ab9 */ /* 0x000fc40000000800 */
[----:B------:R-:W-:-:S03]  /*23c00*/  UIMAD UR8, UR9, UR10, UR8 ;  /* 0x0000000a090872a4 */ /* 0x000fc6000f8e0208 */
[----:B------:R-:W-:Y:S02]  /*23c10*/  ULDC UR9, c[0x0][0x148] ;  /* 0x0000520000097ab9 */ /* 0x000fe40000000800 */
[----:B------:R-:W-:-:S03]  /*23c20*/  @UP0 UIMAD UR8, UR9, UR11, UR13 ;  /* 0x0000000b090802a4 */ /* 0x000fc6000f8e020d */
[----:B------:R-:W-:Y:S02]  /*23c30*/  ULDC UR9, c[0x0][0x600] ;  /* 0x0001800000097ab9 */ /* 0x000fe40000000800 */
[----:B------:R-:W-:Y:S01]  /*23c40*/  IMAD R12, R12, UR9, R9 ;  /* 0x000000090c0c7c24 */ /* 0x000fe2000f8e0209 */
[----:B------:R-:W-:Y:S01]  /*23c50*/  MOV R2, UR8 ;  /* 0x0000000800027c02 */ /* 0x000fe20008000f00 */
[----:B------:R-:W-:-:S04]  /*23c60*/  ULDC UR8, c[0x0][0x610] ;  /* 0x0001840000087ab9 */ /* 0x000fc80000000800 */
[----:B------:R-:W-:-:S05]  /*23c70*/  IMAD R5, R5, UR8, R2 ;  /* 0x0000000805057c24 */ /* 0x000fca000f8e0202 */
[----:B------:R-:W-:Y:S02]  /*23c80*/  SEL R2, R12, R5, P1 ;  /* 0x000000050c027207 */ /* 0x000fe40000800000 */
[----:B------:R-:W-:-:S07]  /*23c90*/  SEL R5, R5, R12, P3 ;  /* 0x0000000c05057207 */ /* 0x000fce0001800000 */
.L_x_805:
[----:B------:R-:W-:Y:S05]  /*23ca0*/  BSYNC B1 ;  /* 0x0000000000017941 */ /* 0x000fea0003800000 */
.L_x_804:
[----:B------:R-:W-:-:S13]  /*23cb0*/  LOP3.LUT P1, RZ, R3, 0xff, RZ, 0xc0, !PT ;  /* 0x000000ff03ff7812 */ /* 0x000fda000782c0ff */
[----:B------:R-:W-:Y:S05]  /*23cc0*/  @P1 BRA `(.L_x_808) ;  /* 0xfffffff4001c1947 */ /* 0x000fea000383ffff */
[----:B------:R-:W-:Y:S05]  /*23cd0*/  BSYNC B0 ;  /* 0x0000000000007941 */ /* 0x000fea0003800000 */
.L_x_796:
[----:B------:R-:W-:-:S03]  /*23ce0*/  UMOV UR8, 0xffffffff ;  /* 0xffffffff00087882 */ /* 0x000fc60000000000 */
[----:B------:R-:W-:Y:S05]  /*23cf0*/  BRA.DIV UR8, `(.L_x_809) ;  /* 0x0000000608407947 */ /* 0x000fea000b800000 */
[----:B------:R-:W-:-:S13]  /*23d00*/  ELECT P6, URZ, PT ;  /* 0x00000000003f782f */ /* 0x000fda00038c0000 */
.L_x_824:
[----:B------:R-:W-:Y:S04]  /*23d10*/  BSSY B0, `(.L_x_810) ;  /* 0x0000035000007945 */ /* 0x000fe80003800000 */
[----:B------:R-:W-:Y:S05]  /*23d20*/  @!P6 BRA `(.L_x_811) ;  /* 0x0000000000cce947 */ /* 0x000fea0003800000 */
[----:B------:R-:W-:-:S04]  /*23d30*/  ULOP3.LUT UR8, UR40, 0x2, URZ, 0xfc, !UPT ;  /* 0x0000000228087892 */ /* 0x000fc8000f8efc3f */
[----:B------:R-:W-:-:S06]  /*23d40*/  UISETP.NE.AND UP0, UPT, UR8, 0x3, UPT ;  /* 0x000000030800788c */ /* 0x000fcc000bf05270 */
[----:B------:R-:W-:-:S13]  /*23d50*/  PLOP3.LUT P0, PT, PT, PT, UP0, 0x80, 0x0 ;  /* 0x000000000000781c */ /* 0x000fda0003f0f008 */
[----:B------:R-:W-:Y:S05]  /*23d60*/  @!P0 BRA `(.L_x_812) ;  /* 0x0000000000048947 */ /* 0x000fea0003800000 */
[----:B------:R-:W-:Y:S01]  /*23d70*/  BPT.TRAP 0x1 ;  /* 0x000000040000795c */ /* 0x000fe20000300000 */
.L_x_812:
[----:B------:R-:W0:Y:S01]  /*23d80*/  S2R R3, SR_CgaCtaId ;  /* 0x0000000000037919 */ /* 0x000e220000008800 */
[----:B------:R-:W-:-:S04]  /*23d90*/  MOV R2, 0x400 ;  /* 0x0000040000027802 */ /* 0x000fc80000000f00 */
[----:B0-----:R-:W-:Y:S02]  /*23da0*/  LEA R2, R3, R2, 0x18 ;  /* 0x0000000203027211 */ /* 0x001fe400078ec0ff */
[----:B------:R-:W-:-:S03]  /*23db0*/  SHF.L.U32 R3, R0, 0x1f, RZ ;  /* 0x0000001f00037819 */ /* 0x000fc600000006ff */
[----:B------:R-:W-:-:S04]  /*23dc0*/  VIADD R2, R2, 0x28 ;  /* 0x0000002802027836 */ /* 0x000fc80000000000 */
[----:B------:R-:W-:-:S04]  /*23dd0*/  IMAD R4, R7, 0x8, R2 ;  /* 0x0000000807047824 */ /* 0x000fc800078e0202 */
[----:B------:R-:W0:Y:S02]  /*23de0*/  SYNCS.PHASECHK.TRANS64.TRYWAIT P0, [R4+URZ], R3 ;  /* 0x00000003040075a7 */ /* 0x000e24000800017f */
[----:B0-----:R-:W-:Y:S05]  /*23df0*/  @!P0 BRA `(.L_x_813) ;  /* 0x0000000400208947 */ /* 0x001fea0003800000 */
.L_x_825:
[----:B------:R-:W-:-:S04]  /*23e00*/  IADD3 R7, R7, 0x1, RZ ;  /* 0x0000000107077810 */ /* 0x000fc80007ffe0ff */
[----:B------:R-:W-:-:S04]  /*23e10*/  ISETP.NE.AND P0, PT, R7, 0x5, PT ;  /* 0x000000050700780c */ /* 0x000fc80003f05270 */
[----:B0-----:R-:W-:Y:S02]  /*23e20*/  SEL R3, RZ, 0x1, P0 ;  /* 0x00000001ff037807 */ /* 0x001fe40000000000 */
[----:B------:R-:W-:Y:S02]  /*23e30*/  SEL R7, R7, RZ, P0 ;  /* 0x000000ff07077207 */ /* 0x000fe40000000000 */
[----:B------:R-:W-:-:S03]  /*23e40*/  LOP3.LUT R4, R0, R3, RZ, 0x3c, !PT ;  /* 0x0000000300047212 */ /* 0x000fc600078e3cff */
[----:B------:R-:W-:Y:S01]  /*23e50*/  IMAD R3, R7, 0x8, R2 ;  /* 0x0000000807037824 */ /* 0x000fe200078e0202 */
[----:B------:R-:W-:-:S04]  /*23e60*/  SHF.L.U32 R0, R4, 0x1f, RZ ;  /* 0x0000001f04007819 */ /* 0x000fc800000006ff */
[----:B------:R-:W0:Y:S02]  /*23e70*/  SYNCS.PHASECHK.TRANS64.TRYWAIT P0, [R3+URZ], R0 ;  /* 0x00000000030075a7 */ /* 0x000e24000800017f */
[----:B0-----:R-:W-:Y:S05]  /*23e80*/  @!P0 BRA `(.L_x_814) ;  /* 0x0000000400108947 */ /* 0x001fea0003800000 */
.L_x_826:
[----:B0-----:R-:W-:-:S05]  /*23e90*/  VIADD R0, R7, 0x1 ;  /* 0x0000000107007836 */ /* 0x001fca0000000000 */
[----:B------:R-:W-:-:S04]  /*23ea0*/  ISETP.NE.AND P0, PT, R0, 0x5, PT ;  /* 0x000000050000780c */ /* 0x000fc80003f05270 */
[----:B------:R-:W-:Y:S02]  /*23eb0*/  SEL R3, RZ, 0x1, P0 ;  /* 0x00000001ff037807 */ /* 0x000fe40000000000 */
[----:B------:R-:W-:Y:S02]  /*23ec0*/  SEL R5, R0, RZ, P0 ;  /* 0x000000ff00057207 */ /* 0x000fe40000000000 */
[----:B------:R-:W-:-:S03]  /*23ed0*/  LOP3.LUT R4, R4, R3, RZ, 0x3c, !PT ;  /* 0x0000000304047212 */ /* 0x000fc600078e3cff */
[----:B------:R-:W-:Y:S01]  /*23ee0*/  IMAD R3, R5, 0x8, R2 ;  /* 0x0000000805037824 */ /* 0x000fe200078e0202 */
[----:B------:R-:W-:-:S04]  /*23ef0*/  SHF.L.U32 R0, R4, 0x1f, RZ ;  /* 0x0000001f04007819 */ /* 0x000fc800000006ff */
[----:B------:R-:W0:Y:S02]  /*23f00*/  SYNCS.PHASECHK.TRANS64.TRYWAIT P0, [R3+URZ], R0 ;  /* 0x00000000030075a7 */ /* 0x000e24000800017f */
[----:B0-----:R-:W-:Y:S05]  /*23f10*/  @!P0 BRA `(.L_x_815) ;  /* 0x0000000400008947 */ /* 0x001fea0003800000 */
.L_x_827:
[----:B0-----:R-:W-:-:S04]  /*23f20*/  IADD3 R0, R5, 0x1, RZ ;  /* 0x0000000105007810 */ /* 0x001fc80007ffe0ff */
        /* <DEDUP_REMOVED lines=8> */
.L_x_828:
[----:B0-----:R-:W-:-:S05]  /*23fb0*/  VIADD R0, R5, 0x1 ;  /* 0x0000000105007836 */ /* 0x001fca0000000000 */
[----:B------:R-:W-:-:S04]  /*23fc0*/  ISETP.NE.AND P0, PT, R0, 0x5, PT ;  /* 0x000000050000780c */ /* 0x000fc80003f05270 */
[----:B------:R-:W-:Y:S02]  /*23fd0*/  SEL R4, RZ, 0x1, P0 ;  /* 0x00000001ff047807 */ /* 0x000fe40000000000 */
[----:B------:R-:W-:Y:S02]  /*23fe0*/  SEL R3, R0, RZ, P0 ;  /* 0x000000ff00037207 */ /* 0x000fe40000000000 */
[----:B------:R-:W-:-:S03]  /*23ff0*/  LOP3.LUT R0, R7, R4, RZ, 0x3c, !PT ;  /* 0x0000000407007212 */ /* 0x000fc600078e3cff */
[----:B------:R-:W-:Y:S01]  /*24000*/  IMAD R3, R3, 0x8, R2 ;  /* 0x0000000803037824 */ /* 0x000fe200078e0202 */
[----:B------:R-:W-:-:S07]  /*24010*/  SHF.L.U32 R0, R0, 0x1f, RZ ;  /* 0x0000001f00007819 */ /* 0x000fce00000006ff */
.L_x_817:
[----:B0-----:R0:W1:Y:S02]  /*24020*/  SYNCS.PHASECHK.TRANS64.TRYWAIT P0, [R3+URZ], R0 ;  /* 0x00000000030075a7 */ /* 0x001064000800017f */
[----:B-1----:R-:W-:Y:S05]  /*24030*/  @!P0 NANOSLEEP.SYNCS 0x989680 ;  /* 0x009896800000895d */ /* 0x002fea0003900000 */
[----:B------:R-:W1:Y:S02]  /*24040*/  @!P0 SYNCS.PHASECHK.TRANS64 P0, [R3+URZ], R0 ;  /* 0x00000000030085a7 */ /* 0x000e64000800007f */
[----:B-1----:R-:W-:Y:S05]  /*24050*/  @!P0 BRA `(.L_x_817) ;  /* 0xfffffffc00f08947 */ /* 0x002fea000383ffff */
.L_x_811:
[----:B------:R-:W-:Y:S05]  /*24060*/  BSYNC B0 ;  /* 0x0000000000007941 */ /* 0x000fea0003800000 */
.L_x_810:
[----:B------:R-:W-:Y:S05]  /*24070*/  EXIT ;  /* 0x000000000000794d */ /* 0x000fea0003800000 */
.L_x_17:
[----:B-1----:R1:W4:Y:S02]  /*24080*/  SYNCS.PHASECHK.TRANS64.TRYWAIT P1, [R3+URZ], R0 ;  /* 0x00000000030075a7 */ /* 0x002324000802017f */
[----:B----4-:R-:W-:Y:S05]  /*24090*/  @!P1 NANOSLEEP.SYNCS 0x989680 ;  /* 0x009896800000995d */ /* 0x010fea0003900000 */
[----:B------:R-:W4:Y:S02]  /*240a0*/  @!P1 SYNCS.PHASECHK.TRANS64 P1, [R3+URZ], R0 ;  /* 0x00000000030095a7 */ /* 0x000f24000802007f */
[----:B----4-:R-:W-:Y:S05]  /*240b0*/  @!P1 BRA `(.L_x_17) ;  /* 0xfffffffc00f09947 */ /* 0x010fea000383ffff */
[----:B------:R-:W-:Y:S05]  /*240c0*/  BRA `(.L_x_16) ;  /* 0xfffffdd000dc7947 */ /* 0x000fea000383ffff */
.L_x_22:
[----:B-1----:R-:W-:-:S04]  /*240d0*/  MOV R6, UR8 ;  /* 0x0000000800067c02 */ /* 0x002fc80008000f00 */
[----:B------:R1:W2:Y:S03]  /*240e0*/  SYNCS.PHASECHK.TRANS64.TRYWAIT P1, [R6+URZ], R4 ;  /* 0x00000004060075a7 */ /* 0x0002a6000802017f */
[----:B--2---:R-:W-:Y:S05]  /*240f0*/  @!P1 NANOSLEEP.SYNCS 0x989680 ;  /* 0x009896800000995d */ /* 0x004fea0003900000 */
[----:B------:R-:W2:Y:S02]  /*24100*/  @!P1 SYNCS.PHASECHK.TRANS64 P1, [R6+URZ], R4 ;  /* 0x00000004060095a7 */ /* 0x000ea4000802007f */
[----:B--2---:R-:W-:Y:S05]  /*24110*/  @!P1 BRA `(.L_x_22) ;  /* 0xfffffffc00ec9947 */ /* 0x004fea000383ffff */
[----:B------:R-:W-:Y:S05]  /*24120*/  BRA `(.L_x_21) ;  /* 0xfffffdfc00d47947 */ /* 0x000fea000383ffff */
.L_x_797:
[----:B------:R-:W-:Y:S01]  /*24130*/  BSSY B1, `(.L_x_818) ;  /* 0x0000006000017945 */ /* 0x000fe20003800000 */
[----:B------:R-:W-:-:S07]  /*24140*/  IMAD.MOV.U32 R15, RZ, RZ, -0x1 ;  /* 0xffffffffff0f7424 */ /* 0x000fce00078e00ff */
[----:B------:R-:W-:Y:S05]  /*24150*/  WARPSYNC.COLLECTIVE R15, `(.L_x_819) ;  /* 0x000000000f0c7348 */ /* 0x000fea0003c00000 */
[----:B------:R-:W-:Y:S02]  /*24160*/  ELECT P6, UR62, PT ;  /* 0x00000000003e782f */ /* 0x000fe400038c0000 */
[----:B------:R-:W-:Y:S01]  /*24170*/  MOV R14, UR62 ;  /* 0x0000003e000e7c02 */ /* 0x000fe20008000f00 */
[----:B------:R-:W-:Y:S10]  /*24180*/  ENDCOLLECTIVE ;  /* 0x000000000000791b */ /* 0x000ff40003800000 */
.L_x_819:
[----:B------:R-:W-:Y:S05]  /*24190*/  BSYNC B1 ;  /* 0x0000000000017941 */ /* 0x000fea0003800000 */
.L_x_818:
[----:B------:R-:W-:Y:S05]  /*241a0*/  BRA `(.L_x_820) ;  /* 0xffffffec00f07947 */ /* 0x000fea000383ffff */
.L_x_800:
[----:B-1----:R1:W2:Y:S02]  /*241b0*/  SYNCS.PHASECHK.TRANS64.TRYWAIT P1, [R15+URZ+0x28], R12 ;  /* 0x0000280c0f0075a7 */ /* 0x0022a4000802017f */
[----:B--2---:R-:W-:Y:S05]  /*241c0*/  @!P1 NANOSLEEP.SYNCS 0x989680 ;  /* 0x009896800000995d */ /* 0x004fea0003900000 */
[----:B------:R-:W2:Y:S02]  /*241d0*/  @!P1 SYNCS.PHASECHK.TRANS64 P1, [R15+URZ+0x28], R12 ;  /* 0x0000280c0f0095a7 */ /* 0x000ea4000802007f */
[----:B--2---:R-:W-:Y:S05]  /*241e0*/  @!P1 BRA `(.L_x_800) ;  /* 0xfffffffc00f09947 */ /* 0x004fea000383ffff */
[----:B------:R-:W-:Y:S05]  /*241f0*/  BRA `(.L_x_821) ;  /* 0xfffffff000247947 */ /* 0x000fea000383ffff */
.L_x_809:
[----:B------:R-:W-:Y:S01]  /*24200*/  BSSY B0, `(.L_x_822) ;  /* 0x0000006000007945 */ /* 0x000fe20003800000 */
[----:B------:R-:W-:-:S07]  /*24210*/  IMAD.MOV.U32 R15, RZ, RZ, -0x1 ;  /* 0xffffffffff0f7424 */ /* 0x000fce00078e00ff */
[----:B------:R-:W-:Y:S05]  /*24220*/  WARPSYNC.COLLECTIVE R15, `(.L_x_823) ;  /* 0x000000000f0c7348 */ /* 0x000fea0003c00000 */
[----:B------:R-:W-:Y:S02]  /*24230*/  ELECT P6, UR62, PT ;  /* 0x00000000003e782f */ /* 0x000fe400038c0000 */
[----:B------:R-:W-:Y:S01]  /*24240*/  MOV R14, UR62 ;  /* 0x0000003e000e7c02 */ /* 0x000fe20008000f00 */
[----:B------:R-:W-:Y:S10]  /*24250*/  ENDCOLLECTIVE ;  /* 0x000000000000791b */ /* 0x000ff40003800000 */
.L_x_823:
[----:B------:R-:W-:Y:S05]  /*24260*/  BSYNC B0 ;  /* 0x0000000000007941 */ /* 0x000fea0003800000 */
.L_x_822:
[----:B------:R-:W-:Y:S05]  /*24270*/  BRA `(.L_x_824) ;  /* 0xfffffff800a47947 */ /* 0x000fea000383ffff */
.L_x_813:
[----:B0-----:R0:W1:Y:S02]  /*24280*/  SYNCS.PHASECHK.TRANS64.TRYWAIT P0, [R4+URZ], R3 ;  /* 0x00000003040075a7 */ /* 0x001064000800017f */
[----:B-1----:R-:W-:Y:S05]  /*24290*/  @!P0 NANOSLEEP.SYNCS 0x989680 ;  /* 0x009896800000895d */ /* 0x002fea0003900000 */
[----:B------:R-:W1:Y:S02]  /*242a0*/  @!P0 SYNCS.PHASECHK.TRANS64 P0, [R4+URZ], R3 ;  /* 0x00000003040085a7 */ /* 0x000e64000800007f */
[----:B-1----:R-:W-:Y:S05]  /*242b0*/  @!P0 BRA `(.L_x_813) ;  /* 0xfffffffc00f08947 */ /* 0x002fea000383ffff */
[----:B------:R-:W-:Y:S05]  /*242c0*/  BRA `(.L_x_825) ;  /* 0xfffffff800cc7947 */ /* 0x000fea000383ffff */
.L_x_814:
[----:B0-----:R0:W1:Y:S02]  /*242d0*/  SYNCS.PHASECHK.TRANS64.TRYWAIT P0, [R3+URZ], R0 ;  /* 0x00000000030075a7 */ /* 0x001064000800017f */
[----:B-1----:R-:W-:Y:S05]  /*242e0*/  @!P0 NANOSLEEP.SYNCS 0x989680 ;  /* 0x009896800000895d */ /* 0x002fea0003900000 */
[----:B------:R-:W1:Y:S02]  /*242f0*/  @!P0 SYNCS.PHASECHK.TRANS64 P0, [R3+URZ], R0 ;  /* 0x00000000030085a7 */ /* 0x000e64000800007f */
[----:B-1----:R-:W-:Y:S05]  /*24300*/  @!P0 BRA `(.L_x_814) ;  /* 0xfffffffc00f08947 */ /* 0x002fea000383ffff */
[----:B------:R-:W-:Y:S05]  /*24310*/  BRA `(.L_x_826) ;  /* 0xfffffff800dc7947 */ /* 0x000fea000383ffff */
.L_x_815:
[----:B0-----:R0:W1:Y:S02]  /*24320*/  SYNCS.PHASECHK.TRANS64.TRYWAIT P0, [R3+URZ], R0 ;  /* 0x00000000030075a7 */ /* 0x001064000800017f */
[----:B-1----:R-:W-:Y:S05]  /*24330*/  @!P0 NANOSLEEP.SYNCS 0x989680 ;  /* 0x009896800000895d */ /* 0x002fea0003900000 */
[----:B------:R-:W1:Y:S02]  /*24340*/  @!P0 SYNCS.PHASECHK.TRANS64 P0, [R3+URZ], R0 ;  /* 0x00000000030085a7 */ /* 0x000e64000800007f */
[----:B-1----:R-:W-:Y:S05]  /*24350*/  @!P0 BRA `(.L_x_815) ;  /* 0xfffffffc00f08947 */ /* 0x002fea000383ffff */
[----:B------:R-:W-:Y:S05]  /*24360*/  BRA `(.L_x_827) ;  /* 0xfffffff800ec7947 */ /* 0x000fea000383ffff */
.L_x_816:
[----:B0-----:R0:W1:Y:S02]  /*24370*/  SYNCS.PHASECHK.TRANS64.TRYWAIT P0, [R3+URZ], R0 ;  /* 0x00000000030075a7 */ /* 0x001064000800017f */
[----:B-1----:R-:W-:Y:S05]  /*24380*/  @!P0 NANOSLEEP.SYNCS 0x989680 ;  /* 0x009896800000895d */ /* 0x002fea0003900000 */
[----:B------:R-:W1:Y:S02]  /*24390*/  @!P0 SYNCS.PHASECHK.TRANS64 P0, [R3+URZ], R0 ;  /* 0x00000000030085a7 */ /* 0x000e64000800007f */
[----:B-1----:R-:W-:Y:S05]  /*243a0*/  @!P0 BRA `(.L_x_816) ;  /* 0xfffffffc00f08947 */ /* 0x002fea000383ffff */
[----:B------:R-:W-:Y:S05]  /*243b0*/  BRA `(.L_x_828) ;  /* 0xfffffff800fc7947 */ /* 0x000fea000383ffff */
.L_x_829:
[----:B------:R-:W-:-:S00]  /*243c0*/  BRA `(.L_x_829) ;  /* 0xfffffffc00fc7947 */ /* 0x000fc0000383ffff */
[----:B------:R-:W-:-:S00]  /*243d0*/  NOP ;  /* 0x0000000000007918 */ /* 0x000fc00000000000 */
        /* <DEDUP_REMOVED lines=10> */
.L_x_830:


//--------------------- .nv.global.init           --------------------------
	.section	.nv.global.init,"aw",@progbits
.nv.global.init:
	.type		$str$22,@object
	.size		$str$22,($str$23 - $str$22)
$str$22:
        /*0000*/ 	.byte	0x6b, 0x5f, 0x74, 0x69, 0x6c, 0x65, 0x5f, 0x63, 0x6f, 0x75, 0x6e, 0x74, 0x20, 0x3e, 0x3d, 0x20
        /*0010*/ 	.byte	0x31, 0x00
	.type		$str$23,@object
	.size		$str$23,(__unnamed_1 - $str$23)
$str$23:
        /*0012*/ 	.byte	0x2f, 0x74, 0x6d, 0x70, 0x2f, 0x63, 0x75, 0x74, 0x6c, 0x61, 0x73, 0x73, 0x5f, 0x73, 0x77, 0x65
        /*0022*/ 	.byte	0x65, 0x70, 0x5f, 0x73, 0x72, 0x63, 0x2f, 0x69, 0x6e, 0x63, 0x6c, 0x75, 0x64, 0x65, 0x2f, 0x63
        /*0032*/ 	.byte	0x75, 0x74, 0x6c, 0x61, 0x73, 0x73, 0x2f, 0x67, 0x65, 0x6d, 0x6d, 0x2f, 0x63, 0x6f, 0x6c, 0x6c
        /*0042*/ 	.byte	0x65, 0x63, 0x74, 0x69, 0x76, 0x65, 0x2f, 0x73, 0x6d, 0x39, 0x30, 0x5f, 0x6d, 0x6d, 0x61, 0x5f
        /*0052*/ 	.byte	0x74, 0x6d, 0x61, 0x5f, 0x67, 0x6d, 0x6d, 0x61, 0x5f, 0x73, 0x73, 0x5f, 0x77, 0x61, 0x72, 0x70
        /*0062*/ 	.byte	0x73, 0x70, 0x65, 0x63, 0x69, 0x61, 0x6c, 0x69, 0x7a, 0x65, 0x64, 0x2e, 0x68, 0x70, 0x70, 0x00
	.type		__unnamed_1,@object
	.size		__unnamed_1,(.L_0 - __unnamed_1)
__unnamed_1:
        /* <DEDUP_REMOVED lines=181> */
        /*0bc2*/ 	.byte	0x6e, 0x74, 0x69, 0x74, 0x79, 0x5d, 0x00
.L_0:


//--------------------- .nv.shared._ZN7cutlass13device_kernelINS_4gemm6kernel13GemmUniversalIN4cute5tupleIJiiiiEEENS1_10collective13CollectiveMmaINS1_34MainloopSm90TmaGmmaWarpSpecializedILi5ENS5_IJNS4_1CILi1EEESB_SB_EEENS1_35KernelTmaWarpSpecializedCooperativeEEENS5_IJNSA_ILi512EEENSA_ILi192EEENSA_ILi32EEEEEENS_10bfloat16_tENS5_IJlSB_lEEESJ_SK_NS4_8TiledMMAINS4_8MMA_AtomIJNS4_4SM904GMMA28MMA_64x192x16_F32BF16BF16_SSILNSO_5MajorE0ELSQ_0ELNSO_7ScaleInE1ELSR_1EEEEEENS4_6LayoutINS5_IJNSA_ILi2EEESB_SB_EEENS5_IJSB_NSA_ILi0EEESX_EEEEENS5_IJNS4_10UnderscoreES10_S10_EEEEENS4_13SM90_TMA_LOADENS4_14ComposedLayoutINS4_7SwizzleILi2ELi4ELi3EEENS4_18smem_ptr_flag_bitsILi16EEENSU_INS5_IJNSA_ILi8EEESH_EEENS5_IJSH_SB_EEEEEEEvNS4_8identityES13_S1D_vS1E_EENS_8epilogue10collective6detail29Sm90TmaWarpSpecializedAdapterINS1H_15DefaultEpilogueISJ_SK_SK_NS1G_6thread17LinearCombinationISJ_Li1EffLNS1L_9ScaleType4KindE0ELNS_15FloatRoundStyleE2ESJ_EENS1_15EpilogueDefaultEEEEEvvEEEEvNT_6ParamsE --------------------------
	.section	.nv.shared._ZN7cutlass13device_kernelINS_4gemm6kernel13GemmUniversalIN4cute5tupleIJiiiiEEENS1_10collective13CollectiveMmaINS1_34MainloopSm90TmaGmmaWarpSpecializedILi5ENS5_IJNS4_1CILi1EEESB_SB_EEENS1_35KernelTmaWarpSpecializedCooperativeEEENS5_IJNSA_ILi512EEENSA_ILi192EEENSA_ILi32EEEEEENS_10bfloat16_tENS5_IJlSB_lEEESJ_SK_NS4_8TiledMMAINS4_8MMA_AtomIJNS4_4SM904GMMA28MMA_64x192x16_F32BF16BF16_SSILNSO_5MajorE0ELSQ_0ELNSO_7ScaleInE1ELSR_1EEEEEENS4_6LayoutINS5_IJNSA_ILi2EEESB_SB_EEENS5_IJSB_NSA_ILi0EEESX_EEEEENS5_IJNS4_10UnderscoreES10_S10_EEEEENS4_13SM90_TMA_LOADENS4_14ComposedLayoutINS4_7SwizzleILi2ELi4ELi3EEENS4_18smem_ptr_flag_bitsILi16EEENSU_INS5_IJNSA_ILi8EEESH_EEENS5_IJSH_SB_EEEEEEEvNS4_8identityES13_S1D_vS1E_EENS_8epilogue10collective6detail29Sm90TmaWarpSpecializedAdapterINS1H_15DefaultEpilogueISJ_SK_SK_NS1G_6thread17LinearCombinationISJ_Li1EffLNS1L_9ScaleType4KindE0ELNS_15FloatRoundStyleE2ESJ_EENS1_15EpilogueDefaultEEEEEvvEEEEvNT_6ParamsE,"aw",@nobits
	.sectionflags	@""
	.align	16
	.zero		1024


//--------------------- .nv.shared.reserved.0     --------------------------
	.section	.nv.shared.reserved.0,"aw",@nobits
	.weak		__nv_reservedSMEM_offset_0_alias
	.size		__nv_reservedSMEM_offset_0_alias, 0, 0
	.other		__nv_reservedSMEM_offset_0_alias,@"STO_CUDA_RESERVED_SHARED STV_DEFAULT"
__nv_reservedSMEM_offset_0_alias:
	.zero		0


//--------------------- .nv.global                --------------------------
	.section	.nv.global,"aw",@nobits
.nv.global:
	.type		_ZN40_INTERNAL_a5dc4008_4_k_cu_360e44f1_100484cute1_E,@object
	.size		_ZN40_INTERNAL_a5dc4008_4_k_cu_360e44f1_100484cute1_E,(_ZN40_INTERNAL_a5dc4008_4_k_cu_360e44f1_100484cuda3std3__45__cpo6cbeginE - _ZN40_INTERNAL_a5dc4008_4_k_cu_360e44f1_100484cute1_E)
_ZN40_INTERNAL_a5dc4008_4_k_cu_360e44f1_100484cute1_E:
	.zero		1
	.type		_ZN40_INTERNAL_a5dc4008_4_k_cu_360e44f1_100484cuda3std3__45__cpo6cbeginE,@object
	.size		_ZN40_INTERNAL_a5dc4008_4_k_cu_360e44f1_100484cuda3std3__45__cpo6cbeginE,(_ZN40_INTERNAL_a5dc4008_4_k_cu_360e44f1_100484cuda3std3__48in_placeE - _ZN40_INTERNAL_a5dc4008_4_k_cu_360e44f1_100484cuda3std3__45__cpo6cbeginE)
_ZN40_INTERNAL_a5dc4008_4_k_cu_360e44f1_100484cuda3std3__45__cpo6cbeginE:
	.zero		1
	.type		_ZN40_INTERNAL_a5dc4008_4_k_cu_360e44f1_100484cuda3std3__48in_placeE,@object
	.size		_ZN40_INTERNAL_a5dc4008_4_k_cu_360e44f1_100484cuda3std3__48in_placeE,(_ZN40_INTERNAL_a5dc4008_4_k_cu_360e44f1_100484cuda3std6ranges3__45__cpo9iter_moveE - _ZN40_INTERNAL_a5dc4008_4_k_cu_360e44f1_100484cuda3std3__48in_placeE)
_ZN40_INTERNAL_a5dc4008_4_k_cu_360e44f1_100484cuda3std3__48in_placeE:
	.zero		1
	.type		_ZN40_INTERNAL_a5dc4008_4_k_cu_360e44f1_100484cuda3std6ranges3__45__cpo9iter_moveE,@object
	.size		_ZN40_INTERNAL_a5dc4008_4_k_cu_360e44f1_100484cuda3std6ranges3__45__cpo9iter_moveE,(_ZN40_INTERNAL_a5dc4008_4_k_cu_360e44f1_100484cuda3std3__45__cpo5beginE - _ZN40_INTERNAL_a5dc4008_4_k_cu_360e44f1_100484cuda3std6ranges3__45__cpo9iter_moveE)
_ZN40_INTERNAL_a5dc4008_4_k_cu_360e44f1_100484cuda3std6ranges3__45__cpo9iter_moveE:
	.zero		1
	.type		_ZN40_INTERNAL_a5dc4008_4_k_cu_360e44f1_100484cuda3std3__45__cpo5beginE,@object
	.size		_ZN40_INTERNAL_a5dc4008_4_k_cu_360e44f1_100484cuda3std3__45__cpo5beginE,(_ZN40_INTERNAL_a5dc4008_4_k_cu_360e44f1_100484cuda3std3__442_GLOBAL__N__a5dc4008_4_k_cu_360e44f1_100486ignoreE - _ZN40_INTERNAL_a5dc4008_4_k_cu_360e44f1_100484cuda3std3__45__cpo5beginE)
_ZN40_INTERNAL_a5dc4008_4_k_cu_360e44f1_100484cuda3std3__45__cpo5beginE:
	.zero		1
	.type		_ZN40_INTERNAL_a5dc4008_4_k_cu_360e44f1_100484cuda3std3__442_GLOBAL__N__a5dc4008_4_k_cu_360e44f1_100486ignoreE,@object
	.size		_ZN40_INTERNAL_a5dc4008_4_k_cu_360e44f1_100484cuda3std3__442_GLOBAL__N__a5dc4008_4_k_cu_360e44f1_100486ignoreE,(_ZN40_INTERNAL_a5dc4008_4_k_cu_360e44f1_100484cute7productE - _ZN40_INTERNAL_a5dc4008_4_k_cu_360e44f1_100484cuda3std3__442_GLOBAL__N__a5dc4008_4_k_cu_360e44f1_100486ignoreE)
_ZN40_INTERNAL_a5dc4008_4_k_cu_360e44f1_100484cuda3std3__442_GLOBAL__N__a5dc4008_4_k_cu_360e44f1_100486ignoreE:
	.zero		1
	.type		_ZN40_INTERNAL_a5dc4008_4_k_cu_360e44f1_100484cute7productE,@object
	.size		_ZN40_INTERNAL_a5dc4008_4_k_cu_360e44f1_100484cute7productE,(_ZN40_INTERNAL_a5dc4008_4_k_cu_360e44f1_100484cuda3std3__45__cpo3endE - _ZN40_INTERNAL_a5dc4008_4_k_cu_360e44f1_100484cute7productE)
_ZN40_INTERNAL_a5dc4008_4_k_cu_360e44f1_100484cute7productE:
	.zero		1
	.type		_ZN40_INTERNAL_a5dc4008_4_k_cu_360e44f1_100484cuda3std3__45__cpo3endE,@object
	.size		_ZN40_INTERNAL_a5dc4008_4_k_cu_360e44f1_100484cuda3std3__45__cpo3endE,(_ZN40_INTERNAL_a5dc4008_4_k_cu_360e44f1_100484cuda3std3__419piecewise_constructE - _ZN40_INTERNAL_a5dc4008_4_k_cu_360e44f1_100484cuda3std3__45__cpo3endE)
_ZN40_INTERNAL_a5dc4008_4_k_cu_360e44f1_100484cuda3std3__45__cpo3endE:
	.zero		1
	.type		_ZN40_INTERNAL_a5dc4008_4_k_cu_360e44f1_100484cuda3std3__419piecewise_constructE,@object
	.size		_ZN40_INTERNAL_a5dc4008_4_k_cu_360e44f1_100484cuda3std3__419piecewise_constructE,(_ZN40_INTERNAL_a5dc4008_4_k_cu_360e44f1_100484cuda3std3__45__cpo4cendE - _ZN40_INTERNAL_a5dc4008_4_k_cu_360e44f1_100484cuda3std3__419piecewise_constructE)
_ZN40_INTERNAL_a5dc4008_4_k_cu_360e44f1_100484cuda3std3__419piecewise_constructE:
	.zero		1
	.type		_ZN40_INTERNAL_a5dc4008_4_k_cu_360e44f1_100484cuda3std3__45__cpo4cendE,@object
	.size		_ZN40_INTERNAL_a5dc4008_4_k_cu_360e44f1_100484cuda3std3__45__cpo4cendE,(_ZN40_INTERNAL_a5dc4008_4_k_cu_360e44f1_100484cuda3std6ranges3__45__cpo4swapE - _ZN40_INTERNAL_a5dc4008_4_k_cu_360e44f1_100484cuda3std3__45__cpo4cendE)
_ZN40_INTERNAL_a5dc4008_4_k_cu_360e44f1_100484cuda3std3__45__cpo4cendE:
	.zero		1
	.type		_ZN40_INTERNAL_a5dc4008_4_k_cu_360e44f1_100484cuda3std6ranges3__45__cpo4swapE,@object
	.size		_ZN40_INTERNAL_a5dc4008_4_k_cu_360e44f1_100484cuda3std6ranges3__45__cpo4swapE,(.L_8 - _ZN40_INTERNAL_a5dc4008_4_k_cu_360e44f1_100484cuda3std6ranges3__45__cpo4swapE)
_ZN40_INTERNAL_a5dc4008_4_k_cu_360e44f1_100484cuda3std6ranges3__45__cpo4swapE:
	.zero		1
.L_8:


//--------------------- .nv.constant0._ZN7cutlass13device_kernelINS_4gemm6kernel13GemmUniversalIN4cute5tupleIJiiiiEEENS1_10collective13CollectiveMmaINS1_34MainloopSm90TmaGmmaWarpSpecializedILi5ENS5_IJNS4_1CILi1EEESB_SB_EEENS1_35KernelTmaWarpSpecializedCooperativeEEENS5_IJNSA_ILi512EEENSA_ILi192EEENSA_ILi32EEEEEENS_10bfloat16_tENS5_IJlSB_lEEESJ_SK_NS4_8TiledMMAINS4_8MMA_AtomIJNS4_4SM904GMMA28MMA_64x192x16_F32BF16BF16_SSILNSO_5MajorE0ELSQ_0ELNSO_7ScaleInE1ELSR_1EEEEEENS4_6LayoutINS5_IJNSA_ILi2EEESB_SB_EEENS5_IJSB_NSA_ILi0EEESX_EEEEENS5_IJNS4_10UnderscoreES10_S10_EEEEENS4_13SM90_TMA_LOADENS4_14ComposedLayoutINS4_7SwizzleILi2ELi4ELi3EEENS4_18smem_ptr_flag_bitsILi16EEENSU_INS5_IJNSA_ILi8EEESH_EEENS5_IJSH_SB_EEEEEEEvNS4_8identityES13_S1D_vS1E_EENS_8epilogue10collective6detail29Sm90TmaWarpSpecializedAdapterINS1H_15DefaultEpilogueISJ_SK_SK_NS1G_6thread17LinearCombinationISJ_Li1EffLNS1L_9ScaleType4KindE0ELNS_15FloatRoundStyleE2ESJ_EENS1_15EpilogueDefaultEEEEEvvEEEEvNT_6ParamsE --------------------------
	.section	.nv.constant0._ZN7cutlass13device_kernelINS_4gemm6kernel13GemmUniversalIN4cute5tupleIJiiiiEEENS1_10collective13CollectiveMmaINS1_34MainloopSm90TmaGmmaWarpSpecializedILi5ENS5_IJNS4_1CILi1EEESB_SB_EEENS1_35KernelTmaWarpSpecializedCooperativeEEENS5_IJNSA_ILi512EEENSA_ILi192EEENSA_ILi32EEEEEENS_10bfloat16_tENS5_IJlSB_lEEESJ_SK_NS4_8TiledMMAINS4_8MMA_AtomIJNS4_4SM904GMMA28MMA_64x192x16_F32BF16BF16_SSILNSO_5MajorE0ELSQ_0ELNSO_7ScaleInE1ELSR_1EEEEEENS4_6LayoutINS5_IJNSA_ILi2EEESB_SB_EEENS5_IJSB_NSA_ILi0EEESX_EEEEENS5_IJNS4_10UnderscoreES10_S10_EEEEENS4_13SM90_TMA_LOADENS4_14ComposedLayoutINS4_7SwizzleILi2ELi4ELi3EEENS4_18smem_ptr_flag_bitsILi16EEENSU_INS5_IJNSA_ILi8EEESH_EEENS5_IJSH_SB_EEEEEEEvNS4_8identityES13_S1D_vS1E_EENS_8epilogue10collective6detail29Sm90TmaWarpSpecializedAdapterINS1H_15DefaultEpilogueISJ_SK_SK_NS1G_6thread17LinearCombinationISJ_Li1EffLNS1L_9ScaleType4KindE0ELNS_15FloatRoundStyleE2ESJ_EENS1_15EpilogueDefaultEEEEEvvEEEEvNT_6ParamsE,"a",@progbits
	.sectionflags	@""
	.align	4
.nv.constant0._ZN7cutlass13device_kernelINS_4gemm6kernel13GemmUniversalIN4cute5tupleIJiiiiEEENS1_10collective13CollectiveMmaINS1_34MainloopSm90TmaGmmaWarpSpecializedILi5ENS5_IJNS4_1CILi1EEESB_SB_EEENS1_35KernelTmaWarpSpecializedCooperativeEEENS5_IJNSA_ILi512EEENSA_ILi192EEENSA_ILi32EEEEEENS_10bfloat16_tENS5_IJlSB_lEEESJ_SK_NS4_8TiledMMAINS4_8MMA_AtomIJNS4_4SM904GMMA28MMA_64x192x16_F32BF16BF16_SSILNSO_5MajorE0ELSQ_0ELNSO_7ScaleInE1ELSR_1EEEEEENS4_6LayoutINS5_IJNSA_ILi2EEESB_SB_EEENS5_IJSB_NSA_ILi0EEESX_EEEEENS5_IJNS4_10UnderscoreES10_S10_EEEEENS4_13SM90_TMA_LOADENS4_14ComposedLayoutINS4_7SwizzleILi2ELi4ELi3EEENS4_18smem_ptr_flag_bitsILi16EEENSU_INS5_IJNSA_ILi8EEESH_EEENS5_IJSH_SB_EEEEEEEvNS4_8identityES13_S1D_vS1E_EENS_8epilogue10collective6detail29Sm90TmaWarpSpecializedAdapterINS1H_15DefaultEpilogueISJ_SK_SK_NS1G_6thread17LinearCombinationISJ_Li1EffLNS1L_9ScaleType4KindE0ELNS_15FloatRoundStyleE2ESJ_EENS1_15EpilogueDefaultEEEEEvvEEEEvNT_6ParamsE:
	.zero		1664


//--------------------- SYMBOLS --------------------------

	.type		.nv.reservedSmem.offset0,@object
	.size		.nv.reservedSmem.offset0,0x4
	.type		__assertfail,@function
